	.target	sm_80

	.elftype	@"ET_EXEC"


//--------------------- .note.nv.tkinfo           --------------------------
	.section	.note.nv.tkinfo,"",@"SHT_NOTE"
	.sectionflags	@"SHF_NOTE_NV_TKINFO"
	.tkinfo
        /*0018*/ 	.word	0x00000002
        /*0030*/ 	.string	""
        /*0030*/ 	.string	"ptxas"
        /*0030*/ 	.string	"Cuda compilation tools, release 13.0, V13.0.88"
        /*0030*/ 	.string	"Build cuda_13.0.r13.0/compiler.36424714_0"
        /*0030*/ 	.string	"-arch sm_80 -m 64 "



//--------------------- .note.nv.cuinfo           --------------------------
	.section	.note.nv.cuinfo,"",@"SHT_NOTE"
	.sectionflags	@"SHF_NOTE_NV_CUINFO"
        /*0018*/ 	.short	0x0002
        /*001a*/ 	.short	0x0050
        /*001c*/ 	.short	0x0082
	.zero		2


//--------------------- .nv.info                  --------------------------
	.section	.nv.info,"",@"SHT_CUDA_INFO"
	.align	4


	//----- nvinfo : EIATTR_REGCOUNT
	.align		4
        /*0000*/ 	.byte	0x04, 0x2f
        /*0002*/ 	.short	(.L_12 - .L_11)
	.align		4
.L_11:
        /*0004*/ 	.word	index@(_ZN5flash25flash_bwd_dot_do_o_kernelILb1E23Flash_bwd_kernel_traitsILi192ELi64ELi64ELi8ELi4ELi2ELi2ELb0ELb0EN7cutlass6half_tE19Flash_kernel_traitsILi192ELi64ELi64ELi8ES3_EEEEvNS_16Flash_bwd_paramsE)
        /*0008*/ 	.word	0x00000041


	//----- nvinfo : EIATTR_FRAME_SIZE
	.align		4
.L_12:
        /*000c*/ 	.byte	0x04, 0x11
        /*000e*/ 	.short	(.L_14 - .L_13)
	.align		4
.L_13:
        /*0010*/ 	.word	index@(_ZN5flash25flash_bwd_dot_do_o_kernelILb1E23Flash_bwd_kernel_traitsILi192ELi64ELi64ELi8ELi4ELi2ELi2ELb0ELb0EN7cutlass6half_tE19Flash_kernel_traitsILi192ELi64ELi64ELi8ES3_EEEEvNS_16Flash_bwd_paramsE)
        /*0014*/ 	.word	0x00000000


	//----- nvinfo : EIATTR_REGCOUNT
	.align		4
.L_14:
        /*0018*/ 	.byte	0x04, 0x2f
        /*001a*/ 	.short	(.L_16 - .L_15)
	.align		4
.L_15:
        /*001c*/ 	.word	index@(_ZN5flash25flash_bwd_dot_do_o_kernelILb0E23Flash_bwd_kernel_traitsILi192ELi64ELi64ELi8ELi4ELi2ELi2ELb0ELb0EN7cutlass6half_tE19Flash_kernel_traitsILi192ELi64ELi64ELi8ES3_EEEEvNS_16Flash_bwd_paramsE)
        /*0020*/ 	.word	0x0000003e


	//----- nvinfo : EIATTR_FRAME_SIZE
	.align		4
.L_16:
        /*0024*/ 	.byte	0x04, 0x11
        /*0026*/ 	.short	(.L_18 - .L_17)
	.align		4
.L_17:
        /*0028*/ 	.word	index@(_ZN5flash25flash_bwd_dot_do_o_kernelILb0E23Flash_bwd_kernel_traitsILi192ELi64ELi64ELi8ELi4ELi2ELi2ELb0ELb0EN7cutlass6half_tE19Flash_kernel_traitsILi192ELi64ELi64ELi8ES3_EEEEvNS_16Flash_bwd_paramsE)
        /*002c*/ 	.word	0x00000000


	//----- nvinfo : EIATTR_REGCOUNT
	.align		4
.L_18:
        /*0030*/ 	.byte	0x04, 0x2f
        /*0032*/ 	.short	(.L_20 - .L_19)
	.align		4
.L_19:
        /*0034*/ 	.word	index@(_ZN5flash44flash_bwd_dq_dk_dv_loop_seqk_parallel_kernelI23Flash_bwd_kernel_traitsILi192ELi64ELi64ELi8ELi4ELi2ELi2ELb0ELb0EN7cutlass6half_tE19Flash_kernel_traitsILi192ELi64ELi64ELi8ES3_EELb0ELb1ELb0ELb1ELb0ELb0ELb1EEEvNS_16Flash_bwd_paramsE)
        /*0038*/ 	.word	0x000000ff


	//----- nvinfo : EIATTR_FRAME_SIZE
	.align		4
.L_20:
        /*003c*/ 	.byte	0x04, 0x11
        /*003e*/ 	.short	(.L_22 - .L_21)
	.align		4
.L_21:
        /*0040*/ 	.word	index@(_ZN5flash44flash_bwd_dq_dk_dv_loop_seqk_parallel_kernelI23Flash_bwd_kernel_traitsILi192ELi64ELi64ELi8ELi4ELi2ELi2ELb0ELb0EN7cutlass6half_tE19Flash_kernel_traitsILi192ELi64ELi64ELi8ES3_EELb0ELb1ELb0ELb1ELb0ELb0ELb1EEEvNS_16Flash_bwd_paramsE)
        /*0044*/ 	.word	0x00000028


	//----- nvinfo : EIATTR_REGCOUNT
	.align		4
.L_22:
        /*0048*/ 	.byte	0x04, 0x2f
        /*004a*/ 	.short	(.L_24 - .L_23)
	.align		4
.L_23:
        /*004c*/ 	.word	index@(_ZN5flash44flash_bwd_dq_dk_dv_loop_seqk_parallel_kernelI23Flash_bwd_kernel_traitsILi192ELi64ELi64ELi8ELi4ELi2ELi2ELb0ELb0EN7cutlass6half_tE19Flash_kernel_traitsILi192ELi64ELi64ELi8ES3_EELb1ELb1ELb0ELb1ELb0ELb0ELb0EEEvNS_16Flash_bwd_paramsE)
        /*0050*/ 	.word	0x000000ff


	//----- nvinfo : EIATTR_FRAME_SIZE
	.align		4
.L_24:
        /*0054*/ 	.byte	0x04, 0x11
        /*0056*/ 	.short	(.L_26 - .L_25)
	.align		4
.L_25:
        /*0058*/ 	.word	index@(_ZN5flash44flash_bwd_dq_dk_dv_loop_seqk_parallel_kernelI23Flash_bwd_kernel_traitsILi192ELi64ELi64ELi8ELi4ELi2ELi2ELb0ELb0EN7cutlass6half_tE19Flash_kernel_traitsILi192ELi64ELi64ELi8ES3_EELb1ELb1ELb0ELb1ELb0ELb0ELb0EEEvNS_16Flash_bwd_paramsE)
        /*005c*/ 	.word	0x00000038


	//----- nvinfo : EIATTR_REGCOUNT
	.align		4
.L_26:
        /*0060*/ 	.byte	0x04, 0x2f
        /*0062*/ 	.short	(.L_28 - .L_27)
	.align		4
.L_27:
        /*0064*/ 	.word	index@(_ZN5flash44flash_bwd_dq_dk_dv_loop_seqk_parallel_kernelI23Flash_bwd_kernel_traitsILi192ELi64ELi64ELi8ELi4ELi2ELi2ELb0ELb0EN7cutlass6half_tE19Flash_kernel_traitsILi192ELi64ELi64ELi8ES3_EELb0ELb1ELb0ELb0ELb0ELb1ELb1EEEvNS_16Flash_bwd_paramsE)
        /*0068*/ 	.word	0x000000ff


	//----- nvinfo : EIATTR_FRAME_SIZE
	.align		4
.L_28:
        /*006c*/ 	.byte	0x04, 0x11
        /*006e*/ 	.short	(.L_30 - .L_29)
	.align		4
.L_29:
        /*0070*/ 	.word	index@(_ZN5flash44flash_bwd_dq_dk_dv_loop_seqk_parallel_kernelI23Flash_bwd_kernel_traitsILi192ELi64ELi64ELi8ELi4ELi2ELi2ELb0ELb0EN7cutlass6half_tE19Flash_kernel_traitsILi192ELi64ELi64ELi8ES3_EELb0ELb1ELb0ELb0ELb0ELb1ELb1EEEvNS_16Flash_bwd_paramsE)
        /*0074*/ 	.word	0x00000010


	//----- nvinfo : EIATTR_REGCOUNT
	.align		4
.L_30:
        /*0078*/ 	.byte	0x04, 0x2f
        /*007a*/ 	.short	(.L_32 - .L_31)
	.align		4
.L_31:
        /*007c*/ 	.word	index@(_ZN5flash44flash_bwd_dq_dk_dv_loop_seqk_parallel_kernelI23Flash_bwd_kernel_traitsILi192ELi64ELi64ELi8ELi4ELi2ELi2ELb0ELb0EN7cutlass6half_tE19Flash_kernel_traitsILi192ELi64ELi64ELi8ES3_EELb1ELb1ELb0ELb0ELb0ELb1ELb0EEEvNS_16Flash_bwd_paramsE)
        /*0080*/ 	.word	0x000000ff


	//----- nvinfo : EIATTR_FRAME_SIZE
	.align		4
.L_32:
        /*0084*/ 	.byte	0x04, 0x11
        /*0086*/ 	.short	(.L_34 - .L_33)
	.align		4
.L_33:
        /*0088*/ 	.word	index@(_ZN5flash44flash_bwd_dq_dk_dv_loop_seqk_parallel_kernelI23Flash_bwd_kernel_traitsILi192ELi64ELi64ELi8ELi4ELi2ELi2ELb0ELb0EN7cutlass6half_tE19Flash_kernel_traitsILi192ELi64ELi64ELi8ES3_EELb1ELb1ELb0ELb0ELb0ELb1ELb0EEEvNS_16Flash_bwd_paramsE)
        /*008c*/ 	.word	0x00000018


	//----- nvinfo : EIATTR_REGCOUNT
	.align		4
.L_34:
        /*0090*/ 	.byte	0x04, 0x2f
        /*0092*/ 	.short	(.L_36 - .L_35)
	.align		4
.L_35:
        /*0094*/ 	.word	index@(_ZN5flash44flash_bwd_dq_dk_dv_loop_seqk_parallel_kernelI23Flash_bwd_kernel_traitsILi192ELi64ELi64ELi8ELi4ELi2ELi2ELb0ELb0EN7cutlass6half_tE19Flash_kernel_traitsILi192ELi64ELi64ELi8ES3_EELb0ELb1ELb0ELb0ELb0ELb0ELb1EEEvNS_16Flash_bwd_paramsE)
        /*0098*/ 	.word	0x000000ff


	//----- nvinfo : EIATTR_FRAME_SIZE
	.align		4
.L_36:
        /*009c*/ 	.byte	0x04, 0x11
        /*009e*/ 	.short	(.L_38 - .L_37)
	.align		4
.L_37:
        /*00a0*/ 	.word	index@(_ZN5flash44flash_bwd_dq_dk_dv_loop_seqk_parallel_kernelI23Flash_bwd_kernel_traitsILi192ELi64ELi64ELi8ELi4ELi2ELi2ELb0ELb0EN7cutlass6half_tE19Flash_kernel_traitsILi192ELi64ELi64ELi8ES3_EELb0ELb1ELb0ELb0ELb0ELb0ELb1EEEvNS_16Flash_bwd_paramsE)
        /*00a4*/ 	.word	0x00000018


	//----- nvinfo : EIATTR_REGCOUNT
	.align		4
.L_38:
        /*00a8*/ 	.byte	0x04, 0x2f
        /*00aa*/ 	.short	(.L_40 - .L_39)
	.align		4
.L_39:
        /*00ac*/ 	.word	index@(_ZN5flash44flash_bwd_dq_dk_dv_loop_seqk_parallel_kernelI23Flash_bwd_kernel_traitsILi192ELi64ELi64ELi8ELi4ELi2ELi2ELb0ELb0EN7cutlass6half_tE19Flash_kernel_traitsILi192ELi64ELi64ELi8ES3_EELb1ELb1ELb0ELb0ELb0ELb0ELb0EEEvNS_16Flash_bwd_paramsE)
        /*00b0*/ 	.word	0x000000ff


	//----- nvinfo : EIATTR_FRAME_SIZE
	.align		4
.L_40:
        /*00b4*/ 	.byte	0x04, 0x11
        /*00b6*/ 	.short	(.L_42 - .L_41)
	.align		4
.L_41:
        /*00b8*/ 	.word	index@(_ZN5flash44flash_bwd_dq_dk_dv_loop_seqk_parallel_kernelI23Flash_bwd_kernel_traitsILi192ELi64ELi64ELi8ELi4ELi2ELi2ELb0ELb0EN7cutlass6half_tE19Flash_kernel_traitsILi192ELi64ELi64ELi8ES3_EELb1ELb1ELb0ELb0ELb0ELb0ELb0EEEvNS_16Flash_bwd_paramsE)
        /*00bc*/ 	.word	0x00000010


	//----- nvinfo : EIATTR_REGCOUNT
	.align		4
.L_42:
        /*00c0*/ 	.byte	0x04, 0x2f
        /*00c2*/ 	.short	(.L_44 - .L_43)
	.align		4
.L_43:
        /*00c4*/ 	.word	index@(_ZN5flash27flash_bwd_convert_dq_kernelI23Flash_bwd_kernel_traitsILi192ELi64ELi64ELi8ELi4ELi2ELi2ELb0ELb0EN7cutlass6half_tE19Flash_kernel_traitsILi192ELi64ELi64ELi8ES3_EEEEvNS_16Flash_bwd_paramsEi)
        /*00c8*/ 	.word	0x00000060


	//----- nvinfo : EIATTR_FRAME_SIZE
	.align		4
.L_44:
        /*00cc*/ 	.byte	0x04, 0x11
        /*00ce*/ 	.short	(.L_46 - .L_45)
	.align		4
.L_45:
        /*00d0*/ 	.word	index@(_ZN5flash27flash_bwd_convert_dq_kernelI23Flash_bwd_kernel_traitsILi192ELi64ELi64ELi8ELi4ELi2ELi2ELb0ELb0EN7cutlass6half_tE19Flash_kernel_traitsILi192ELi64ELi64ELi8ES3_EEEEvNS_16Flash_bwd_paramsEi)
        /*00d4*/ 	.word	0x00000000


	//----- nvinfo : EIATTR_REGCOUNT
	.align		4
.L_46:
        /*00d8*/ 	.byte	0x04, 0x2f
        /*00da*/ 	.short	(.L_48 - .L_47)
	.align		4
.L_47:
        /*00dc*/ 	.word	index@(_ZN5flash25flash_bwd_dot_do_o_kernelILb1E23Flash_bwd_kernel_traitsILi192ELi64ELi64ELi8ELi4ELi2ELi2ELb1ELb1EN7cutlass6half_tE19Flash_kernel_traitsILi192ELi64ELi64ELi8ES3_EEEEvNS_16Flash_bwd_paramsE)
        /*00e0*/ 	.word	0x00000041


	//----- nvinfo : EIATTR_FRAME_SIZE
	.align		4
.L_48:
        /*00e4*/ 	.byte	0x04, 0x11
        /*00e6*/ 	.short	(.L_50 - .L_49)
	.align		4
.L_49:
        /*00e8*/ 	.word	index@(_ZN5flash25flash_bwd_dot_do_o_kernelILb1E23Flash_bwd_kernel_traitsILi192ELi64ELi64ELi8ELi4ELi2ELi2ELb1ELb1EN7cutlass6half_tE19Flash_kernel_traitsILi192ELi64ELi64ELi8ES3_EEEEvNS_16Flash_bwd_paramsE)
        /*00ec*/ 	.word	0x00000000


	//----- nvinfo : EIATTR_REGCOUNT
	.align		4
.L_50:
        /*00f0*/ 	.byte	0x04, 0x2f
        /*00f2*/ 	.short	(.L_52 - .L_51)
	.align		4
.L_51:
        /*00f4*/ 	.word	index@(_ZN5flash25flash_bwd_dot_do_o_kernelILb0E23Flash_bwd_kernel_traitsILi192ELi64ELi64ELi8ELi4ELi2ELi2ELb1ELb1EN7cutlass6half_tE19Flash_kernel_traitsILi192ELi64ELi64ELi8ES3_EEEEvNS_16Flash_bwd_paramsE)
        /*00f8*/ 	.word	0x0000003e


	//----- nvinfo : EIATTR_FRAME_SIZE
	.align		4
.L_52:
        /*00fc*/ 	.byte	0x04, 0x11
        /*00fe*/ 	.short	(.L_54 - .L_53)
	.align		4
.L_53:
        /*0100*/ 	.word	index@(_ZN5flash25flash_bwd_dot_do_o_kernelILb0E23Flash_bwd_kernel_traitsILi192ELi64ELi64ELi8ELi4ELi2ELi2ELb1ELb1EN7cutlass6half_tE19Flash_kernel_traitsILi192ELi64ELi64ELi8ES3_EEEEvNS_16Flash_bwd_paramsE)
        /*0104*/ 	.word	0x00000000


	//----- nvinfo : EIATTR_REGCOUNT
	.align		4
.L_54:
        /*0108*/ 	.byte	0x04, 0x2f
        /*010a*/ 	.short	(.L_56 - .L_55)
	.align		4
.L_55:
        /*010c*/ 	.word	index@(_ZN5flash44flash_bwd_dq_dk_dv_loop_seqk_parallel_kernelI23Flash_bwd_kernel_traitsILi192ELi64ELi64ELi8ELi4ELi2ELi2ELb1ELb1EN7cutlass6half_tE19Flash_kernel_traitsILi192ELi64ELi64ELi8ES3_EELb0ELb1ELb0ELb1ELb0ELb0ELb1EEEvNS_16Flash_bwd_paramsE)
        /*0110*/ 	.word	0x000000ff


	//----- nvinfo : EIATTR_FRAME_SIZE
	.align		4
.L_56:
        /*0114*/ 	.byte	0x04, 0x11
        /*0116*/ 	.short	(.L_58 - .L_57)
	.align		4
.L_57:
        /*0118*/ 	.word	index@(_ZN5flash44flash_bwd_dq_dk_dv_loop_seqk_parallel_kernelI23Flash_bwd_kernel_traitsILi192ELi64ELi64ELi8ELi4ELi2ELi2ELb1ELb1EN7cutlass6half_tE19Flash_kernel_traitsILi192ELi64ELi64ELi8ES3_EELb0ELb1ELb0ELb1ELb0ELb0ELb1EEEvNS_16Flash_bwd_paramsE)
        /*011c*/ 	.word	0x000000f8


	//----- nvinfo : EIATTR_REGCOUNT
	.align		4
.L_58:
        /*0120*/ 	.byte	0x04, 0x2f
        /*0122*/ 	.short	(.L_60 - .L_59)
	.align		4
.L_59:
        /*0124*/ 	.word	index@(_ZN5flash44flash_bwd_dq_dk_dv_loop_seqk_parallel_kernelI23Flash_bwd_kernel_traitsILi192ELi64ELi64ELi8ELi4ELi2ELi2ELb1ELb1EN7cutlass6half_tE19Flash_kernel_traitsILi192ELi64ELi64ELi8ES3_EELb1ELb1ELb0ELb1ELb0ELb0ELb0EEEvNS_16Flash_bwd_paramsE)
        /*0128*/ 	.word	0x000000ff


	//----- nvinfo : EIATTR_FRAME_SIZE
	.align		4
.L_60:
        /*012c*/ 	.byte	0x04, 0x11
        /*012e*/ 	.short	(.L_62 - .L_61)
	.align		4
.L_61:
        /*0130*/ 	.word	index@(_ZN5flash44flash_bwd_dq_dk_dv_loop_seqk_parallel_kernelI23Flash_bwd_kernel_traitsILi192ELi64ELi64ELi8ELi4ELi2ELi2ELb1ELb1EN7cutlass6half_tE19Flash_kernel_traitsILi192ELi64ELi64ELi8ES3_EELb1ELb1ELb0ELb1ELb0ELb0ELb0EEEvNS_16Flash_bwd_paramsE)
        /*0134*/ 	.word	0x00000108


	//----- nvinfo : EIATTR_REGCOUNT
	.align		4
.L_62:
        /*0138*/ 	.byte	0x04, 0x2f
        /*013a*/ 	.short	(.L_64 - .L_63)
	.align		4
.L_63:
        /*013c*/ 	.word	index@(_ZN5flash44flash_bwd_dq_dk_dv_loop_seqk_parallel_kernelI23Flash_bwd_kernel_traitsILi192ELi64ELi64ELi8ELi4ELi2ELi2ELb1ELb1EN7cutlass6half_tE19Flash_kernel_traitsILi192ELi64ELi64ELi8ES3_EELb0ELb1ELb0ELb0ELb0ELb1ELb1EEEvNS_16Flash_bwd_paramsE)
        /*0140*/ 	.word	0x000000ff


	//----- nvinfo : EIATTR_FRAME_SIZE
	.align		4
.L_64:
        /*0144*/ 	.byte	0x04, 0x11
        /*0146*/ 	.short	(.L_66 - .L_65)
	.align		4
.L_65:
        /*0148*/ 	.word	index@(_ZN5flash44flash_bwd_dq_dk_dv_loop_seqk_parallel_kernelI23Flash_bwd_kernel_traitsILi192ELi64ELi64ELi8ELi4ELi2ELi2ELb1ELb1EN7cutlass6half_tE19Flash_kernel_traitsILi192ELi64ELi64ELi8ES3_EELb0ELb1ELb0ELb0ELb0ELb1ELb1EEEvNS_16Flash_bwd_paramsE)
        /*014c*/ 	.word	0x000000d8


	//----- nvinfo : EIATTR_REGCOUNT
	.align		4
.L_66:
        /*0150*/ 	.byte	0x04, 0x2f
        /*0152*/ 	.short	(.L_68 - .L_67)
	.align		4
.L_67:
        /*0154*/ 	.word	index@(_ZN5flash44flash_bwd_dq_dk_dv_loop_seqk_parallel_kernelI23Flash_bwd_kernel_traitsILi192ELi64ELi64ELi8ELi4ELi2ELi2ELb1ELb1EN7cutlass6half_tE19Flash_kernel_traitsILi192ELi64ELi64ELi8ES3_EELb1ELb1ELb0ELb0ELb0ELb1ELb0EEEvNS_16Flash_bwd_paramsE)
        /*0158*/ 	.word	0x000000ff


	//----- nvinfo : EIATTR_FRAME_SIZE
	.align		4
.L_68:
        /*015c*/ 	.byte	0x04, 0x11
        /*015e*/ 	.short	(.L_70 - .L_69)
	.align		4
.L_69:
        /*0160*/ 	.word	index@(_ZN5flash44flash_bwd_dq_dk_dv_loop_seqk_parallel_kernelI23Flash_bwd_kernel_traitsILi192ELi64ELi64ELi8ELi4ELi2ELi2ELb1ELb1EN7cutlass6half_tE19Flash_kernel_traitsILi192ELi64ELi64ELi8ES3_EELb1ELb1ELb0ELb0ELb0ELb1ELb0EEEvNS_16Flash_bwd_paramsE)
        /*0164*/ 	.word	0x000000d8


	//----- nvinfo : EIATTR_REGCOUNT
	.align		4
.L_70:
        /*0168*/ 	.byte	0x04, 0x2f
        /*016a*/ 	.short	(.L_72 - .L_71)
	.align		4
.L_71:
        /*016c*/ 	.word	index@(_ZN5flash44flash_bwd_dq_dk_dv_loop_seqk_parallel_kernelI23Flash_bwd_kernel_traitsILi192ELi64ELi64ELi8ELi4ELi2ELi2ELb1ELb1EN7cutlass6half_tE19Flash_kernel_traitsILi192ELi64ELi64ELi8ES3_EELb0ELb1ELb0ELb0ELb0ELb0ELb1EEEvNS_16Flash_bwd_paramsE)
        /*0170*/ 	.word	0x000000ff


	//----- nvinfo : EIATTR_FRAME_SIZE
	.align		4
.L_72:
        /*0174*/ 	.byte	0x04, 0x11
        /*0176*/ 	.short	(.L_74 - .L_73)
	.align		4
.L_73:
        /*0178*/ 	.word	index@(_ZN5flash44flash_bwd_dq_dk_dv_loop_seqk_parallel_kernelI23Flash_bwd_kernel_traitsILi192ELi64ELi64ELi8ELi4ELi2ELi2ELb1ELb1EN7cutlass6half_tE19Flash_kernel_traitsILi192ELi64ELi64ELi8ES3_EELb0ELb1ELb0ELb0ELb0ELb0ELb1EEEvNS_16Flash_bwd_paramsE)
        /*017c*/ 	.word	0x000000d8


	//----- nvinfo : EIATTR_REGCOUNT
	.align		4
.L_74:
        /*0180*/ 	.byte	0x04, 0x2f
        /*0182*/ 	.short	(.L_76 - .L_75)
	.align		4
.L_75:
        /*0184*/ 	.word	index@(_ZN5flash44flash_bwd_dq_dk_dv_loop_seqk_parallel_kernelI23Flash_bwd_kernel_traitsILi192ELi64ELi64ELi8ELi4ELi2ELi2ELb1ELb1EN7cutlass6half_tE19Flash_kernel_traitsILi192ELi64ELi64ELi8ES3_EELb1ELb1ELb0ELb0ELb0ELb0ELb0EEEvNS_16Flash_bwd_paramsE)
        /*0188*/ 	.word	0x000000ff


	//----- nvinfo : EIATTR_FRAME_SIZE
	.align		4
.L_76:
        /*018c*/ 	.byte	0x04, 0x11
        /*018e*/ 	.short	(.L_78 - .L_77)
	.align		4
.L_77:
        /*0190*/ 	.word	index@(_ZN5flash44flash_bwd_dq_dk_dv_loop_seqk_parallel_kernelI23Flash_bwd_kernel_traitsILi192ELi64ELi64ELi8ELi4ELi2ELi2ELb1ELb1EN7cutlass6half_tE19Flash_kernel_traitsILi192ELi64ELi64ELi8ES3_EELb1ELb1ELb0ELb0ELb0ELb0ELb0EEEvNS_16Flash_bwd_paramsE)
        /*0194*/ 	.word	0x000000e0


	//----- nvinfo : EIATTR_REGCOUNT
	.align		4
.L_78:
        /*0198*/ 	.byte	0x04, 0x2f
        /*019a*/ 	.short	(.L_80 - .L_79)
	.align		4
.L_79:
        /*019c*/ 	.word	index@(_ZN5flash27flash_bwd_convert_dq_kernelI23Flash_bwd_kernel_traitsILi192ELi64ELi64ELi8ELi4ELi2ELi2ELb1ELb1EN7cutlass6half_tE19Flash_kernel_traitsILi192ELi64ELi64ELi8ES3_EEEEvNS_16Flash_bwd_paramsEi)
        /*01a0*/ 	.word	0x00000060


	//----- nvinfo : EIATTR_FRAME_SIZE
	.align		4
.L_80:
        /*01a4*/ 	.byte	0x04, 0x11
        /*01a6*/ 	.short	(.L_82 - .L_81)
	.align		4
.L_81:
        /*01a8*/ 	.word	index@(_ZN5flash27flash_bwd_convert_dq_kernelI23Flash_bwd_kernel_traitsILi192ELi64ELi64ELi8ELi4ELi2ELi2ELb1ELb1EN7cutlass6half_tE19Flash_kernel_traitsILi192ELi64ELi64ELi8ES3_EEEEvNS_16Flash_bwd_paramsEi)
        /*01ac*/ 	.word	0x00000000


	//----- nvinfo : EIATTR_REGCOUNT
	.align		4
.L_82:
        /*01b0*/ 	.byte	0x04, 0x2f
        /*01b2*/ 	.short	(.L_84 - .L_83)
	.align		4
.L_83:
        /*01b4*/ 	.word	index@(_ZN5flash44flash_bwd_dq_dk_dv_loop_seqk_parallel_kernelI23Flash_bwd_kernel_traitsILi192ELi64ELi64ELi8ELi4ELi2ELi2ELb0ELb0EN7cutlass6half_tE19Flash_kernel_traitsILi192ELi64ELi64ELi8ES3_EELb0ELb1ELb0ELb1ELb0ELb0ELb0EEEvNS_16Flash_bwd_paramsE)
        /*01b8*/ 	.word	0x000000ff


	//----- nvinfo : EIATTR_FRAME_SIZE
	.align		4
.L_84:
        /*01bc*/ 	.byte	0x04, 0x11
        /*01be*/ 	.short	(.L_86 - .L_85)
	.align		4
.L_85:
        /*01c0*/ 	.word	index@(_ZN5flash44flash_bwd_dq_dk_dv_loop_seqk_parallel_kernelI23Flash_bwd_kernel_traitsILi192ELi64ELi64ELi8ELi4ELi2ELi2ELb0ELb0EN7cutlass6half_tE19Flash_kernel_traitsILi192ELi64ELi64ELi8ES3_EELb0ELb1ELb0ELb1ELb0ELb0ELb0EEEvNS_16Flash_bwd_paramsE)
        /*01c4*/ 	.word	0x00000010


	//----- nvinfo : EIATTR_REGCOUNT
	.align		4
.L_86:
        /*01c8*/ 	.byte	0x04, 0x2f
        /*01ca*/ 	.short	(.L_88 - .L_87)
	.align		4
.L_87:
        /*01cc*/ 	.word	index@(_ZN5flash44flash_bwd_dq_dk_dv_loop_seqk_parallel_kernelI23Flash_bwd_kernel_traitsILi192ELi64ELi64ELi8ELi4ELi2ELi2ELb0ELb0EN7cutlass6half_tE19Flash_kernel_traitsILi192ELi64ELi64ELi8ES3_EELb0ELb1ELb0ELb0ELb0ELb1ELb0EEEvNS_16Flash_bwd_paramsE)
        /*01d0*/ 	.word	0x000000ff


	//----- nvinfo : EIATTR_FRAME_SIZE
	.align		4
.L_88:
        /*01d4*/ 	.byte	0x04, 0x11
        /*01d6*/ 	.short	(.L_90 - .L_89)
	.align		4
.L_89:
        /*01d8*/ 	.word	index@(_ZN5flash44flash_bwd_dq_dk_dv_loop_seqk_parallel_kernelI23Flash_bwd_kernel_traitsILi192ELi64ELi64ELi8ELi4ELi2ELi2ELb0ELb0EN7cutlass6half_tE19Flash_kernel_traitsILi192ELi64ELi64ELi8ES3_EELb0ELb1ELb0ELb0ELb0ELb1ELb0EEEvNS_16Flash_bwd_paramsE)
        /*01dc*/ 	.word	0x00000010


	//----- nvinfo : EIATTR_REGCOUNT
	.align		4
.L_90:
        /*01e0*/ 	.byte	0x04, 0x2f
        /*01e2*/ 	.short	(.L_92 - .L_91)
	.align		4
.L_91:
        /*01e4*/ 	.word	index@(_ZN5flash44flash_bwd_dq_dk_dv_loop_seqk_parallel_kernelI23Flash_bwd_kernel_traitsILi192ELi64ELi64ELi8ELi4ELi2ELi2ELb0ELb0EN7cutlass6half_tE19Flash_kernel_traitsILi192ELi64ELi64ELi8ES3_EELb0ELb1ELb0ELb0ELb0ELb0ELb0EEEvNS_16Flash_bwd_paramsE)
        /*01e8*/ 	.word	0x000000ff


	//----- nvinfo : EIATTR_FRAME_SIZE
	.align		4
.L_92:
        /*01ec*/ 	.byte	0x04, 0x11
        /*01ee*/ 	.short	(.L_94 - .L_93)
	.align		4
.L_93:
        /*01f0*/ 	.word	index@(_ZN5flash44flash_bwd_dq_dk_dv_loop_seqk_parallel_kernelI23Flash_bwd_kernel_traitsILi192ELi64ELi64ELi8ELi4ELi2ELi2ELb0ELb0EN7cutlass6half_tE19Flash_kernel_traitsILi192ELi64ELi64ELi8ES3_EELb0ELb1ELb0ELb0ELb0ELb0ELb0EEEvNS_16Flash_bwd_paramsE)
        /*01f4*/ 	.word	0x00000018


	//----- nvinfo : EIATTR_REGCOUNT
	.align		4
.L_94:
        /*01f8*/ 	.byte	0x04, 0x2f
        /*01fa*/ 	.short	(.L_96 - .L_95)
	.align		4
.L_95:
        /*01fc*/ 	.word	index@(_ZN5flash44flash_bwd_dq_dk_dv_loop_seqk_parallel_kernelI23Flash_bwd_kernel_traitsILi192ELi64ELi64ELi8ELi4ELi2ELi2ELb1ELb1EN7cutlass6half_tE19Flash_kernel_traitsILi192ELi64ELi64ELi8ES3_EELb0ELb1ELb0ELb1ELb0ELb0ELb0EEEvNS_16Flash_bwd_paramsE)
        /*0200*/ 	.word	0x000000ff


	//----- nvinfo : EIATTR_FRAME_SIZE
	.align		4
.L_96:
        /*0204*/ 	.byte	0x04, 0x11
        /*0206*/ 	.short	(.L_98 - .L_97)
	.align		4
.L_97:
        /*0208*/ 	.word	index@(_ZN5flash44flash_bwd_dq_dk_dv_loop_seqk_parallel_kernelI23Flash_bwd_kernel_traitsILi192ELi64ELi64ELi8ELi4ELi2ELi2ELb1ELb1EN7cutlass6half_tE19Flash_kernel_traitsILi192ELi64ELi64ELi8ES3_EELb0ELb1ELb0ELb1ELb0ELb0ELb0EEEvNS_16Flash_bwd_paramsE)
        /*020c*/ 	.word	0x000000f0


	//----- nvinfo : EIATTR_REGCOUNT
	.align		4
.L_98:
        /*0210*/ 	.byte	0x04, 0x2f
        /*0212*/ 	.short	(.L_100 - .L_99)
	.align		4
.L_99:
        /*0214*/ 	.word	index@(_ZN5flash44flash_bwd_dq_dk_dv_loop_seqk_parallel_kernelI23Flash_bwd_kernel_traitsILi192ELi64ELi64ELi8ELi4ELi2ELi2ELb1ELb1EN7cutlass6half_tE19Flash_kernel_traitsILi192ELi64ELi64ELi8ES3_EELb0ELb1ELb0ELb0ELb0ELb1ELb0EEEvNS_16Flash_bwd_paramsE)
        /*0218*/ 	.word	0x000000ff


	//----- nvinfo : EIATTR_FRAME_SIZE
	.align		4
.L_100:
        /*021c*/ 	.byte	0x04, 0x11
        /*021e*/ 	.short	(.L_102 - .L_101)
	.align		4
.L_101:
        /*0220*/ 	.word	index@(_ZN5flash44flash_bwd_dq_dk_dv_loop_seqk_parallel_kernelI23Flash_bwd_kernel_traitsILi192ELi64ELi64ELi8ELi4ELi2ELi2ELb1ELb1EN7cutlass6half_tE19Flash_kernel_traitsILi192ELi64ELi64ELi8ES3_EELb0ELb1ELb0ELb0ELb0ELb1ELb0EEEvNS_16Flash_bwd_paramsE)
        /*0224*/ 	.word	0x000000d8


	//----- nvinfo : EIATTR_REGCOUNT
	.align		4
.L_102:
        /*0228*/ 	.byte	0x04, 0x2f
        /*022a*/ 	.short	(.L_104 - .L_103)
	.align		4
.L_103:
        /*022c*/ 	.word	index@(_ZN5flash44flash_bwd_dq_dk_dv_loop_seqk_parallel_kernelI23Flash_bwd_kernel_traitsILi192ELi64ELi64ELi8ELi4ELi2ELi2ELb1ELb1EN7cutlass6half_tE19Flash_kernel_traitsILi192ELi64ELi64ELi8ES3_EELb0ELb1ELb0ELb0ELb0ELb0ELb0EEEvNS_16Flash_bwd_paramsE)
        /*0230*/ 	.word	0x000000ff


	//----- nvinfo : EIATTR_FRAME_SIZE
	.align		4
.L_104:
        /*0234*/ 	.byte	0x04, 0x11
        /*0236*/ 	.short	(.L_106 - .L_105)
	.align		4
.L_105:
        /*0238*/ 	.word	index@(_ZN5flash44flash_bwd_dq_dk_dv_loop_seqk_parallel_kernelI23Flash_bwd_kernel_traitsILi192ELi64ELi64ELi8ELi4ELi2ELi2ELb1ELb1EN7cutlass6half_tE19Flash_kernel_traitsILi192ELi64ELi64ELi8ES3_EELb0ELb1ELb0ELb0ELb0ELb0ELb0EEEvNS_16Flash_bwd_paramsE)
        /*023c*/ 	.word	0x000000d0


	//----- nvinfo : EIATTR_MIN_STACK_SIZE
	.align		4
.L_106:
        /*0240*/ 	.byte	0x04, 0x12
        /*0242*/ 	.short	(.L_108 - .L_107)
	.align		4
.L_107:
        /*0244*/ 	.word	index@(_ZN5flash44flash_bwd_dq_dk_dv_loop_seqk_parallel_kernelI23Flash_bwd_kernel_traitsILi192ELi64ELi64ELi8ELi4ELi2ELi2ELb1ELb1EN7cutlass6half_tE19Flash_kernel_traitsILi192ELi64ELi64ELi8ES3_EELb0ELb1ELb0ELb0ELb0ELb0ELb0EEEvNS_16Flash_bwd_paramsE)
        /*0248*/ 	.word	0x000000d0


	//----- nvinfo : EIATTR_MIN_STACK_SIZE
	.align		4
.L_108:
        /*024c*/ 	.byte	0x04, 0x12
        /*024e*/ 	.short	(.L_110 - .L_109)
	.align		4
.L_109:
        /*0250*/ 	.word	index@(_ZN5flash44flash_bwd_dq_dk_dv_loop_seqk_parallel_kernelI23Flash_bwd_kernel_traitsILi192ELi64ELi64ELi8ELi4ELi2ELi2ELb1ELb1EN7cutlass6half_tE19Flash_kernel_traitsILi192ELi64ELi64ELi8ES3_EELb0ELb1ELb0ELb0ELb0ELb1ELb0EEEvNS_16Flash_bwd_paramsE)
        /*0254*/ 	.word	0x000000d8


	//----- nvinfo : EIATTR_MIN_STACK_SIZE
	.align		4
.L_110:
        /*0258*/ 	.byte	0x04, 0x12
        /*025a*/ 	.short	(.L_112 - .L_111)
	.align		4
.L_111:
        /*025c*/ 	.word	index@(_ZN5flash44flash_bwd_dq_dk_dv_loop_seqk_parallel_kernelI23Flash_bwd_kernel_traitsILi192ELi64ELi64ELi8ELi4ELi2ELi2ELb1ELb1EN7cutlass6half_tE19Flash_kernel_traitsILi192ELi64ELi64ELi8ES3_EELb0ELb1ELb0ELb1ELb0ELb0ELb0EEEvNS_16Flash_bwd_paramsE)
        /*0260*/ 	.word	0x000000f0


	//----- nvinfo : EIATTR_MIN_STACK_SIZE
	.align		4
.L_112:
        /*0264*/ 	.byte	0x04, 0x12
        /*0266*/ 	.short	(.L_114 - .L_113)
	.align		4
.L_113:
        /*0268*/ 	.word	index@(_ZN5flash44flash_bwd_dq_dk_dv_loop_seqk_parallel_kernelI23Flash_bwd_kernel_traitsILi192ELi64ELi64ELi8ELi4ELi2ELi2ELb0ELb0EN7cutlass6half_tE19Flash_kernel_traitsILi192ELi64ELi64ELi8ES3_EELb0ELb1ELb0ELb0ELb0ELb0ELb0EEEvNS_16Flash_bwd_paramsE)
        /*026c*/ 	.word	0x00000018


	//----- nvinfo : EIATTR_MIN_STACK_SIZE
	.align		4
.L_114:
        /*0270*/ 	.byte	0x04, 0x12
        /*0272*/ 	.short	(.L_116 - .L_115)
	.align		4
.L_115:
        /*0274*/ 	.word	index@(_ZN5flash44flash_bwd_dq_dk_dv_loop_seqk_parallel_kernelI23Flash_bwd_kernel_traitsILi192ELi64ELi64ELi8ELi4ELi2ELi2ELb0ELb0EN7cutlass6half_tE19Flash_kernel_traitsILi192ELi64ELi64ELi8ES3_EELb0ELb1ELb0ELb0ELb0ELb1ELb0EEEvNS_16Flash_bwd_paramsE)
        /*0278*/ 	.word	0x00000010


	//----- nvinfo : EIATTR_MIN_STACK_SIZE
	.align		4
.L_116:
        /*027c*/ 	.byte	0x04, 0x12
        /*027e*/ 	.short	(.L_118 - .L_117)
	.align		4
.L_117:
        /*0280*/ 	.word	index@(_ZN5flash44flash_bwd_dq_dk_dv_loop_seqk_parallel_kernelI23Flash_bwd_kernel_traitsILi192ELi64ELi64ELi8ELi4ELi2ELi2ELb0ELb0EN7cutlass6half_tE19Flash_kernel_traitsILi192ELi64ELi64ELi8ES3_EELb0ELb1ELb0ELb1ELb0ELb0ELb0EEEvNS_16Flash_bwd_paramsE)
        /*0284*/ 	.word	0x00000010


	//----- nvinfo : EIATTR_MIN_STACK_SIZE
	.align		4
.L_118:
        /*0288*/ 	.byte	0x04, 0x12
        /*028a*/ 	.short	(.L_120 - .L_119)
	.align		4
.L_119:
        /*028c*/ 	.word	index@(_ZN5flash27flash_bwd_convert_dq_kernelI23Flash_bwd_kernel_traitsILi192ELi64ELi64ELi8ELi4ELi2ELi2ELb1ELb1EN7cutlass6half_tE19Flash_kernel_traitsILi192ELi64ELi64ELi8ES3_EEEEvNS_16Flash_bwd_paramsEi)
        /*0290*/ 	.word	0x00000000


	//----- nvinfo : EIATTR_MIN_STACK_SIZE
	.align		4
.L_120:
        /*0294*/ 	.byte	0x04, 0x12
        /*0296*/ 	.short	(.L_122 - .L_121)
	.align		4
.L_121:
        /*0298*/ 	.word	index@(_ZN5flash44flash_bwd_dq_dk_dv_loop_seqk_parallel_kernelI23Flash_bwd_kernel_traitsILi192ELi64ELi64ELi8ELi4ELi2ELi2ELb1ELb1EN7cutlass6half_tE19Flash_kernel_traitsILi192ELi64ELi64ELi8ES3_EELb1ELb1ELb0ELb0ELb0ELb0ELb0EEEvNS_16Flash_bwd_paramsE)
        /*029c*/ 	.word	0x000000e0


	//----- nvinfo : EIATTR_MIN_STACK_SIZE
	.align		4
.L_122:
        /*02a0*/ 	.byte	0x04, 0x12
        /*02a2*/ 	.short	(.L_124 - .L_123)
	.align		4
.L_123:
        /*02a4*/ 	.word	index@(_ZN5flash44flash_bwd_dq_dk_dv_loop_seqk_parallel_kernelI23Flash_bwd_kernel_traitsILi192ELi64ELi64ELi8ELi4ELi2ELi2ELb1ELb1EN7cutlass6half_tE19Flash_kernel_traitsILi192ELi64ELi64ELi8ES3_EELb0ELb1ELb0ELb0ELb0ELb0ELb1EEEvNS_16Flash_bwd_paramsE)
        /*02a8*/ 	.word	0x000000d8


	//----- nvinfo : EIATTR_MIN_STACK_SIZE
	.align		4
.L_124:
        /*02ac*/ 	.byte	0x04, 0x12
        /*02ae*/ 	.short	(.L_126 - .L_125)
	.align		4
.L_125:
        /*02b0*/ 	.word	index@(_ZN5flash44flash_bwd_dq_dk_dv_loop_seqk_parallel_kernelI23Flash_bwd_kernel_traitsILi192ELi64ELi64ELi8ELi4ELi2ELi2ELb1ELb1EN7cutlass6half_tE19Flash_kernel_traitsILi192ELi64ELi64ELi8ES3_EELb1ELb1ELb0ELb0ELb0ELb1ELb0EEEvNS_16Flash_bwd_paramsE)
        /*02b4*/ 	.word	0x000000d8


	//----- nvinfo : EIATTR_MIN_STACK_SIZE
	.align		4
.L_126:
        /*02b8*/ 	.byte	0x04, 0x12
        /*02ba*/ 	.short	(.L_128 - .L_127)
	.align		4
.L_127:
        /*02bc*/ 	.word	index@(_ZN5flash44flash_bwd_dq_dk_dv_loop_seqk_parallel_kernelI23Flash_bwd_kernel_traitsILi192ELi64ELi64ELi8ELi4ELi2ELi2ELb1ELb1EN7cutlass6half_tE19Flash_kernel_traitsILi192ELi64ELi64ELi8ES3_EELb0ELb1ELb0ELb0ELb0ELb1ELb1EEEvNS_16Flash_bwd_paramsE)
        /*02c0*/ 	.word	0x000000d8


	//----- nvinfo : EIATTR_MIN_STACK_SIZE
	.align		4
.L_128:
        /*02c4*/ 	.byte	0x04, 0x12
        /*02c6*/ 	.short	(.L_130 - .L_129)
	.align		4
.L_129:
        /*02c8*/ 	.word	index@(_ZN5flash44flash_bwd_dq_dk_dv_loop_seqk_parallel_kernelI23Flash_bwd_kernel_traitsILi192ELi64ELi64ELi8ELi4ELi2ELi2ELb1ELb1EN7cutlass6half_tE19Flash_kernel_traitsILi192ELi64ELi64ELi8ES3_EELb1ELb1ELb0ELb1ELb0ELb0ELb0EEEvNS_16Flash_bwd_paramsE)
        /*02cc*/ 	.word	0x00000108


	//----- nvinfo : EIATTR_MIN_STACK_SIZE
	.align		4
.L_130:
        /*02d0*/ 	.byte	0x04, 0x12
        /*02d2*/ 	.short	(.L_132 - .L_131)
	.align		4
.L_131:
        /*02d4*/ 	.word	index@(_ZN5flash44flash_bwd_dq_dk_dv_loop_seqk_parallel_kernelI23Flash_bwd_kernel_traitsILi192ELi64ELi64ELi8ELi4ELi2ELi2ELb1ELb1EN7cutlass6half_tE19Flash_kernel_traitsILi192ELi64ELi64ELi8ES3_EELb0ELb1ELb0ELb1ELb0ELb0ELb1EEEvNS_16Flash_bwd_paramsE)
        /*02d8*/ 	.word	0x000000f8


	//----- nvinfo : EIATTR_MIN_STACK_SIZE
	.align		4
.L_132:
        /*02dc*/ 	.byte	0x04, 0x12
        /*02de*/ 	.short	(.L_134 - .L_133)
	.align		4
.L_133:
        /*02e0*/ 	.word	index@(_ZN5flash25flash_bwd_dot_do_o_kernelILb0E23Flash_bwd_kernel_traitsILi192ELi64ELi64ELi8ELi4ELi2ELi2ELb1ELb1EN7cutlass6half_tE19Flash_kernel_traitsILi192ELi64ELi64ELi8ES3_EEEEvNS_16Flash_bwd_paramsE)
        /*02e4*/ 	.word	0x00000000


	//----- nvinfo : EIATTR_MIN_STACK_SIZE
	.align		4
.L_134:
        /*02e8*/ 	.byte	0x04, 0x12
        /*02ea*/ 	.short	(.L_136 - .L_135)
	.align		4
.L_135:
        /*02ec*/ 	.word	index@(_ZN5flash25flash_bwd_dot_do_o_kernelILb1E23Flash_bwd_kernel_traitsILi192ELi64ELi64ELi8ELi4ELi2ELi2ELb1ELb1EN7cutlass6half_tE19Flash_kernel_traitsILi192ELi64ELi64ELi8ES3_EEEEvNS_16Flash_bwd_paramsE)
        /*02f0*/ 	.word	0x00000000


	//----- nvinfo : EIATTR_MIN_STACK_SIZE
	.align		4
.L_136:
        /*02f4*/ 	.byte	0x04, 0x12
        /*02f6*/ 	.short	(.L_138 - .L_137)
	.align		4
.L_137:
        /*02f8*/ 	.word	index@(_ZN5flash27flash_bwd_convert_dq_kernelI23Flash_bwd_kernel_traitsILi192ELi64ELi64ELi8ELi4ELi2ELi2ELb0ELb0EN7cutlass6half_tE19Flash_kernel_traitsILi192ELi64ELi64ELi8ES3_EEEEvNS_16Flash_bwd_paramsEi)
        /*02fc*/ 	.word	0x00000000


	//----- nvinfo : EIATTR_MIN_STACK_SIZE
	.align		4
.L_138:
        /*0300*/ 	.byte	0x04, 0x12
        /*0302*/ 	.short	(.L_140 - .L_139)
	.align		4
.L_139:
        /*0304*/ 	.word	index@(_ZN5flash44flash_bwd_dq_dk_dv_loop_seqk_parallel_kernelI23Flash_bwd_kernel_traitsILi192ELi64ELi64ELi8ELi4ELi2ELi2ELb0ELb0EN7cutlass6half_tE19Flash_kernel_traitsILi192ELi64ELi64ELi8ES3_EELb1ELb1ELb0ELb0ELb0ELb0ELb0EEEvNS_16Flash_bwd_paramsE)
        /*0308*/ 	.word	0x00000010


	//----- nvinfo : EIATTR_MIN_STACK_SIZE
	.align		4
.L_140:
        /*030c*/ 	.byte	0x04, 0x12
        /*030e*/ 	.short	(.L_142 - .L_141)
	.align		4
.L_141:
        /*0310*/ 	.word	index@(_ZN5flash44flash_bwd_dq_dk_dv_loop_seqk_parallel_kernelI23Flash_bwd_kernel_traitsILi192ELi64ELi64ELi8ELi4ELi2ELi2ELb0ELb0EN7cutlass6half_tE19Flash_kernel_traitsILi192ELi64ELi64ELi8ES3_EELb0ELb1ELb0ELb0ELb0ELb0ELb1EEEvNS_16Flash_bwd_paramsE)
        /*0314*/ 	.word	0x00000018


	//----- nvinfo : EIATTR_MIN_STACK_SIZE
	.align		4
.L_142:
        /*0318*/ 	.byte	0x04, 0x12
        /*031a*/ 	.short	(.L_144 - .L_143)
	.align		4
.L_143:
        /*031c*/ 	.word	index@(_ZN5flash44flash_bwd_dq_dk_dv_loop_seqk_parallel_kernelI23Flash_bwd_kernel_traitsILi192ELi64ELi64ELi8ELi4ELi2ELi2ELb0ELb0EN7cutlass6half_tE19Flash_kernel_traitsILi192ELi64ELi64ELi8ES3_EELb1ELb1ELb0ELb0ELb0ELb1ELb0EEEvNS_16Flash_bwd_paramsE)
        /*0320*/ 	.word	0x00000018


	//----- nvinfo : EIATTR_MIN_STACK_SIZE
	.align		4
.L_144:
        /*0324*/ 	.byte	0x04, 0x12
        /*0326*/ 	.short	(.L_146 - .L_145)
	.align		4
.L_145:
        /*0328*/ 	.word	index@(_ZN5flash44flash_bwd_dq_dk_dv_loop_seqk_parallel_kernelI23Flash_bwd_kernel_traitsILi192ELi64ELi64ELi8ELi4ELi2ELi2ELb0ELb0EN7cutlass6half_tE19Flash_kernel_traitsILi192ELi64ELi64ELi8ES3_EELb0ELb1ELb0ELb0ELb0ELb1ELb1EEEvNS_16Flash_bwd_paramsE)
        /*032c*/ 	.word	0x00000010


	//----- nvinfo : EIATTR_MIN_STACK_SIZE
	.align		4
.L_146:
        /*0330*/ 	.byte	0x04, 0x12
        /*0332*/ 	.short	(.L_148 - .L_147)
	.align		4
.L_147:
        /*0334*/ 	.word	index@(_ZN5flash44flash_bwd_dq_dk_dv_loop_seqk_parallel_kernelI23Flash_bwd_kernel_traitsILi192ELi64ELi64ELi8ELi4ELi2ELi2ELb0ELb0EN7cutlass6half_tE19Flash_kernel_traitsILi192ELi64ELi64ELi8ES3_EELb1ELb1ELb0ELb1ELb0ELb0ELb0EEEvNS_16Flash_bwd_paramsE)
        /*0338*/ 	.word	0x00000038


	//----- nvinfo : EIATTR_MIN_STACK_SIZE
	.align		4
.L_148:
        /*033c*/ 	.byte	0x04, 0x12
        /*033e*/ 	.short	(.L_150 - .L_149)
	.align		4
.L_149:
        /*0340*/ 	.word	index@(_ZN5flash44flash_bwd_dq_dk_dv_loop_seqk_parallel_kernelI23Flash_bwd_kernel_traitsILi192ELi64ELi64ELi8ELi4ELi2ELi2ELb0ELb0EN7cutlass6half_tE19Flash_kernel_traitsILi192ELi64ELi64ELi8ES3_EELb0ELb1ELb0ELb1ELb0ELb0ELb1EEEvNS_16Flash_bwd_paramsE)
        /*0344*/ 	.word	0x00000028


	//----- nvinfo : EIATTR_MIN_STACK_SIZE
	.align		4
.L_150:
        /*0348*/ 	.byte	0x04, 0x12
        /*034a*/ 	.short	(.L_152 - .L_151)
	.align		4
.L_151:
        /*034c*/ 	.word	index@(_ZN5flash25flash_bwd_dot_do_o_kernelILb0E23Flash_bwd_kernel_traitsILi192ELi64ELi64ELi8ELi4ELi2ELi2ELb0ELb0EN7cutlass6half_tE19Flash_kernel_traitsILi192ELi64ELi64ELi8ES3_EEEEvNS_16Flash_bwd_paramsE)
        /*0350*/ 	.word	0x00000000


	//----- nvinfo : EIATTR_MIN_STACK_SIZE
	.align		4
.L_152:
        /*0354*/ 	.byte	0x04, 0x12
        /*0356*/ 	.short	(.L_154 - .L_153)
	.align		4
.L_153:
        /*0358*/ 	.word	index@(_ZN5flash25flash_bwd_dot_do_o_kernelILb1E23Flash_bwd_kernel_traitsILi192ELi64ELi64ELi8ELi4ELi2ELi2ELb0ELb0EN7cutlass6half_tE19Flash_kernel_traitsILi192ELi64ELi64ELi8ES3_EEEEvNS_16Flash_bwd_paramsE)
        /*035c*/ 	.word	0x00000000
.L_154:


//--------------------- .nv.info._ZN5flash44flash_bwd_dq_dk_dv_loop_seqk_parallel_kernelI23Flash_bwd_kernel_traitsILi192ELi64ELi64ELi8ELi4ELi2ELi2ELb1ELb1EN7cutlass6half_tE19Flash_kernel_traitsILi192ELi64ELi64ELi8ES3_EELb0ELb1ELb0ELb0ELb0ELb0ELb0EEEvNS_16Flash_bwd_paramsE --------------------------
	.section	.nv.info._ZN5flash44flash_bwd_dq_dk_dv_loop_seqk_parallel_kernelI23Flash_bwd_kernel_traitsILi192ELi64ELi64ELi8ELi4ELi2ELi2ELb1ELb1EN7cutlass6half_tE19Flash_kernel_traitsILi192ELi64ELi64ELi8ES3_EELb0ELb1ELb0ELb0ELb0ELb0ELb0EEEvNS_16Flash_bwd_paramsE,"",@"SHT_CUDA_INFO"
	.sectionflags	@""
	.align	4


	//----- nvinfo : EIATTR_CUDA_API_VERSION
	.align		4
        /*0000*/ 	.byte	0x04, 0x37
        /*0002*/ 	.short	(.L_156 - .L_155)
.L_155:
        /*0004*/ 	.word	0x00000082


	//----- nvinfo : EIATTR_SW2861232_WAR
	.align		4
.L_156:
        /*0008*/ 	.byte	0x01, 0x35
	.zero		2


	//----- nvinfo : EIATTR_PARAM_CBANK
	.align		4
        /*000c*/ 	.byte	0x04, 0x0a
        /*000e*/ 	.short	(.L_158 - .L_157)
	.align		4
.L_157:
        /*0010*/ 	.word	index@(.nv.constant0._ZN5flash44flash_bwd_dq_dk_dv_loop_seqk_parallel_kernelI23Flash_bwd_kernel_traitsILi192ELi64ELi64ELi8ELi4ELi2ELi2ELb1ELb1EN7cutlass6half_tE19Flash_kernel_traitsILi192ELi64ELi64ELi8ES3_EELb0ELb1ELb0ELb0ELb0ELb0ELb0EEEvNS_16Flash_bwd_paramsE)
        /*0014*/ 	.short	0x0160
        /*0016*/ 	.short	0x0280


	//----- nvinfo : EIATTR_CBANK_PARAM_SIZE
	.align		4
.L_158:
        /*0018*/ 	.byte	0x03, 0x19
        /*001a*/ 	.short	0x0280


	//----- nvinfo : EIATTR_KPARAM_INFO
	.align		4
        /*001c*/ 	.byte	0x04, 0x17
        /*001e*/ 	.short	(.L_160 - .L_159)
.L_159:
        /*0020*/ 	.word	0x00000000
        /*0024*/ 	.short	0x0000
        /*0026*/ 	.short	0x0000
        /*0028*/ 	.byte	0x00, 0xf0, 0x01, 0x0a


	//----- nvinfo : EIATTR_MAXREG_COUNT
	.align		4
.L_160:
        /*002c*/ 	.byte	0x03, 0x1b
        /*002e*/ 	.short	0x00ff


	//----- nvinfo : EIATTR_NUM_BARRIERS
	.align		4
        /*0030*/ 	.byte	0x02, 0x4c
        /*0032*/ 	.byte	0x01
	.zero		1


	//----- nvinfo : EIATTR_ANNOTATIONS
	.align		4
        /*0034*/ 	.byte	0x04, 0x55
        /*0036*/ 	.short	(.L_162 - .L_161)


	//   ....[0]....
.L_161:
        /*0038*/ 	.word	0x00000001
        /*003c*/ 	.byte	0x20, 0x05, 0x00, 0x00, 0x01, 0x00, 0x00, 0x00, 0x50, 0x08, 0x00, 0x00, 0x01, 0x00, 0x00, 0x00
        /* <DEDUP_REMOVED lines=56> */
        /*03cc*/ 	.byte	0x50, 0x7a, 0x00, 0x00, 0x01, 0x00, 0x00, 0x00, 0x60, 0x7a, 0x00, 0x00


	//----- nvinfo : EIATTR_MERCURY_ISA_VERSION
	.align		4
.L_162:
        /*03d8*/ 	.byte	0x03, 0x5f
        /*03da*/ 	.short	0x0000


	//----- nvinfo : EIATTR_EXIT_INSTR_OFFSETS
	.align		4
        /*03dc*/ 	.byte	0x04, 0x1c
        /*03de*/ 	.short	(.L_164 - .L_163)


	//   ....[0]....
.L_163:
        /*03e0*/ 	.word	0x000000a0


	//   ....[1]....
        /*03e4*/ 	.word	0x00008e40


	//----- nvinfo : EIATTR_CTAIDZ_USED
	.align		4
.L_164:
        /*03e8*/ 	.byte	0x01, 0x04
	.zero		2


	//----- nvinfo : EIATTR_CRS_STACK_SIZE
	.align		4
        /*03ec*/ 	.byte	0x04, 0x1e
        /*03ee*/ 	.short	(.L_166 - .L_165)
.L_165:
        /*03f0*/ 	.word	0x00000000
.L_166:


//--------------------- .nv.info._ZN5flash44flash_bwd_dq_dk_dv_loop_seqk_parallel_kernelI23Flash_bwd_kernel_traitsILi192ELi64ELi64ELi8ELi4ELi2ELi2ELb1ELb1EN7cutlass6half_tE19Flash_kernel_traitsILi192ELi64ELi64ELi8ES3_EELb0ELb1ELb0ELb0ELb0ELb1ELb0EEEvNS_16Flash_bwd_paramsE --------------------------
	.section	.nv.info._ZN5flash44flash_bwd_dq_dk_dv_loop_seqk_parallel_kernelI23Flash_bwd_kernel_traitsILi192ELi64ELi64ELi8ELi4ELi2ELi2ELb1ELb1EN7cutlass6half_tE19Flash_kernel_traitsILi192ELi64ELi64ELi8ES3_EELb0ELb1ELb0ELb0ELb0ELb1ELb0EEEvNS_16Flash_bwd_paramsE,"",@"SHT_CUDA_INFO"
	.sectionflags	@""
	.align	4


	//----- nvinfo : EIATTR_CUDA_API_VERSION
	.align		4
        /*0000*/ 	.byte	0x04, 0x37
        /*0002*/ 	.short	(.L_168 - .L_167)
.L_167:
        /*0004*/ 	.word	0x00000082


	//----- nvinfo : EIATTR_SW2861232_WAR
	.align		4
.L_168:
        /*0008*/ 	.byte	0x01, 0x35
	.zero		2


	//----- nvinfo : EIATTR_PARAM_CBANK
	.align		4
        /*000c*/ 	.byte	0x04, 0x0a
        /*000e*/ 	.short	(.L_170 - .L_169)
	.align		4
.L_169:
        /*0010*/ 	.word	index@(.nv.constant0._ZN5flash44flash_bwd_dq_dk_dv_loop_seqk_parallel_kernelI23Flash_bwd_kernel_traitsILi192ELi64ELi64ELi8ELi4ELi2ELi2ELb1ELb1EN7cutlass6half_tE19Flash_kernel_traitsILi192ELi64ELi64ELi8ES3_EELb0ELb1ELb0ELb0ELb0ELb1ELb0EEEvNS_16Flash_bwd_paramsE)
        /*0014*/ 	.short	0x0160
        /*0016*/ 	.short	0x0280


	//----- nvinfo : EIATTR_CBANK_PARAM_SIZE
	.align		4
.L_170:
        /*0018*/ 	.byte	0x03, 0x19
        /*001a*/ 	.short	0x0280


	//----- nvinfo : EIATTR_KPARAM_INFO
	.align		4
        /*001c*/ 	.byte	0x04, 0x17
        /*001e*/ 	.short	(.L_172 - .L_171)
.L_171:
        /*0020*/ 	.word	0x00000000
        /*0024*/ 	.short	0x0000
        /*0026*/ 	.short	0x0000
        /*0028*/ 	.byte	0x00, 0xf0, 0x01, 0x0a


	//----- nvinfo : EIATTR_MAXREG_COUNT
	.align		4
.L_172:
        /*002c*/ 	.byte	0x03, 0x1b
        /*002e*/ 	.short	0x00ff


	//----- nvinfo : EIATTR_NUM_BARRIERS
	.align		4
        /*0030*/ 	.byte	0x02, 0x4c
        /*0032*/ 	.byte	0x01
	.zero		1


	//----- nvinfo : EIATTR_ANNOTATIONS
	.align		4
        /*0034*/ 	.byte	0x04, 0x55
        /*0036*/ 	.short	(.L_174 - .L_173)


	//   ....[0]....
.L_173:
        /* <DEDUP_REMOVED lines=48> */
        /*032c*/ 	.byte	0x30, 0x74, 0x00, 0x00


	//----- nvinfo : EIATTR_MERCURY_ISA_VERSION
	.align		4
.L_174:
        /*0330*/ 	.byte	0x03, 0x5f
        /*0332*/ 	.short	0x0000


	//----- nvinfo : EIATTR_EXIT_INSTR_OFFSETS
	.align		4
        /*0334*/ 	.byte	0x04, 0x1c
        /*0336*/ 	.short	(.L_176 - .L_175)


	//   ....[0]....
.L_175:
        /*0338*/ 	.word	0x000000a0


	//   ....[1]....
        /*033c*/ 	.word	0x00007be0


	//----- nvinfo : EIATTR_CTAIDZ_USED
	.align		4
.L_176:
        /*0340*/ 	.byte	0x01, 0x04
	.zero		2


	//----- nvinfo : EIATTR_CRS_STACK_SIZE
	.align		4
        /*0344*/ 	.byte	0x04, 0x1e
        /*0346*/ 	.short	(.L_178 - .L_177)
.L_177:
        /*0348*/ 	.word	0x00000000
.L_178:


//--------------------- .nv.info._ZN5flash44flash_bwd_dq_dk_dv_loop_seqk_parallel_kernelI23Flash_bwd_kernel_traitsILi192ELi64ELi64ELi8ELi4ELi2ELi2ELb1ELb1EN7cutlass6half_tE19Flash_kernel_traitsILi192ELi64ELi64ELi8ES3_EELb0ELb1ELb0ELb1ELb0ELb0ELb0EEEvNS_16Flash_bwd_paramsE --------------------------
	.section	.nv.info._ZN5flash44flash_bwd_dq_dk_dv_loop_seqk_parallel_kernelI23Flash_bwd_kernel_traitsILi192ELi64ELi64ELi8ELi4ELi2ELi2ELb1ELb1EN7cutlass6half_tE19Flash_kernel_traitsILi192ELi64ELi64ELi8ES3_EELb0ELb1ELb0ELb1ELb0ELb0ELb0EEEvNS_16Flash_bwd_paramsE,"",@"SHT_CUDA_INFO"
	.sectionflags	@""
	.align	4


	//----- nvinfo : EIATTR_CUDA_API_VERSION
	.align		4
        /*0000*/ 	.byte	0x04, 0x37
        /*0002*/ 	.short	(.L_180 - .L_179)
.L_179:
        /*0004*/ 	.word	0x00000082


	//----- nvinfo : EIATTR_SW2861232_WAR
	.align		4
.L_180:
        /*0008*/ 	.byte	0x01, 0x35
	.zero		2


	//----- nvinfo : EIATTR_PARAM_CBANK
	.align		4
        /*000c*/ 	.byte	0x04, 0x0a
        /*000e*/ 	.short	(.L_182 - .L_181)
	.align		4
.L_181:
        /*0010*/ 	.word	index@(.nv.constant0._ZN5flash44flash_bwd_dq_dk_dv_loop_seqk_parallel_kernelI23Flash_bwd_kernel_traitsILi192ELi64ELi64ELi8ELi4ELi2ELi2ELb1ELb1EN7cutlass6half_tE19Flash_kernel_traitsILi192ELi64ELi64ELi8ES3_EELb0ELb1ELb0ELb1ELb0ELb0ELb0EEEvNS_16Flash_bwd_paramsE)
        /*0014*/ 	.short	0x0160
        /*0016*/ 	.short	0x0280


	//----- nvinfo : EIATTR_CBANK_PARAM_SIZE
	.align		4
.L_182:
        /*0018*/ 	.byte	0x03, 0x19
        /*001a*/ 	.short	0x0280


	//----- nvinfo : EIATTR_KPARAM_INFO
	.align		4
        /*001c*/ 	.byte	0x04, 0x17
        /*001e*/ 	.short	(.L_184 - .L_183)
.L_183:
        /*0020*/ 	.word	0x00000000
        /*0024*/ 	.short	0x0000
        /*0026*/ 	.short	0x0000
        /*0028*/ 	.byte	0x00, 0xf0, 0x01, 0x0a


	//----- nvinfo : EIATTR_MAXREG_COUNT
	.align		4
.L_184:
        /*002c*/ 	.byte	0x03, 0x1b
        /*002e*/ 	.short	0x00ff


	//----- nvinfo : EIATTR_NUM_BARRIERS
	.align		4
        /*0030*/ 	.byte	0x02, 0x4c
        /*0032*/ 	.byte	0x01
	.zero		1


	//----- nvinfo : EIATTR_ANNOTATIONS
	.align		4
        /*0034*/ 	.byte	0x04, 0x55
        /*0036*/ 	.short	(.L_186 - .L_185)


	//   ....[0]....
.L_185:
        /* <DEDUP_REMOVED lines=67> */


	//----- nvinfo : EIATTR_MERCURY_ISA_VERSION
	.align		4
.L_186:
        /*0458*/ 	.byte	0x03, 0x5f
        /*045a*/ 	.short	0x0000


	//----- nvinfo : EIATTR_EXIT_INSTR_OFFSETS
	.align		4
        /*045c*/ 	.byte	0x04, 0x1c
        /*045e*/ 	.short	(.L_188 - .L_187)


	//   ....[0]....
.L_187:
        /*0460*/ 	.word	0x000000a0


	//   ....[1]....
        /*0464*/ 	.word	0x00009270


	//----- nvinfo : EIATTR_CTAIDZ_USED
	.align		4
.L_188:
        /*0468*/ 	.byte	0x01, 0x04
	.zero		2


	//----- nvinfo : EIATTR_CRS_STACK_SIZE
	.align		4
        /*046c*/ 	.byte	0x04, 0x1e
        /*046e*/ 	.short	(.L_190 - .L_189)
.L_189:
        /*0470*/ 	.word	0x00000000
.L_190:


//--------------------- .nv.info._ZN5flash44flash_bwd_dq_dk_dv_loop_seqk_parallel_kernelI23Flash_bwd_kernel_traitsILi192ELi64ELi64ELi8ELi4ELi2ELi2ELb0ELb0EN7cutlass6half_tE19Flash_kernel_traitsILi192ELi64ELi64ELi8ES3_EELb0ELb1ELb0ELb0ELb0ELb0ELb0EEEvNS_16Flash_bwd_paramsE --------------------------
	.section	.nv.info._ZN5flash44flash_bwd_dq_dk_dv_loop_seqk_parallel_kernelI23Flash_bwd_kernel_traitsILi192ELi64ELi64ELi8ELi4ELi2ELi2ELb0ELb0EN7cutlass6half_tE19Flash_kernel_traitsILi192ELi64ELi64ELi8ES3_EELb0ELb1ELb0ELb0ELb0ELb0ELb0EEEvNS_16Flash_bwd_paramsE,"",@"SHT_CUDA_INFO"
	.sectionflags	@""
	.align	4


	//----- nvinfo : EIATTR_CUDA_API_VERSION
	.align		4
        /*0000*/ 	.byte	0x04, 0x37
        /*0002*/ 	.short	(.L_192 - .L_191)
.L_191:
        /*0004*/ 	.word	0x00000082


	//----- nvinfo : EIATTR_SW2861232_WAR
	.align		4
.L_192:
        /*0008*/ 	.byte	0x01, 0x35
	.zero		2


	//----- nvinfo : EIATTR_PARAM_CBANK
	.align		4
        /*000c*/ 	.byte	0x04, 0x0a
        /*000e*/ 	.short	(.L_194 - .L_193)
	.align		4
.L_193:
        /*0010*/ 	.word	index@(.nv.constant0._ZN5flash44flash_bwd_dq_dk_dv_loop_seqk_parallel_kernelI23Flash_bwd_kernel_traitsILi192ELi64ELi64ELi8ELi4ELi2ELi2ELb0ELb0EN7cutlass6half_tE19Flash_kernel_traitsILi192ELi64ELi64ELi8ES3_EELb0ELb1ELb0ELb0ELb0ELb0ELb0EEEvNS_16Flash_bwd_paramsE)
        /*0014*/ 	.short	0x0160
        /*0016*/ 	.short	0x0280


	//----- nvinfo : EIATTR_CBANK_PARAM_SIZE
	.align		4
.L_194:
        /*0018*/ 	.byte	0x03, 0x19
        /*001a*/ 	.short	0x0280


	//----- nvinfo : EIATTR_KPARAM_INFO
	.align		4
        /*001c*/ 	.byte	0x04, 0x17
        /*001e*/ 	.short	(.L_196 - .L_195)
.L_195:
        /*0020*/ 	.word	0x00000000
        /*0024*/ 	.short	0x0000
        /*0026*/ 	.short	0x0000
        /*0028*/ 	.byte	0x00, 0xf0, 0x01, 0x0a


	//----- nvinfo : EIATTR_MAXREG_COUNT
	.align		4
.L_196:
        /*002c*/ 	.byte	0x03, 0x1b
        /*002e*/ 	.short	0x00ff


	//----- nvinfo : EIATTR_NUM_BARRIERS
	.align		4
        /*0030*/ 	.byte	0x02, 0x4c
        /*0032*/ 	.byte	0x01
	.zero		1


	//----- nvinfo : EIATTR_ANNOTATIONS
	.align		4
        /*0034*/ 	.byte	0x04, 0x55
        /*0036*/ 	.short	(.L_198 - .L_197)


	//   ....[0]....
.L_197:
        /*0038*/ 	.word	0x00000001
        /*003c*/ 	.byte	0x50, 0x04, 0x00, 0x00, 0x01, 0x00, 0x00, 0x00, 0x90, 0x05, 0x00, 0x00, 0x01, 0x00, 0x00, 0x00
        /*004c*/ 	.byte	0xd0, 0x05, 0x00, 0x00, 0x01, 0x00, 0x00, 0x00, 0x90, 0x07, 0x00, 0x00, 0x01, 0x00, 0x00, 0x00
        /*005c*/ 	.byte	0xb0, 0x0a, 0x00, 0x00, 0x01, 0x00, 0x00, 0x00, 0x40, 0x14, 0x00, 0x00, 0x01, 0x00, 0x00, 0x00
        /*006c*/ 	.byte	0xa0, 0x24, 0x00, 0x00, 0x01, 0x00, 0x00, 0x00, 0x20, 0x2b, 0x00, 0x00, 0x01, 0x00, 0x00, 0x00
        /*007c*/ 	.byte	0xa0, 0x36, 0x00, 0x00, 0x01, 0x00, 0x00, 0x00, 0x20, 0x71, 0x00, 0x00


	//----- nvinfo : EIATTR_MERCURY_ISA_VERSION
	.align		4
.L_198:
        /*0088*/ 	.byte	0x03, 0x5f
        /*008a*/ 	.short	0x0000


	//----- nvinfo : EIATTR_EXIT_INSTR_OFFSETS
	.align		4
        /*008c*/ 	.byte	0x04, 0x1c
        /*008e*/ 	.short	(.L_200 - .L_199)


	//   ....[0]....
.L_199:
        /*0090*/ 	.word	0x00000090


	//   ....[1]....
        /*0094*/ 	.word	0x000083a0


	//----- nvinfo : EIATTR_CTAIDZ_USED
	.align		4
.L_200:
        /*0098*/ 	.byte	0x01, 0x04
	.zero		2


	//----- nvinfo : EIATTR_CRS_STACK_SIZE
	.align		4
        /*009c*/ 	.byte	0x04, 0x1e
        /*009e*/ 	.short	(.L_202 - .L_201)
.L_201:
        /*00a0*/ 	.word	0x00000000
.L_202:


//--------------------- .nv.info._ZN5flash44flash_bwd_dq_dk_dv_loop_seqk_parallel_kernelI23Flash_bwd_kernel_traitsILi192ELi64ELi64ELi8ELi4ELi2ELi2ELb0ELb0EN7cutlass6half_tE19Flash_kernel_traitsILi192ELi64ELi64ELi8ES3_EELb0ELb1ELb0ELb0ELb0ELb1ELb0EEEvNS_16Flash_bwd_paramsE --------------------------
	.section	.nv.info._ZN5flash44flash_bwd_dq_dk_dv_loop_seqk_parallel_kernelI23Flash_bwd_kernel_traitsILi192ELi64ELi64ELi8ELi4ELi2ELi2ELb0ELb0EN7cutlass6half_tE19Flash_kernel_traitsILi192ELi64ELi64ELi8ES3_EELb0ELb1ELb0ELb0ELb0ELb1ELb0EEEvNS_16Flash_bwd_paramsE,"",@"SHT_CUDA_INFO"
	.sectionflags	@""
	.align	4


	//----- nvinfo : EIATTR_CUDA_API_VERSION
	.align		4
        /*0000*/ 	.byte	0x04, 0x37
        /*0002*/ 	.short	(.L_204 - .L_203)
.L_203:
        /*0004*/ 	.word	0x00000082


	//----- nvinfo : EIATTR_SW2861232_WAR
	.align		4
.L_204:
        /*0008*/ 	.byte	0x01, 0x35
	.zero		2


	//----- nvinfo : EIATTR_PARAM_CBANK
	.align		4
        /*000c*/ 	.byte	0x04, 0x0a
        /*000e*/ 	.short	(.L_206 - .L_205)
	.align		4
.L_205:
        /*0010*/ 	.word	index@(.nv.constant0._ZN5flash44flash_bwd_dq_dk_dv_loop_seqk_parallel_kernelI23Flash_bwd_kernel_traitsILi192ELi64ELi64ELi8ELi4ELi2ELi2ELb0ELb0EN7cutlass6half_tE19Flash_kernel_traitsILi192ELi64ELi64ELi8ES3_EELb0ELb1ELb0ELb0ELb0ELb1ELb0EEEvNS_16Flash_bwd_paramsE)
        /*0014*/ 	.short	0x0160
        /*0016*/ 	.short	0x0280


	//----- nvinfo : EIATTR_CBANK_PARAM_SIZE
	.align		4
.L_206:
        /*0018*/ 	.byte	0x03, 0x19
        /*001a*/ 	.short	0x0280


	//----- nvinfo : EIATTR_KPARAM_INFO
	.align		4
        /*001c*/ 	.byte	0x04, 0x17
        /*001e*/ 	.short	(.L_208 - .L_207)
.L_207:
        /*0020*/ 	.word	0x00000000
        /*0024*/ 	.short	0x0000
        /*0026*/ 	.short	0x0000
        /*0028*/ 	.byte	0x00, 0xf0, 0x01, 0x0a


	//----- nvinfo : EIATTR_MAXREG_COUNT
	.align		4
.L_208:
        /*002c*/ 	.byte	0x03, 0x1b
        /*002e*/ 	.short	0x00ff


	//----- nvinfo : EIATTR_NUM_BARRIERS
	.align		4
        /*0030*/ 	.byte	0x02, 0x4c
        /*0032*/ 	.byte	0x01
	.zero		1


	//----- nvinfo : EIATTR_ANNOTATIONS
	.align		4
        /*0034*/ 	.byte	0x04, 0x55
        /*0036*/ 	.short	(.L_210 - .L_209)


	//   ....[0]....
.L_209:
        /*0038*/ 	.word	0x00000001
        /*003c*/ 	.byte	0xd0, 0x04, 0x00, 0x00, 0x01, 0x00, 0x00, 0x00, 0x80, 0x05, 0x00, 0x00, 0x01, 0x00, 0x00, 0x00
        /*004c*/ 	.byte	0xc0, 0x05, 0x00, 0x00, 0x01, 0x00, 0x00, 0x00, 0x20, 0x14, 0x00, 0x00, 0x01, 0x00, 0x00, 0x00
        /*005c*/ 	.byte	0x20, 0x1f, 0x00, 0x00, 0x01, 0x00, 0x00, 0x00, 0x60, 0x1f, 0x00, 0x00


	//----- nvinfo : EIATTR_MERCURY_ISA_VERSION
	.align		4
.L_210:
        /*0068*/ 	.byte	0x03, 0x5f
        /*006a*/ 	.short	0x0000


	//----- nvinfo : EIATTR_EXIT_INSTR_OFFSETS
	.align		4
        /*006c*/ 	.byte	0x04, 0x1c
        /*006e*/ 	.short	(.L_212 - .L_211)


	//   ....[0]....
.L_211:
        /*0070*/ 	.word	0x00000090


	//   ....[1]....
        /*0074*/ 	.word	0x00007160


	//----- nvinfo : EIATTR_CTAIDZ_USED
	.align		4
.L_212:
        /*0078*/ 	.byte	0x01, 0x04
	.zero		2


	//----- nvinfo : EIATTR_CRS_STACK_SIZE
	.align		4
        /*007c*/ 	.byte	0x04, 0x1e
        /*007e*/ 	.short	(.L_214 - .L_213)
.L_213:
        /*0080*/ 	.word	0x00000000
.L_214:


//--------------------- .nv.info._ZN5flash44flash_bwd_dq_dk_dv_loop_seqk_parallel_kernelI23Flash_bwd_kernel_traitsILi192ELi64ELi64ELi8ELi4ELi2ELi2ELb0ELb0EN7cutlass6half_tE19Flash_kernel_traitsILi192ELi64ELi64ELi8ES3_EELb0ELb1ELb0ELb1ELb0ELb0ELb0EEEvNS_16Flash_bwd_paramsE --------------------------
	.section	.nv.info._ZN5flash44flash_bwd_dq_dk_dv_loop_seqk_parallel_kernelI23Flash_bwd_kernel_traitsILi192ELi64ELi64ELi8ELi4ELi2ELi2ELb0ELb0EN7cutlass6half_tE19Flash_kernel_traitsILi192ELi64ELi64ELi8ES3_EELb0ELb1ELb0ELb1ELb0ELb0ELb0EEEvNS_16Flash_bwd_paramsE,"",@"SHT_CUDA_INFO"
	.sectionflags	@""
	.align	4


	//----- nvinfo : EIATTR_CUDA_API_VERSION
	.align		4
        /*0000*/ 	.byte	0x04, 0x37
        /*0002*/ 	.short	(.L_216 - .L_215)
.L_215:
        /*0004*/ 	.word	0x00000082


	//----- nvinfo : EIATTR_SW2861232_WAR
	.align		4
.L_216:
        /*0008*/ 	.byte	0x01, 0x35
	.zero		2


	//----- nvinfo : EIATTR_PARAM_CBANK
	.align		4
        /*000c*/ 	.byte	0x04, 0x0a
        /*000e*/ 	.short	(.L_218 - .L_217)
	.align		4
.L_217:
        /*0010*/ 	.word	index@(.nv.constant0._ZN5flash44flash_bwd_dq_dk_dv_loop_seqk_parallel_kernelI23Flash_bwd_kernel_traitsILi192ELi64ELi64ELi8ELi4ELi2ELi2ELb0ELb0EN7cutlass6half_tE19Flash_kernel_traitsILi192ELi64ELi64ELi8ES3_EELb0ELb1ELb0ELb1ELb0ELb0ELb0EEEvNS_16Flash_bwd_paramsE)
        /*0014*/ 	.short	0x0160
        /*0016*/ 	.short	0x0280


	//----- nvinfo : EIATTR_CBANK_PARAM_SIZE
	.align		4
.L_218:
        /*0018*/ 	.byte	0x03, 0x19
        /*001a*/ 	.short	0x0280


	//----- nvinfo : EIATTR_KPARAM_INFO
	.align		4
        /*001c*/ 	.byte	0x04, 0x17
        /*001e*/ 	.short	(.L_220 - .L_219)
.L_219:
        /*0020*/ 	.word	0x00000000
        /*0024*/ 	.short	0x0000
        /*0026*/ 	.short	0x0000
        /*0028*/ 	.byte	0x00, 0xf0, 0x01, 0x0a


	//----- nvinfo : EIATTR_MAXREG_COUNT
	.align		4
.L_220:
        /*002c*/ 	.byte	0x03, 0x1b
        /*002e*/ 	.short	0x00ff


	//----- nvinfo : EIATTR_NUM_BARRIERS
	.align		4
        /*0030*/ 	.byte	0x02, 0x4c
        /*0032*/ 	.byte	0x01
	.zero		1


	//----- nvinfo : EIATTR_ANNOTATIONS
	.align		4
        /*0034*/ 	.byte	0x04, 0x55
        /*0036*/ 	.short	(.L_222 - .L_221)


	//   ....[0]....
.L_221:
        /*0038*/ 	.word	0x00000001
        /*003c*/ 	.byte	0x70, 0x05, 0x00, 0x00, 0x01, 0x00, 0x00, 0x00, 0xb0, 0x05, 0x00, 0x00, 0x01, 0x00, 0x00, 0x00
        /*004c*/ 	.byte	0x20, 0x0a, 0x00, 0x00, 0x01, 0x00, 0x00, 0x00, 0xf0, 0x0a, 0x00, 0x00, 0x01, 0x00, 0x00, 0x00
        /*005c*/ 	.byte	0x20, 0x24, 0x00, 0x00, 0x01, 0x00, 0x00, 0x00, 0xa0, 0x36, 0x00, 0x00, 0x01, 0x00, 0x00, 0x00
        /*006c*/ 	.byte	0xa0, 0x3f, 0x00, 0x00, 0x01, 0x00, 0x00, 0x00, 0x60, 0x75, 0x00, 0x00, 0x01, 0x00, 0x00, 0x00
        /*007c*/ 	.byte	0x90, 0x80, 0x00, 0x00


	//----- nvinfo : EIATTR_MERCURY_ISA_VERSION
	.align		4
.L_222:
        /*0080*/ 	.byte	0x03, 0x5f
        /*0082*/ 	.short	0x0000


	//----- nvinfo : EIATTR_EXIT_INSTR_OFFSETS
	.align		4
        /*0084*/ 	.byte	0x04, 0x1c
        /*0086*/ 	.short	(.L_224 - .L_223)


	//   ....[0]....
.L_223:
        /*0088*/ 	.word	0x00000090


	//   ....[1]....
        /*008c*/ 	.word	0x00008820


	//----- nvinfo : EIATTR_CTAIDZ_USED
	.align		4
.L_224:
        /*0090*/ 	.byte	0x01, 0x04
	.zero		2


	//----- nvinfo : EIATTR_CRS_STACK_SIZE
	.align		4
        /*0094*/ 	.byte	0x04, 0x1e
        /*0096*/ 	.short	(.L_226 - .L_225)
.L_225:
        /*0098*/ 	.word	0x00000000
.L_226:


//--------------------- .nv.info._ZN5flash27flash_bwd_convert_dq_kernelI23Flash_bwd_kernel_traitsILi192ELi64ELi64ELi8ELi4ELi2ELi2ELb1ELb1EN7cutlass6half_tE19Flash_kernel_traitsILi192ELi64ELi64ELi8ES3_EEEEvNS_16Flash_bwd_paramsEi --------------------------
	.section	.nv.info._ZN5flash27flash_bwd_convert_dq_kernelI23Flash_bwd_kernel_traitsILi192ELi64ELi64ELi8ELi4ELi2ELi2ELb1ELb1EN7cutlass6half_tE19Flash_kernel_traitsILi192ELi64ELi64ELi8ES3_EEEEvNS_16Flash_bwd_paramsEi,"",@"SHT_CUDA_INFO"
	.sectionflags	@""
	.align	4


	//----- nvinfo : EIATTR_CUDA_API_VERSION
	.align		4
        /*0000*/ 	.byte	0x04, 0x37
        /*0002*/ 	.short	(.L_228 - .L_227)
.L_227:
        /*0004*/ 	.word	0x00000082


	//----- nvinfo : EIATTR_SW2861232_WAR
	.align		4
.L_228:
        /*0008*/ 	.byte	0x01, 0x35
	.zero		2


	//----- nvinfo : EIATTR_PARAM_CBANK
	.align		4
        /*000c*/ 	.byte	0x04, 0x0a
        /*000e*/ 	.short	(.L_230 - .L_229)
	.align		4
.L_229:
        /*0010*/ 	.word	index@(.nv.constant0._ZN5flash27flash_bwd_convert_dq_kernelI23Flash_bwd_kernel_traitsILi192ELi64ELi64ELi8ELi4ELi2ELi2ELb1ELb1EN7cutlass6half_tE19Flash_kernel_traitsILi192ELi64ELi64ELi8ES3_EEEEvNS_16Flash_bwd_paramsEi)
        /*0014*/ 	.short	0x0160
        /*0016*/ 	.short	0x0284


	//----- nvinfo : EIATTR_CBANK_PARAM_SIZE
	.align		4
.L_230:
        /*0018*/ 	.byte	0x03, 0x19
        /*001a*/ 	.short	0x0284


	//----- nvinfo : EIATTR_KPARAM_INFO
	.align		4
        /*001c*/ 	.byte	0x04, 0x17
        /*001e*/ 	.short	(.L_232 - .L_231)
.L_231:
        /*0020*/ 	.word	0x00000000
        /*0024*/ 	.short	0x0001
        /*0026*/ 	.short	0x0280
        /*0028*/ 	.byte	0x00, 0xf0, 0x11, 0x00


	//----- nvinfo : EIATTR_KPARAM_INFO
	.align		4
.L_232:
        /*002c*/ 	.byte	0x04, 0x17
        /*002e*/ 	.short	(.L_234 - .L_233)
.L_233:
        /*0030*/ 	.word	0x00000000
        /*0034*/ 	.short	0x0000
        /*0036*/ 	.short	0x0000
        /*0038*/ 	.byte	0x00, 0xf0, 0x01, 0x0a


	//----- nvinfo : EIATTR_MAXREG_COUNT
	.align		4
.L_234:
        /*003c*/ 	.byte	0x03, 0x1b
        /*003e*/ 	.short	0x00ff


	//----- nvinfo : EIATTR_NUM_BARRIERS
	.align		4
        /*0040*/ 	.byte	0x02, 0x4c
        /*0042*/ 	.byte	0x01
	.zero		1


	//----- nvinfo : EIATTR_MERCURY_ISA_VERSION
	.align		4
        /*0044*/ 	.byte	0x03, 0x5f
        /*0046*/ 	.short	0x0000


	//----- nvinfo : EIATTR_EXIT_INSTR_OFFSETS
	.align		4
        /*0048*/ 	.byte	0x04, 0x1c
        /*004a*/ 	.short	(.L_236 - .L_235)


	//   ....[0]....
.L_235:
        /*004c*/ 	.word	0x000000f0


	//   ....[1]....
        /*0050*/ 	.word	0x00001b80


	//   ....[2]....
        /*0054*/ 	.word	0x00001c80


	//   ....[3]....
        /*0058*/ 	.word	0x00001ca0


	//----- nvinfo : EIATTR_CTAIDZ_USED
	.align		4
.L_236:
        /*005c*/ 	.byte	0x01, 0x04
	.zero		2


	//----- nvinfo : EIATTR_CRS_STACK_SIZE
	.align		4
        /*0060*/ 	.byte	0x04, 0x1e
        /*0062*/ 	.short	(.L_238 - .L_237)
.L_237:
        /*0064*/ 	.word	0x00000000
.L_238:


//--------------------- .nv.info._ZN5flash44flash_bwd_dq_dk_dv_loop_seqk_parallel_kernelI23Flash_bwd_kernel_traitsILi192ELi64ELi64ELi8ELi4ELi2ELi2ELb1ELb1EN7cutlass6half_tE19Flash_kernel_traitsILi192ELi64ELi64ELi8ES3_EELb1ELb1ELb0ELb0ELb0ELb0ELb0EEEvNS_16Flash_bwd_paramsE --------------------------
	.section	.nv.info._ZN5flash44flash_bwd_dq_dk_dv_loop_seqk_parallel_kernelI23Flash_bwd_kernel_traitsILi192ELi64ELi64ELi8ELi4ELi2ELi2ELb1ELb1EN7cutlass6half_tE19Flash_kernel_traitsILi192ELi64ELi64ELi8ES3_EELb1ELb1ELb0ELb0ELb0ELb0ELb0EEEvNS_16Flash_bwd_paramsE,"",@"SHT_CUDA_INFO"
	.sectionflags	@""
	.align	4


	//----- nvinfo : EIATTR_CUDA_API_VERSION
	.align		4
        /*0000*/ 	.byte	0x04, 0x37
        /*0002*/ 	.short	(.L_240 - .L_239)
.L_239:
        /*0004*/ 	.word	0x00000082


	//----- nvinfo : EIATTR_SW2861232_WAR
	.align		4
.L_240:
        /*0008*/ 	.byte	0x01, 0x35
	.zero		2


	//----- nvinfo : EIATTR_PARAM_CBANK
	.align		4
        /*000c*/ 	.byte	0x04, 0x0a
        /*000e*/ 	.short	(.L_242 - .L_241)
	.align		4
.L_241:
        /*0010*/ 	.word	index@(.nv.constant0._ZN5flash44flash_bwd_dq_dk_dv_loop_seqk_parallel_kernelI23Flash_bwd_kernel_traitsILi192ELi64ELi64ELi8ELi4ELi2ELi2ELb1ELb1EN7cutlass6half_tE19Flash_kernel_traitsILi192ELi64ELi64ELi8ES3_EELb1ELb1ELb0ELb0ELb0ELb0ELb0EEEvNS_16Flash_bwd_paramsE)
        /*0014*/ 	.short	0x0160
        /*0016*/ 	.short	0x0280


	//----- nvinfo : EIATTR_CBANK_PARAM_SIZE
	.align		4
.L_242:
        /*0018*/ 	.byte	0x03, 0x19
        /*001a*/ 	.short	0x0280


	//----- nvinfo : EIATTR_KPARAM_INFO
	.align		4
        /*001c*/ 	.byte	0x04, 0x17
        /*001e*/ 	.short	(.L_244 - .L_243)
.L_243:
        /*0020*/ 	.word	0x00000000
        /*0024*/ 	.short	0x0000
        /*0026*/ 	.short	0x0000
        /*0028*/ 	.byte	0x00, 0xf0, 0x01, 0x0a


	//----- nvinfo : EIATTR_MAXREG_COUNT
	.align		4
.L_244:
        /*002c*/ 	.byte	0x03, 0x1b
        /*002e*/ 	.short	0x00ff


	//----- nvinfo : EIATTR_NUM_BARRIERS
	.align		4
        /*0030*/ 	.byte	0x02, 0x4c
        /*0032*/ 	.byte	0x01
	.zero		1


	//----- nvinfo : EIATTR_ANNOTATIONS
	.align		4
        /*0034*/ 	.byte	0x04, 0x55
        /*0036*/ 	.short	(.L_246 - .L_245)


	//   ....[0]....
.L_245:
        /* <DEDUP_REMOVED lines=60> */


	//----- nvinfo : EIATTR_MERCURY_ISA_VERSION
	.align		4
.L_246:
        /*03e8*/ 	.byte	0x03, 0x5f
        /*03ea*/ 	.short	0x0000


	//----- nvinfo : EIATTR_EXIT_INSTR_OFFSETS
	.align		4
        /*03ec*/ 	.byte	0x04, 0x1c
        /*03ee*/ 	.short	(.L_248 - .L_247)


	//   ....[0]....
.L_247:
        /*03f0*/ 	.word	0x000000a0


	//   ....[1]....
        /*03f4*/ 	.word	0x00009ae0


	//----- nvinfo : EIATTR_CTAIDZ_USED
	.align		4
.L_248:
        /*03f8*/ 	.byte	0x01, 0x04
	.zero		2


	//----- nvinfo : EIATTR_CRS_STACK_SIZE
	.align		4
        /*03fc*/ 	.byte	0x04, 0x1e
        /*03fe*/ 	.short	(.L_250 - .L_249)
.L_249:
        /*0400*/ 	.word	0x00000000
.L_250:


//--------------------- .nv.info._ZN5flash44flash_bwd_dq_dk_dv_loop_seqk_parallel_kernelI23Flash_bwd_kernel_traitsILi192ELi64ELi64ELi8ELi4ELi2ELi2ELb1ELb1EN7cutlass6half_tE19Flash_kernel_traitsILi192ELi64ELi64ELi8ES3_EELb0ELb1ELb0ELb0ELb0ELb0ELb1EEEvNS_16Flash_bwd_paramsE --------------------------
	.section	.nv.info._ZN5flash44flash_bwd_dq_dk_dv_loop_seqk_parallel_kernelI23Flash_bwd_kernel_traitsILi192ELi64ELi64ELi8ELi4ELi2ELi2ELb1ELb1EN7cutlass6half_tE19Flash_kernel_traitsILi192ELi64ELi64ELi8ES3_EELb0ELb1ELb0ELb0ELb0ELb0ELb1EEEvNS_16Flash_bwd_paramsE,"",@"SHT_CUDA_INFO"
	.sectionflags	@""
	.align	4


	//----- nvinfo : EIATTR_CUDA_API_VERSION
	.align		4
        /*0000*/ 	.byte	0x04, 0x37
        /*0002*/ 	.short	(.L_252 - .L_251)
.L_251:
        /*0004*/ 	.word	0x00000082


	//----- nvinfo : EIATTR_SW2861232_WAR
	.align		4
.L_252:
        /*0008*/ 	.byte	0x01, 0x35
	.zero		2


	//----- nvinfo : EIATTR_PARAM_CBANK
	.align		4
        /*000c*/ 	.byte	0x04, 0x0a
        /*000e*/ 	.short	(.L_254 - .L_253)
	.align		4
.L_253:
        /*0010*/ 	.word	index@(.nv.constant0._ZN5flash44flash_bwd_dq_dk_dv_loop_seqk_parallel_kernelI23Flash_bwd_kernel_traitsILi192ELi64ELi64ELi8ELi4ELi2ELi2ELb1ELb1EN7cutlass6half_tE19Flash_kernel_traitsILi192ELi64ELi64ELi8ES3_EELb0ELb1ELb0ELb0ELb0ELb0ELb1EEEvNS_16Flash_bwd_paramsE)
        /*0014*/ 	.short	0x0160
        /*0016*/ 	.short	0x0280


	//----- nvinfo : EIATTR_CBANK_PARAM_SIZE
	.align		4
.L_254:
        /*0018*/ 	.byte	0x03, 0x19
        /*001a*/ 	.short	0x0280


	//----- nvinfo : EIATTR_KPARAM_INFO
	.align		4
        /*001c*/ 	.byte	0x04, 0x17
        /*001e*/ 	.short	(.L_256 - .L_255)
.L_255:
        /*0020*/ 	.word	0x00000000
        /*0024*/ 	.short	0x0000
        /*0026*/ 	.short	0x0000
        /*0028*/ 	.byte	0x00, 0xf0, 0x01, 0x0a


	//----- nvinfo : EIATTR_MAXREG_COUNT
	.align		4
.L_256:
        /*002c*/ 	.byte	0x03, 0x1b
        /*002e*/ 	.short	0x00ff


	//----- nvinfo : EIATTR_NUM_BARRIERS
	.align		4
        /*0030*/ 	.byte	0x02, 0x4c
        /*0032*/ 	.byte	0x01
	.zero		1


	//----- nvinfo : EIATTR_ANNOTATIONS
	.align		4
        /*0034*/ 	.byte	0x04, 0x55
        /*0036*/ 	.short	(.L_258 - .L_257)


	//   ....[0]....
.L_257:
        /* <DEDUP_REMOVED lines=67> */


	//----- nvinfo : EIATTR_MERCURY_ISA_VERSION
	.align		4
.L_258:
        /*0458*/ 	.byte	0x03, 0x5f
        /*045a*/ 	.short	0x0000


	//----- nvinfo : EIATTR_EXIT_INSTR_OFFSETS
	.align		4
        /*045c*/ 	.byte	0x04, 0x1c
        /*045e*/ 	.short	(.L_260 - .L_259)


	//   ....[0]....
.L_259:
        /*0460*/ 	.word	0x000000a0


	//   ....[1]....
        /*0464*/ 	.word	0x00009540


	//----- nvinfo : EIATTR_CTAIDZ_USED
	.align		4
.L_260:
        /*0468*/ 	.byte	0x01, 0x04
	.zero		2


	//----- nvinfo : EIATTR_CRS_STACK_SIZE
	.align		4
        /*046c*/ 	.byte	0x04, 0x1e
        /*046e*/ 	.short	(.L_262 - .L_261)
.L_261:
        /*0470*/ 	.word	0x00000000
.L_262:


//--------------------- .nv.info._ZN5flash44flash_bwd_dq_dk_dv_loop_seqk_parallel_kernelI23Flash_bwd_kernel_traitsILi192ELi64ELi64ELi8ELi4ELi2ELi2ELb1ELb1EN7cutlass6half_tE19Flash_kernel_traitsILi192ELi64ELi64ELi8ES3_EELb1ELb1ELb0ELb0ELb0ELb1ELb0EEEvNS_16Flash_bwd_paramsE --------------------------
	.section	.nv.info._ZN5flash44flash_bwd_dq_dk_dv_loop_seqk_parallel_kernelI23Flash_bwd_kernel_traitsILi192ELi64ELi64ELi8ELi4ELi2ELi2ELb1ELb1EN7cutlass6half_tE19Flash_kernel_traitsILi192ELi64ELi64ELi8ES3_EELb1ELb1ELb0ELb0ELb0ELb1ELb0EEEvNS_16Flash_bwd_paramsE,"",@"SHT_CUDA_INFO"
	.sectionflags	@""
	.align	4


	//----- nvinfo : EIATTR_CUDA_API_VERSION
	.align		4
        /*0000*/ 	.byte	0x04, 0x37
        /*0002*/ 	.short	(.L_264 - .L_263)
.L_263:
        /*0004*/ 	.word	0x00000082


	//----- nvinfo : EIATTR_SW2861232_WAR
	.align		4
.L_264:
        /*0008*/ 	.byte	0x01, 0x35
	.zero		2


	//----- nvinfo : EIATTR_PARAM_CBANK
	.align		4
        /*000c*/ 	.byte	0x04, 0x0a
        /*000e*/ 	.short	(.L_266 - .L_265)
	.align		4
.L_265:
        /*0010*/ 	.word	index@(.nv.constant0._ZN5flash44flash_bwd_dq_dk_dv_loop_seqk_parallel_kernelI23Flash_bwd_kernel_traitsILi192ELi64ELi64ELi8ELi4ELi2ELi2ELb1ELb1EN7cutlass6half_tE19Flash_kernel_traitsILi192ELi64ELi64ELi8ES3_EELb1ELb1ELb0ELb0ELb0ELb1ELb0EEEvNS_16Flash_bwd_paramsE)
        /*0014*/ 	.short	0x0160
        /*0016*/ 	.short	0x0280


	//----- nvinfo : EIATTR_CBANK_PARAM_SIZE
	.align		4
.L_266:
        /*0018*/ 	.byte	0x03, 0x19
        /*001a*/ 	.short	0x0280


	//----- nvinfo : EIATTR_KPARAM_INFO
	.align		4
        /*001c*/ 	.byte	0x04, 0x17
        /*001e*/ 	.short	(.L_268 - .L_267)
.L_267:
        /*0020*/ 	.word	0x00000000
        /*0024*/ 	.short	0x0000
        /*0026*/ 	.short	0x0000
        /*0028*/ 	.byte	0x00, 0xf0, 0x01, 0x0a


	//----- nvinfo : EIATTR_MAXREG_COUNT
	.align		4
.L_268:
        /*002c*/ 	.byte	0x03, 0x1b
        /*002e*/ 	.short	0x00ff


	//----- nvinfo : EIATTR_NUM_BARRIERS
	.align		4
        /*0030*/ 	.byte	0x02, 0x4c
        /*0032*/ 	.byte	0x01
	.zero		1


	//----- nvinfo : EIATTR_ANNOTATIONS
	.align		4
        /*0034*/ 	.byte	0x04, 0x55
        /*0036*/ 	.short	(.L_270 - .L_269)


	//   ....[0]....
.L_269:
        /* <DEDUP_REMOVED lines=49> */


	//----- nvinfo : EIATTR_MERCURY_ISA_VERSION
	.align		4
.L_270:
        /*0330*/ 	.byte	0x03, 0x5f
        /*0332*/ 	.short	0x0000


	//----- nvinfo : EIATTR_EXIT_INSTR_OFFSETS
	.align		4
        /*0334*/ 	.byte	0x04, 0x1c
        /*0336*/ 	.short	(.L_272 - .L_271)


	//   ....[0]....
.L_271:
        /*0338*/ 	.word	0x000000a0


	//   ....[1]....
        /*033c*/ 	.word	0x00008880


	//----- nvinfo : EIATTR_CTAIDZ_USED
	.align		4
.L_272:
        /*0340*/ 	.byte	0x01, 0x04
	.zero		2


	//----- nvinfo : EIATTR_CRS_STACK_SIZE
	.align		4
        /*0344*/ 	.byte	0x04, 0x1e
        /*0346*/ 	.short	(.L_274 - .L_273)
.L_273:
        /*0348*/ 	.word	0x00000000
.L_274:


//--------------------- .nv.info._ZN5flash44flash_bwd_dq_dk_dv_loop_seqk_parallel_kernelI23Flash_bwd_kernel_traitsILi192ELi64ELi64ELi8ELi4ELi2ELi2ELb1ELb1EN7cutlass6half_tE19Flash_kernel_traitsILi192ELi64ELi64ELi8ES3_EELb0ELb1ELb0ELb0ELb0ELb1ELb1EEEvNS_16Flash_bwd_paramsE --------------------------
	.section	.nv.info._ZN5flash44flash_bwd_dq_dk_dv_loop_seqk_parallel_kernelI23Flash_bwd_kernel_traitsILi192ELi64ELi64ELi8ELi4ELi2ELi2ELb1ELb1EN7cutlass6half_tE19Flash_kernel_traitsILi192ELi64ELi64ELi8ES3_EELb0ELb1ELb0ELb0ELb0ELb1ELb1EEEvNS_16Flash_bwd_paramsE,"",@"SHT_CUDA_INFO"
	.sectionflags	@""
	.align	4


	//----- nvinfo : EIATTR_CUDA_API_VERSION
	.align		4
        /*0000*/ 	.byte	0x04, 0x37
        /*0002*/ 	.short	(.L_276 - .L_275)
.L_275:
        /*0004*/ 	.word	0x00000082


	//----- nvinfo : EIATTR_SW2861232_WAR
	.align		4
.L_276:
        /*0008*/ 	.byte	0x01, 0x35
	.zero		2


	//----- nvinfo : EIATTR_PARAM_CBANK
	.align		4
        /*000c*/ 	.byte	0x04, 0x0a
        /*000e*/ 	.short	(.L_278 - .L_277)
	.align		4
.L_277:
        /*0010*/ 	.word	index@(.nv.constant0._ZN5flash44flash_bwd_dq_dk_dv_loop_seqk_parallel_kernelI23Flash_bwd_kernel_traitsILi192ELi64ELi64ELi8ELi4ELi2ELi2ELb1ELb1EN7cutlass6half_tE19Flash_kernel_traitsILi192ELi64ELi64ELi8ES3_EELb0ELb1ELb0ELb0ELb0ELb1ELb1EEEvNS_16Flash_bwd_paramsE)
        /*0014*/ 	.short	0x0160
        /*0016*/ 	.short	0x0280


	//----- nvinfo : EIATTR_CBANK_PARAM_SIZE
	.align		4
.L_278:
        /*0018*/ 	.byte	0x03, 0x19
        /*001a*/ 	.short	0x0280


	//----- nvinfo : EIATTR_KPARAM_INFO
	.align		4
        /*001c*/ 	.byte	0x04, 0x17
        /*001e*/ 	.short	(.L_280 - .L_279)
.L_279:
        /*0020*/ 	.word	0x00000000
        /*0024*/ 	.short	0x0000
        /*0026*/ 	.short	0x0000
        /*0028*/ 	.byte	0x00, 0xf0, 0x01, 0x0a


	//----- nvinfo : EIATTR_MAXREG_COUNT
	.align		4
.L_280:
        /*002c*/ 	.byte	0x03, 0x1b
        /*002e*/ 	.short	0x00ff


	//----- nvinfo : EIATTR_NUM_BARRIERS
	.align		4
        /*0030*/ 	.byte	0x02, 0x4c
        /*0032*/ 	.byte	0x01
	.zero		1


	//----- nvinfo : EIATTR_ANNOTATIONS
	.align		4
        /*0034*/ 	.byte	0x04, 0x55
        /*0036*/ 	.short	(.L_282 - .L_281)


	//   ....[0]....
.L_281:
        /* <DEDUP_REMOVED lines=57> */


	//----- nvinfo : EIATTR_MERCURY_ISA_VERSION
	.align		4
.L_282:
        /*03b0*/ 	.byte	0x03, 0x5f
        /*03b2*/ 	.short	0x0000


	//----- nvinfo : EIATTR_EXIT_INSTR_OFFSETS
	.align		4
        /*03b4*/ 	.byte	0x04, 0x1c
        /*03b6*/ 	.short	(.L_284 - .L_283)


	//   ....[0]....
.L_283:
        /*03b8*/ 	.word	0x000000a0


	//   ....[1]....
        /*03bc*/ 	.word	0x000082f0


	//----- nvinfo : EIATTR_CTAIDZ_USED
	.align		4
.L_284:
        /*03c0*/ 	.byte	0x01, 0x04
	.zero		2


	//----- nvinfo : EIATTR_CRS_STACK_SIZE
	.align		4
        /*03c4*/ 	.byte	0x04, 0x1e
        /*03c6*/ 	.short	(.L_286 - .L_285)
.L_285:
        /*03c8*/ 	.word	0x00000000
.L_286:


//--------------------- .nv.info._ZN5flash44flash_bwd_dq_dk_dv_loop_seqk_parallel_kernelI23Flash_bwd_kernel_traitsILi192ELi64ELi64ELi8ELi4ELi2ELi2ELb1ELb1EN7cutlass6half_tE19Flash_kernel_traitsILi192ELi64ELi64ELi8ES3_EELb1ELb1ELb0ELb1ELb0ELb0ELb0EEEvNS_16Flash_bwd_paramsE --------------------------
	.section	.nv.info._ZN5flash44flash_bwd_dq_dk_dv_loop_seqk_parallel_kernelI23Flash_bwd_kernel_traitsILi192ELi64ELi64ELi8ELi4ELi2ELi2ELb1ELb1EN7cutlass6half_tE19Flash_kernel_traitsILi192ELi64ELi64ELi8ES3_EELb1ELb1ELb0ELb1ELb0ELb0ELb0EEEvNS_16Flash_bwd_paramsE,"",@"SHT_CUDA_INFO"
	.sectionflags	@""
	.align	4


	//----- nvinfo : EIATTR_CUDA_API_VERSION
	.align		4
        /*0000*/ 	.byte	0x04, 0x37
        /*0002*/ 	.short	(.L_288 - .L_287)
.L_287:
        /*0004*/ 	.word	0x00000082


	//----- nvinfo : EIATTR_SW2861232_WAR
	.align		4
.L_288:
        /*0008*/ 	.byte	0x01, 0x35
	.zero		2


	//----- nvinfo : EIATTR_PARAM_CBANK
	.align		4
        /*000c*/ 	.byte	0x04, 0x0a
        /*000e*/ 	.short	(.L_290 - .L_289)
	.align		4
.L_289:
        /*0010*/ 	.word	index@(.nv.constant0._ZN5flash44flash_bwd_dq_dk_dv_loop_seqk_parallel_kernelI23Flash_bwd_kernel_traitsILi192ELi64ELi64ELi8ELi4ELi2ELi2ELb1ELb1EN7cutlass6half_tE19Flash_kernel_traitsILi192ELi64ELi64ELi8ES3_EELb1ELb1ELb0ELb1ELb0ELb0ELb0EEEvNS_16Flash_bwd_paramsE)
        /*0014*/ 	.short	0x0160
        /*0016*/ 	.short	0x0280


	//----- nvinfo : EIATTR_CBANK_PARAM_SIZE
	.align		4
.L_290:
        /*0018*/ 	.byte	0x03, 0x19
        /*001a*/ 	.short	0x0280


	//----- nvinfo : EIATTR_KPARAM_INFO
	.align		4
        /*001c*/ 	.byte	0x04, 0x17
        /*001e*/ 	.short	(.L_292 - .L_291)
.L_291:
        /*0020*/ 	.word	0x00000000
        /*0024*/ 	.short	0x0000
        /*0026*/ 	.short	0x0000
        /*0028*/ 	.byte	0x00, 0xf0, 0x01, 0x0a


	//----- nvinfo : EIATTR_MAXREG_COUNT
	.align		4
.L_292:
        /*002c*/ 	.byte	0x03, 0x1b
        /*002e*/ 	.short	0x00ff


	//----- nvinfo : EIATTR_NUM_BARRIERS
	.align		4
        /*0030*/ 	.byte	0x02, 0x4c
        /*0032*/ 	.byte	0x01
	.zero		1


	//----- nvinfo : EIATTR_ANNOTATIONS
	.align		4
        /*0034*/ 	.byte	0x04, 0x55
        /*0036*/ 	.short	(.L_294 - .L_293)


	//   ....[0]....
.L_293:
        /* <DEDUP_REMOVED lines=69> */


	//----- nvinfo : EIATTR_MERCURY_ISA_VERSION
	.align		4
.L_294:
        /*0478*/ 	.byte	0x03, 0x5f
        /*047a*/ 	.short	0x0000


	//----- nvinfo : EIATTR_EXIT_INSTR_OFFSETS
	.align		4
        /*047c*/ 	.byte	0x04, 0x1c
        /*047e*/ 	.short	(.L_296 - .L_295)


	//   ....[0]....
.L_295:
        /*0480*/ 	.word	0x000000a0


	//   ....[1]....
        /*0484*/ 	.word	0x00009f20


	//----- nvinfo : EIATTR_CTAIDZ_USED
	.align		4
.L_296:
        /*0488*/ 	.byte	0x01, 0x04
	.zero		2


	//----- nvinfo : EIATTR_CRS_STACK_SIZE
	.align		4
        /*048c*/ 	.byte	0x04, 0x1e
        /*048e*/ 	.short	(.L_298 - .L_297)
.L_297:
        /*0490*/ 	.word	0x00000000
.L_298:


//--------------------- .nv.info._ZN5flash44flash_bwd_dq_dk_dv_loop_seqk_parallel_kernelI23Flash_bwd_kernel_traitsILi192ELi64ELi64ELi8ELi4ELi2ELi2ELb1ELb1EN7cutlass6half_tE19Flash_kernel_traitsILi192ELi64ELi64ELi8ES3_EELb0ELb1ELb0ELb1ELb0ELb0ELb1EEEvNS_16Flash_bwd_paramsE --------------------------
	.section	.nv.info._ZN5flash44flash_bwd_dq_dk_dv_loop_seqk_parallel_kernelI23Flash_bwd_kernel_traitsILi192ELi64ELi64ELi8ELi4ELi2ELi2ELb1ELb1EN7cutlass6half_tE19Flash_kernel_traitsILi192ELi64ELi64ELi8ES3_EELb0ELb1ELb0ELb1ELb0ELb0ELb1EEEvNS_16Flash_bwd_paramsE,"",@"SHT_CUDA_INFO"
	.sectionflags	@""
	.align	4


	//----- nvinfo : EIATTR_CUDA_API_VERSION
	.align		4
        /*0000*/ 	.byte	0x04, 0x37
        /*0002*/ 	.short	(.L_300 - .L_299)
.L_299:
        /*0004*/ 	.word	0x00000082


	//----- nvinfo : EIATTR_SW2861232_WAR
	.align		4
.L_300:
        /*0008*/ 	.byte	0x01, 0x35
	.zero		2


	//----- nvinfo : EIATTR_PARAM_CBANK
	.align		4
        /*000c*/ 	.byte	0x04, 0x0a
        /*000e*/ 	.short	(.L_302 - .L_301)
	.align		4
.L_301:
        /*0010*/ 	.word	index@(.nv.constant0._ZN5flash44flash_bwd_dq_dk_dv_loop_seqk_parallel_kernelI23Flash_bwd_kernel_traitsILi192ELi64ELi64ELi8ELi4ELi2ELi2ELb1ELb1EN7cutlass6half_tE19Flash_kernel_traitsILi192ELi64ELi64ELi8ES3_EELb0ELb1ELb0ELb1ELb0ELb0ELb1EEEvNS_16Flash_bwd_paramsE)
        /*0014*/ 	.short	0x0160
        /*0016*/ 	.short	0x0280


	//----- nvinfo : EIATTR_CBANK_PARAM_SIZE
	.align		4
.L_302:
        /*0018*/ 	.byte	0x03, 0x19
        /*001a*/ 	.short	0x0280


	//----- nvinfo : EIATTR_KPARAM_INFO
	.align		4
        /*001c*/ 	.byte	0x04, 0x17
        /*001e*/ 	.short	(.L_304 - .L_303)
.L_303:
        /*0020*/ 	.word	0x00000000
        /*0024*/ 	.short	0x0000
        /*0026*/ 	.short	0x0000
        /*0028*/ 	.byte	0x00, 0xf0, 0x01, 0x0a


	//----- nvinfo : EIATTR_MAXREG_COUNT
	.align		4
.L_304:
        /*002c*/ 	.byte	0x03, 0x1b
        /*002e*/ 	.short	0x00ff


	//----- nvinfo : EIATTR_NUM_BARRIERS
	.align		4
        /*0030*/ 	.byte	0x02, 0x4c
        /*0032*/ 	.byte	0x01
	.zero		1


	//----- nvinfo : EIATTR_ANNOTATIONS
	.align		4
        /*0034*/ 	.byte	0x04, 0x55
        /*0036*/ 	.short	(.L_306 - .L_305)


	//   ....[0]....
.L_305:
        /* <DEDUP_REMOVED lines=75> */


	//----- nvinfo : EIATTR_MERCURY_ISA_VERSION
	.align		4
.L_306:
        /*04d8*/ 	.byte	0x03, 0x5f
        /*04da*/ 	.short	0x0000


	//----- nvinfo : EIATTR_EXIT_INSTR_OFFSETS
	.align		4
        /*04dc*/ 	.byte	0x04, 0x1c
        /*04de*/ 	.short	(.L_308 - .L_307)


	//   ....[0]....
.L_307:
        /*04e0*/ 	.word	0x000000a0


	//   ....[1]....
        /*04e4*/ 	.word	0x000098a0


	//----- nvinfo : EIATTR_CTAIDZ_USED
	.align		4
.L_308:
        /*04e8*/ 	.byte	0x01, 0x04
	.zero		2


	//----- nvinfo : EIATTR_CRS_STACK_SIZE
	.align		4
        /*04ec*/ 	.byte	0x04, 0x1e
        /*04ee*/ 	.short	(.L_310 - .L_309)
.L_309:
        /*04f0*/ 	.word	0x00000000
.L_310:


//--------------------- .nv.info._ZN5flash25flash_bwd_dot_do_o_kernelILb0E23Flash_bwd_kernel_traitsILi192ELi64ELi64ELi8ELi4ELi2ELi2ELb1ELb1EN7cutlass6half_tE19Flash_kernel_traitsILi192ELi64ELi64ELi8ES3_EEEEvNS_16Flash_bwd_paramsE --------------------------
	.section	.nv.info._ZN5flash25flash_bwd_dot_do_o_kernelILb0E23Flash_bwd_kernel_traitsILi192ELi64ELi64ELi8ELi4ELi2ELi2ELb1ELb1EN7cutlass6half_tE19Flash_kernel_traitsILi192ELi64ELi64ELi8ES3_EEEEvNS_16Flash_bwd_paramsE,"",@"SHT_CUDA_INFO"
	.sectionflags	@""
	.align	4


	//----- nvinfo : EIATTR_CUDA_API_VERSION
	.align		4
        /*0000*/ 	.byte	0x04, 0x37
        /*0002*/ 	.short	(.L_312 - .L_311)
.L_311:
        /*0004*/ 	.word	0x00000082


	//----- nvinfo : EIATTR_SW2861232_WAR
	.align		4
.L_312:
        /*0008*/ 	.byte	0x01, 0x35
	.zero		2


	//----- nvinfo : EIATTR_PARAM_CBANK
	.align		4
        /*000c*/ 	.byte	0x04, 0x0a
        /*000e*/ 	.short	(.L_314 - .L_313)
	.align		4
.L_313:
        /*0010*/ 	.word	index@(.nv.constant0._ZN5flash25flash_bwd_dot_do_o_kernelILb0E23Flash_bwd_kernel_traitsILi192ELi64ELi64ELi8ELi4ELi2ELi2ELb1ELb1EN7cutlass6half_tE19Flash_kernel_traitsILi192ELi64ELi64ELi8ES3_EEEEvNS_16Flash_bwd_paramsE)
        /*0014*/ 	.short	0x0160
        /*0016*/ 	.short	0x0280


	//----- nvinfo : EIATTR_CBANK_PARAM_SIZE
	.align		4
.L_314:
        /*0018*/ 	.byte	0x03, 0x19
        /*001a*/ 	.short	0x0280


	//----- nvinfo : EIATTR_KPARAM_INFO
	.align		4
        /*001c*/ 	.byte	0x04, 0x17
        /*001e*/ 	.short	(.L_316 - .L_315)
.L_315:
        /*0020*/ 	.word	0x00000000
        /*0024*/ 	.short	0x0000
        /*0026*/ 	.short	0x0000
        /*0028*/ 	.byte	0x00, 0xf0, 0x01, 0x0a


	//----- nvinfo : EIATTR_MAXREG_COUNT
	.align		4
.L_316:
        /*002c*/ 	.byte	0x03, 0x1b
        /*002e*/ 	.short	0x00ff


	//----- nvinfo : EIATTR_MERCURY_ISA_VERSION
	.align		4
        /*0030*/ 	.byte	0x03, 0x5f
        /*0032*/ 	.short	0x0000


	//----- nvinfo : EIATTR_COOP_GROUP_MASK_REGIDS
	.align		4
        /*0034*/ 	.byte	0x04, 0x29
        /*0036*/ 	.short	(.L_318 - .L_317)


	//   ....[0]....
.L_317:
        /*0038*/ 	.word	0xffffffff


	//   ....[1]....
        /*003c*/ 	.word	0xffffffff


	//   ....[2]....
        /*0040*/ 	.word	0xffffffff


	//   ....[3]....
        /*0044*/ 	.word	0xffffffff


	//   ....[4]....
        /*0048*/ 	.word	0xffffffff


	//   ....[5]....
        /*004c*/ 	.word	0xffffffff


	//----- nvinfo : EIATTR_COOP_GROUP_INSTR_OFFSETS
	.align		4
.L_318:
        /*0050*/ 	.byte	0x04, 0x28
        /*0052*/ 	.short	(.L_320 - .L_319)


	//   ....[0]....
.L_319:
        /*0054*/ 	.word	0x00001580


	//   ....[1]....
        /*0058*/ 	.word	0x000015c0


	//   ....[2]....
        /*005c*/ 	.word	0x000015e0


	//   ....[3]....
        /*0060*/ 	.word	0x00001600


	//   ....[4]....
        /*0064*/ 	.word	0x00001640


	//   ....[5]....
        /*0068*/ 	.word	0x00001690


	//----- nvinfo : EIATTR_EXIT_INSTR_OFFSETS
	.align		4
.L_320:
        /*006c*/ 	.byte	0x04, 0x1c
        /*006e*/ 	.short	(.L_322 - .L_321)


	//   ....[0]....
.L_321:
        /*0070*/ 	.word	0x000000f0


	//   ....[1]....
        /*0074*/ 	.word	0x000016e0


	//   ....[2]....
        /*0078*/ 	.word	0x00001710


	//----- nvinfo : EIATTR_CTAIDZ_USED
	.align		4
.L_322:
        /*007c*/ 	.byte	0x01, 0x04
	.zero		2


	//----- nvinfo : EIATTR_CRS_STACK_SIZE
	.align		4
        /*0080*/ 	.byte	0x04, 0x1e
        /*0082*/ 	.short	(.L_324 - .L_323)
.L_323:
        /*0084*/ 	.word	0x00000000
.L_324:


//--------------------- .nv.info._ZN5flash25flash_bwd_dot_do_o_kernelILb1E23Flash_bwd_kernel_traitsILi192ELi64ELi64ELi8ELi4ELi2ELi2ELb1ELb1EN7cutlass6half_tE19Flash_kernel_traitsILi192ELi64ELi64ELi8ES3_EEEEvNS_16Flash_bwd_paramsE --------------------------
	.section	.nv.info._ZN5flash25flash_bwd_dot_do_o_kernelILb1E23Flash_bwd_kernel_traitsILi192ELi64ELi64ELi8ELi4ELi2ELi2ELb1ELb1EN7cutlass6half_tE19Flash_kernel_traitsILi192ELi64ELi64ELi8ES3_EEEEvNS_16Flash_bwd_paramsE,"",@"SHT_CUDA_INFO"
	.sectionflags	@""
	.align	4


	//----- nvinfo : EIATTR_CUDA_API_VERSION
	.align		4
        /*0000*/ 	.byte	0x04, 0x37
        /*0002*/ 	.short	(.L_326 - .L_325)
.L_325:
        /*0004*/ 	.word	0x00000082


	//----- nvinfo : EIATTR_SW2861232_WAR
	.align		4
.L_326:
        /*0008*/ 	.byte	0x01, 0x35
	.zero		2


	//----- nvinfo : EIATTR_PARAM_CBANK
	.align		4
        /*000c*/ 	.byte	0x04, 0x0a
        /*000e*/ 	.short	(.L_328 - .L_327)
	.align		4
.L_327:
        /*0010*/ 	.word	index@(.nv.constant0._ZN5flash25flash_bwd_dot_do_o_kernelILb1E23Flash_bwd_kernel_traitsILi192ELi64ELi64ELi8ELi4ELi2ELi2ELb1ELb1EN7cutlass6half_tE19Flash_kernel_traitsILi192ELi64ELi64ELi8ES3_EEEEvNS_16Flash_bwd_paramsE)
        /*0014*/ 	.short	0x0160
        /*0016*/ 	.short	0x0280


	//----- nvinfo : EIATTR_CBANK_PARAM_SIZE
	.align		4
.L_328:
        /*0018*/ 	.byte	0x03, 0x19
        /*001a*/ 	.short	0x0280


	//----- nvinfo : EIATTR_KPARAM_INFO
	.align		4
        /*001c*/ 	.byte	0x04, 0x17
        /*001e*/ 	.short	(.L_330 - .L_329)
.L_329:
        /*0020*/ 	.word	0x00000000
        /*0024*/ 	.short	0x0000
        /*0026*/ 	.short	0x0000
        /*0028*/ 	.byte	0x00, 0xf0, 0x01, 0x0a


	//----- nvinfo : EIATTR_MAXREG_COUNT
	.align		4
.L_330:
        /*002c*/ 	.byte	0x03, 0x1b
        /*002e*/ 	.short	0x00ff


	//----- nvinfo : EIATTR_MERCURY_ISA_VERSION
	.align		4
        /*0030*/ 	.byte	0x03, 0x5f
        /*0032*/ 	.short	0x0000


	//----- nvinfo : EIATTR_COOP_GROUP_MASK_REGIDS
	.align		4
        /*0034*/ 	.byte	0x04, 0x29
        /*0036*/ 	.short	(.L_332 - .L_331)


	//   ....[0]....
.L_331:
        /*0038*/ 	.word	0xffffffff


	//   ....[1]....
        /*003c*/ 	.word	0xffffffff


	//   ....[2]....
        /*0040*/ 	.word	0xffffffff


	//   ....[3]....
        /*0044*/ 	.word	0xffffffff


	//   ....[4]....
        /*0048*/ 	.word	0xffffffff


	//   ....[5]....
        /*004c*/ 	.word	0xffffffff


	//----- nvinfo : EIATTR_COOP_GROUP_INSTR_OFFSETS
	.align		4
.L_332:
        /*0050*/ 	.byte	0x04, 0x28
        /*0052*/ 	.short	(.L_334 - .L_333)


	//   ....[0]....
.L_333:
        /*0054*/ 	.word	0x000018f0


	//   ....[1]....
        /*0058*/ 	.word	0x00001910


	//   ....[2]....
        /*005c*/ 	.word	0x00001960


	//   ....[3]....
        /*0060*/ 	.word	0x00001980


	//   ....[4]....
        /*0064*/ 	.word	0x000019d0


	//   ....[5]....
        /*0068*/ 	.word	0x000019f0


	//----- nvinfo : EIATTR_EXIT_INSTR_OFFSETS
	.align		4
.L_334:
        /*006c*/ 	.byte	0x04, 0x1c
        /*006e*/ 	.short	(.L_336 - .L_335)


	//   ....[0]....
.L_335:
        /*0070*/ 	.word	0x000000f0


	//   ....[1]....
        /*0074*/ 	.word	0x00001b60


	//----- nvinfo : EIATTR_CTAIDZ_USED
	.align		4
.L_336:
        /*0078*/ 	.byte	0x01, 0x04
	.zero		2


	//----- nvinfo : EIATTR_CRS_STACK_SIZE
	.align		4
        /*007c*/ 	.byte	0x04, 0x1e
        /*007e*/ 	.short	(.L_338 - .L_337)
.L_337:
        /*0080*/ 	.word	0x00000000
.L_338:


//--------------------- .nv.info._ZN5flash27flash_bwd_convert_dq_kernelI23Flash_bwd_kernel_traitsILi192ELi64ELi64ELi8ELi4ELi2ELi2ELb0ELb0EN7cutlass6half_tE19Flash_kernel_traitsILi192ELi64ELi64ELi8ES3_EEEEvNS_16Flash_bwd_paramsEi --------------------------
	.section	.nv.info._ZN5flash27flash_bwd_convert_dq_kernelI23Flash_bwd_kernel_traitsILi192ELi64ELi64ELi8ELi4ELi2ELi2ELb0ELb0EN7cutlass6half_tE19Flash_kernel_traitsILi192ELi64ELi64ELi8ES3_EEEEvNS_16Flash_bwd_paramsEi,"",@"SHT_CUDA_INFO"
	.sectionflags	@""
	.align	4


	//----- nvinfo : EIATTR_CUDA_API_VERSION
	.align		4
        /*0000*/ 	.byte	0x04, 0x37
        /*0002*/ 	.short	(.L_340 - .L_339)
.L_339:
        /*0004*/ 	.word	0x00000082


	//----- nvinfo : EIATTR_SW2861232_WAR
	.align		4
.L_340:
        /*0008*/ 	.byte	0x01, 0x35
	.zero		2


	//----- nvinfo : EIATTR_PARAM_CBANK
	.align		4
        /*000c*/ 	.byte	0x04, 0x0a
        /*000e*/ 	.short	(.L_342 - .L_341)
	.align		4
.L_341:
        /*0010*/ 	.word	index@(.nv.constant0._ZN5flash27flash_bwd_convert_dq_kernelI23Flash_bwd_kernel_traitsILi192ELi64ELi64ELi8ELi4ELi2ELi2ELb0ELb0EN7cutlass6half_tE19Flash_kernel_traitsILi192ELi64ELi64ELi8ES3_EEEEvNS_16Flash_bwd_paramsEi)
        /*0014*/ 	.short	0x0160
        /*0016*/ 	.short	0x0284


	//----- nvinfo : EIATTR_CBANK_PARAM_SIZE
	.align		4
.L_342:
        /*0018*/ 	.byte	0x03, 0x19
        /*001a*/ 	.short	0x0284


	//----- nvinfo : EIATTR_KPARAM_INFO
	.align		4
        /*001c*/ 	.byte	0x04, 0x17
        /*001e*/ 	.short	(.L_344 - .L_343)
.L_343:
        /*0020*/ 	.word	0x00000000
        /*0024*/ 	.short	0x0001
        /*0026*/ 	.short	0x0280
        /*0028*/ 	.byte	0x00, 0xf0, 0x11, 0x00


	//----- nvinfo : EIATTR_KPARAM_INFO
	.align		4
.L_344:
        /*002c*/ 	.byte	0x04, 0x17
        /*002e*/ 	.short	(.L_346 - .L_345)
.L_345:
        /*0030*/ 	.word	0x00000000
        /*0034*/ 	.short	0x0000
        /*0036*/ 	.short	0x0000
        /*0038*/ 	.byte	0x00, 0xf0, 0x01, 0x0a


	//----- nvinfo : EIATTR_MAXREG_COUNT
	.align		4
.L_346:
        /*003c*/ 	.byte	0x03, 0x1b
        /*003e*/ 	.short	0x00ff


	//----- nvinfo : EIATTR_NUM_BARRIERS
	.align		4
        /*0040*/ 	.byte	0x02, 0x4c
        /*0042*/ 	.byte	0x01
	.zero		1


	//----- nvinfo : EIATTR_MERCURY_ISA_VERSION
	.align		4
        /*0044*/ 	.byte	0x03, 0x5f
        /*0046*/ 	.short	0x0000


	//----- nvinfo : EIATTR_EXIT_INSTR_OFFSETS
	.align		4
        /*0048*/ 	.byte	0x04, 0x1c
        /*004a*/ 	.short	(.L_348 - .L_347)


	//   ....[0]....
.L_347:
        /*004c*/ 	.word	0x000000f0


	//   ....[1]....
        /*0050*/ 	.word	0x00001b80


	//   ....[2]....
        /*0054*/ 	.word	0x00001c80


	//   ....[3]....
        /*0058*/ 	.word	0x00001ca0


	//----- nvinfo : EIATTR_CTAIDZ_USED
	.align		4
.L_348:
        /*005c*/ 	.byte	0x01, 0x04
	.zero		2


	//----- nvinfo : EIATTR_CRS_STACK_SIZE
	.align		4
        /*0060*/ 	.byte	0x04, 0x1e
        /*0062*/ 	.short	(.L_350 - .L_349)
.L_349:
        /*0064*/ 	.word	0x00000000
.L_350:


//--------------------- .nv.info._ZN5flash44flash_bwd_dq_dk_dv_loop_seqk_parallel_kernelI23Flash_bwd_kernel_traitsILi192ELi64ELi64ELi8ELi4ELi2ELi2ELb0ELb0EN7cutlass6half_tE19Flash_kernel_traitsILi192ELi64ELi64ELi8ES3_EELb1ELb1ELb0ELb0ELb0ELb0ELb0EEEvNS_16Flash_bwd_paramsE --------------------------
	.section	.nv.info._ZN5flash44flash_bwd_dq_dk_dv_loop_seqk_parallel_kernelI23Flash_bwd_kernel_traitsILi192ELi64ELi64ELi8ELi4ELi2ELi2ELb0ELb0EN7cutlass6half_tE19Flash_kernel_traitsILi192ELi64ELi64ELi8ES3_EELb1ELb1ELb0ELb0ELb0ELb0ELb0EEEvNS_16Flash_bwd_paramsE,"",@"SHT_CUDA_INFO"
	.sectionflags	@""
	.align	4


	//----- nvinfo : EIATTR_CUDA_API_VERSION
	.align		4
        /*0000*/ 	.byte	0x04, 0x37
        /*0002*/ 	.short	(.L_352 - .L_351)
.L_351:
        /*0004*/ 	.word	0x00000082


	//----- nvinfo : EIATTR_SW2861232_WAR
	.align		4
.L_352:
        /*0008*/ 	.byte	0x01, 0x35
	.zero		2


	//----- nvinfo : EIATTR_PARAM_CBANK
	.align		4
        /*000c*/ 	.byte	0x04, 0x0a
        /*000e*/ 	.short	(.L_354 - .L_353)
	.align		4
.L_353:
        /*0010*/ 	.word	index@(.nv.constant0._ZN5flash44flash_bwd_dq_dk_dv_loop_seqk_parallel_kernelI23Flash_bwd_kernel_traitsILi192ELi64ELi64ELi8ELi4ELi2ELi2ELb0ELb0EN7cutlass6half_tE19Flash_kernel_traitsILi192ELi64ELi64ELi8ES3_EELb1ELb1ELb0ELb0ELb0ELb0ELb0EEEvNS_16Flash_bwd_paramsE)
        /*0014*/ 	.short	0x0160
        /*0016*/ 	.short	0x0280


	//----- nvinfo : EIATTR_CBANK_PARAM_SIZE
	.align		4
.L_354:
        /*0018*/ 	.byte	0x03, 0x19
        /*001a*/ 	.short	0x0280


	//----- nvinfo : EIATTR_KPARAM_INFO
	.align		4
        /*001c*/ 	.byte	0x04, 0x17
        /*001e*/ 	.short	(.L_356 - .L_355)
.L_355:
        /*0020*/ 	.word	0x00000000
        /*0024*/ 	.short	0x0000
        /*0026*/ 	.short	0x0000
        /*0028*/ 	.byte	0x00, 0xf0, 0x01, 0x0a


	//----- nvinfo : EIATTR_MAXREG_COUNT
	.align		4
.L_356:
        /*002c*/ 	.byte	0x03, 0x1b
        /*002e*/ 	.short	0x00ff


	//----- nvinfo : EIATTR_NUM_BARRIERS
	.align		4
        /*0030*/ 	.byte	0x02, 0x4c
        /*0032*/ 	.byte	0x01
	.zero		1


	//----- nvinfo : EIATTR_ANNOTATIONS
	.align		4
        /*0034*/ 	.byte	0x04, 0x55
        /*0036*/ 	.short	(.L_358 - .L_357)


	//   ....[0]....
.L_357:
        /*0038*/ 	.word	0x00000001
        /*003c*/ 	.byte	0x10, 0x03, 0x00, 0x00, 0x01, 0x00, 0x00, 0x00, 0x80, 0x04, 0x00, 0x00, 0x01, 0x00, 0x00, 0x00
        /*004c*/ 	.byte	0xb0, 0x05, 0x00, 0x00, 0x01, 0x00, 0x00, 0x00, 0x70, 0x0a, 0x00, 0x00, 0x01, 0x00, 0x00, 0x00
        /*005c*/ 	.byte	0x00, 0x14, 0x00, 0x00, 0x01, 0x00, 0x00, 0x00, 0x40, 0x24, 0x00, 0x00, 0x01, 0x00, 0x00, 0x00
        /*006c*/ 	.byte	0xf0, 0x35, 0x00, 0x00, 0x01, 0x00, 0x00, 0x00, 0x90, 0x7a, 0x00, 0x00


	//----- nvinfo : EIATTR_MERCURY_ISA_VERSION
	.align		4
.L_358:
        /*0078*/ 	.byte	0x03, 0x5f
        /*007a*/ 	.short	0x0000


	//----- nvinfo : EIATTR_EXIT_INSTR_OFFSETS
	.align		4
        /*007c*/ 	.byte	0x04, 0x1c
        /*007e*/ 	.short	(.L_360 - .L_359)


	//   ....[0]....
.L_359:
        /*0080*/ 	.word	0x00000090


	//   ....[1]....
        /*0084*/ 	.word	0x00009050


	//----- nvinfo : EIATTR_CTAIDZ_USED
	.align		4
.L_360:
        /*0088*/ 	.byte	0x01, 0x04
	.zero		2


	//----- nvinfo : EIATTR_CRS_STACK_SIZE
	.align		4
        /*008c*/ 	.byte	0x04, 0x1e
        /*008e*/ 	.short	(.L_362 - .L_361)
.L_361:
        /*0090*/ 	.word	0x00000000
.L_362:


//--------------------- .nv.info._ZN5flash44flash_bwd_dq_dk_dv_loop_seqk_parallel_kernelI23Flash_bwd_kernel_traitsILi192ELi64ELi64ELi8ELi4ELi2ELi2ELb0ELb0EN7cutlass6half_tE19Flash_kernel_traitsILi192ELi64ELi64ELi8ES3_EELb0ELb1ELb0ELb0ELb0ELb0ELb1EEEvNS_16Flash_bwd_paramsE --------------------------
	.section	.nv.info._ZN5flash44flash_bwd_dq_dk_dv_loop_seqk_parallel_kernelI23Flash_bwd_kernel_traitsILi192ELi64ELi64ELi8ELi4ELi2ELi2ELb0ELb0EN7cutlass6half_tE19Flash_kernel_traitsILi192ELi64ELi64ELi8ES3_EELb0ELb1ELb0ELb0ELb0ELb0ELb1EEEvNS_16Flash_bwd_paramsE,"",@"SHT_CUDA_INFO"
	.sectionflags	@""
	.align	4


	//----- nvinfo : EIATTR_CUDA_API_VERSION
	.align		4
        /*0000*/ 	.byte	0x04, 0x37
        /*0002*/ 	.short	(.L_364 - .L_363)
.L_363:
        /*0004*/ 	.word	0x00000082


	//----- nvinfo : EIATTR_SW2861232_WAR
	.align		4
.L_364:
        /*0008*/ 	.byte	0x01, 0x35
	.zero		2


	//----- nvinfo : EIATTR_PARAM_CBANK
	.align		4
        /*000c*/ 	.byte	0x04, 0x0a
        /*000e*/ 	.short	(.L_366 - .L_365)
	.align		4
.L_365:
        /*0010*/ 	.word	index@(.nv.constant0._ZN5flash44flash_bwd_dq_dk_dv_loop_seqk_parallel_kernelI23Flash_bwd_kernel_traitsILi192ELi64ELi64ELi8ELi4ELi2ELi2ELb0ELb0EN7cutlass6half_tE19Flash_kernel_traitsILi192ELi64ELi64ELi8ES3_EELb0ELb1ELb0ELb0ELb0ELb0ELb1EEEvNS_16Flash_bwd_paramsE)
        /*0014*/ 	.short	0x0160
        /*0016*/ 	.short	0x0280


	//----- nvinfo : EIATTR_CBANK_PARAM_SIZE
	.align		4
.L_366:
        /*0018*/ 	.byte	0x03, 0x19
        /*001a*/ 	.short	0x0280


	//----- nvinfo : EIATTR_KPARAM_INFO
	.align		4
        /*001c*/ 	.byte	0x04, 0x17
        /*001e*/ 	.short	(.L_368 - .L_367)
.L_367:
        /*0020*/ 	.word	0x00000000
        /*0024*/ 	.short	0x0000
        /*0026*/ 	.short	0x0000
        /*0028*/ 	.byte	0x00, 0xf0, 0x01, 0x0a


	//----- nvinfo : EIATTR_MAXREG_COUNT
	.align		4
.L_368:
        /*002c*/ 	.byte	0x03, 0x1b
        /*002e*/ 	.short	0x00ff


	//----- nvinfo : EIATTR_NUM_BARRIERS
	.align		4
        /*0030*/ 	.byte	0x02, 0x4c
        /*0032*/ 	.byte	0x01
	.zero		1


	//----- nvinfo : EIATTR_ANNOTATIONS
	.align		4
        /*0034*/ 	.byte	0x04, 0x55
        /*0036*/ 	.short	(.L_370 - .L_369)


	//   ....[0]....
.L_369:
        /*0038*/ 	.word	0x00000001
        /*003c*/ 	.byte	0x50, 0x04, 0x00, 0x00, 0x01, 0x00, 0x00, 0x00, 0x90, 0x05, 0x00, 0x00, 0x01, 0x00, 0x00, 0x00
        /*004c*/ 	.byte	0xd0, 0x05, 0x00, 0x00, 0x01, 0x00, 0x00, 0x00, 0x90, 0x07, 0x00, 0x00, 0x01, 0x00, 0x00, 0x00
        /*005c*/ 	.byte	0xb0, 0x0a, 0x00, 0x00, 0x01, 0x00, 0x00, 0x00, 0x40, 0x14, 0x00, 0x00, 0x01, 0x00, 0x00, 0x00
        /*006c*/ 	.byte	0xa0, 0x24, 0x00, 0x00, 0x01, 0x00, 0x00, 0x00, 0x20, 0x2b, 0x00, 0x00, 0x01, 0x00, 0x00, 0x00
        /*007c*/ 	.byte	0xa0, 0x36, 0x00, 0x00, 0x01, 0x00, 0x00, 0x00, 0x30, 0x77, 0x00, 0x00


	//----- nvinfo : EIATTR_MERCURY_ISA_VERSION
	.align		4
.L_370:
        /*0088*/ 	.byte	0x03, 0x5f
        /*008a*/ 	.short	0x0000


	//----- nvinfo : EIATTR_EXIT_INSTR_OFFSETS
	.align		4
        /*008c*/ 	.byte	0x04, 0x1c
        /*008e*/ 	.short	(.L_372 - .L_371)


	//   ....[0]....
.L_371:
        /*0090*/ 	.word	0x00000090


	//   ....[1]....
        /*0094*/ 	.word	0x000089b0


	//----- nvinfo : EIATTR_CTAIDZ_USED
	.align		4
.L_372:
        /*0098*/ 	.byte	0x01, 0x04
	.zero		2


	//----- nvinfo : EIATTR_CRS_STACK_SIZE
	.align		4
        /*009c*/ 	.byte	0x04, 0x1e
        /*009e*/ 	.short	(.L_374 - .L_373)
.L_373:
        /*00a0*/ 	.word	0x00000000
.L_374:


//--------------------- .nv.info._ZN5flash44flash_bwd_dq_dk_dv_loop_seqk_parallel_kernelI23Flash_bwd_kernel_traitsILi192ELi64ELi64ELi8ELi4ELi2ELi2ELb0ELb0EN7cutlass6half_tE19Flash_kernel_traitsILi192ELi64ELi64ELi8ES3_EELb1ELb1ELb0ELb0ELb0ELb1ELb0EEEvNS_16Flash_bwd_paramsE --------------------------
	.section	.nv.info._ZN5flash44flash_bwd_dq_dk_dv_loop_seqk_parallel_kernelI23Flash_bwd_kernel_traitsILi192ELi64ELi64ELi8ELi4ELi2ELi2ELb0ELb0EN7cutlass6half_tE19Flash_kernel_traitsILi192ELi64ELi64ELi8ES3_EELb1ELb1ELb0ELb0ELb0ELb1ELb0EEEvNS_16Flash_bwd_paramsE,"",@"SHT_CUDA_INFO"
	.sectionflags	@""
	.align	4


	//----- nvinfo : EIATTR_CUDA_API_VERSION
	.align		4
        /*0000*/ 	.byte	0x04, 0x37
        /*0002*/ 	.short	(.L_376 - .L_375)
.L_375:
        /*0004*/ 	.word	0x00000082


	//----- nvinfo : EIATTR_SW2861232_WAR
	.align		4
.L_376:
        /*0008*/ 	.byte	0x01, 0x35
	.zero		2


	//----- nvinfo : EIATTR_PARAM_CBANK
	.align		4
        /*000c*/ 	.byte	0x04, 0x0a
        /*000e*/ 	.short	(.L_378 - .L_377)
	.align		4
.L_377:
        /*0010*/ 	.word	index@(.nv.constant0._ZN5flash44flash_bwd_dq_dk_dv_loop_seqk_parallel_kernelI23Flash_bwd_kernel_traitsILi192ELi64ELi64ELi8ELi4ELi2ELi2ELb0ELb0EN7cutlass6half_tE19Flash_kernel_traitsILi192ELi64ELi64ELi8ES3_EELb1ELb1ELb0ELb0ELb0ELb1ELb0EEEvNS_16Flash_bwd_paramsE)
        /*0014*/ 	.short	0x0160
        /*0016*/ 	.short	0x0280


	//----- nvinfo : EIATTR_CBANK_PARAM_SIZE
	.align		4
.L_378:
        /*0018*/ 	.byte	0x03, 0x19
        /*001a*/ 	.short	0x0280


	//----- nvinfo : EIATTR_KPARAM_INFO
	.align		4
        /*001c*/ 	.byte	0x04, 0x17
        /*001e*/ 	.short	(.L_380 - .L_379)
.L_379:
        /*0020*/ 	.word	0x00000000
        /*0024*/ 	.short	0x0000
        /*0026*/ 	.short	0x0000
        /*0028*/ 	.byte	0x00, 0xf0, 0x01, 0x0a


	//----- nvinfo : EIATTR_MAXREG_COUNT
	.align		4
.L_380:
        /*002c*/ 	.byte	0x03, 0x1b
        /*002e*/ 	.short	0x00ff


	//----- nvinfo : EIATTR_NUM_BARRIERS
	.align		4
        /*0030*/ 	.byte	0x02, 0x4c
        /*0032*/ 	.byte	0x01
	.zero		1


	//----- nvinfo : EIATTR_ANNOTATIONS
	.align		4
        /*0034*/ 	.byte	0x04, 0x55
        /*0036*/ 	.short	(.L_382 - .L_381)


	//   ....[0]....
.L_381:
        /*0038*/ 	.word	0x00000001
        /*003c*/ 	.byte	0xc0, 0x02, 0x00, 0x00, 0x01, 0x00, 0x00, 0x00, 0x40, 0x05, 0x00, 0x00, 0x01, 0x00, 0x00, 0x00
        /*004c*/ 	.byte	0x80, 0x05, 0x00, 0x00, 0x01, 0x00, 0x00, 0x00, 0x90, 0x06, 0x00, 0x00, 0x01, 0x00, 0x00, 0x00
        /*005c*/ 	.byte	0x10, 0x14, 0x00, 0x00, 0x01, 0x00, 0x00, 0x00, 0x20, 0x14, 0x00, 0x00, 0x01, 0x00, 0x00, 0x00
        /*006c*/ 	.byte	0x00, 0x1f, 0x00, 0x00, 0x01, 0x00, 0x00, 0x00, 0x00, 0x21, 0x00, 0x00, 0x01, 0x00, 0x00, 0x00
        /*007c*/ 	.byte	0x40, 0x77, 0x00, 0x00


	//----- nvinfo : EIATTR_MERCURY_ISA_VERSION
	.align		4
.L_382:
        /*0080*/ 	.byte	0x03, 0x5f
        /*0082*/ 	.short	0x0000


	//----- nvinfo : EIATTR_EXIT_INSTR_OFFSETS
	.align		4
        /*0084*/ 	.byte	0x04, 0x1c
        /*0086*/ 	.short	(.L_384 - .L_383)


	//   ....[0]....
.L_383:
        /*0088*/ 	.word	0x00000090


	//   ....[1]....
        /*008c*/ 	.word	0x00007dd0


	//----- nvinfo : EIATTR_CTAIDZ_USED
	.align		4
.L_384:
        /*0090*/ 	.byte	0x01, 0x04
	.zero		2


	//----- nvinfo : EIATTR_CRS_STACK_SIZE
	.align		4
        /*0094*/ 	.byte	0x04, 0x1e
        /*0096*/ 	.short	(.L_386 - .L_385)
.L_385:
        /*0098*/ 	.word	0x00000000
.L_386:


//--------------------- .nv.info._ZN5flash44flash_bwd_dq_dk_dv_loop_seqk_parallel_kernelI23Flash_bwd_kernel_traitsILi192ELi64ELi64ELi8ELi4ELi2ELi2ELb0ELb0EN7cutlass6half_tE19Flash_kernel_traitsILi192ELi64ELi64ELi8ES3_EELb0ELb1ELb0ELb0ELb0ELb1ELb1EEEvNS_16Flash_bwd_paramsE --------------------------
	.section	.nv.info._ZN5flash44flash_bwd_dq_dk_dv_loop_seqk_parallel_kernelI23Flash_bwd_kernel_traitsILi192ELi64ELi64ELi8ELi4ELi2ELi2ELb0ELb0EN7cutlass6half_tE19Flash_kernel_traitsILi192ELi64ELi64ELi8ES3_EELb0ELb1ELb0ELb0ELb0ELb1ELb1EEEvNS_16Flash_bwd_paramsE,"",@"SHT_CUDA_INFO"
	.sectionflags	@""
	.align	4


	//----- nvinfo : EIATTR_CUDA_API_VERSION
	.align		4
        /*0000*/ 	.byte	0x04, 0x37
        /*0002*/ 	.short	(.L_388 - .L_387)
.L_387:
        /*0004*/ 	.word	0x00000082


	//----- nvinfo : EIATTR_SW2861232_WAR
	.align		4
.L_388:
        /*0008*/ 	.byte	0x01, 0x35
	.zero		2


	//----- nvinfo : EIATTR_PARAM_CBANK
	.align		4
        /*000c*/ 	.byte	0x04, 0x0a
        /*000e*/ 	.short	(.L_390 - .L_389)
	.align		4
.L_389:
        /*0010*/ 	.word	index@(.nv.constant0._ZN5flash44flash_bwd_dq_dk_dv_loop_seqk_parallel_kernelI23Flash_bwd_kernel_traitsILi192ELi64ELi64ELi8ELi4ELi2ELi2ELb0ELb0EN7cutlass6half_tE19Flash_kernel_traitsILi192ELi64ELi64ELi8ES3_EELb0ELb1ELb0ELb0ELb0ELb1ELb1EEEvNS_16Flash_bwd_paramsE)
        /*0014*/ 	.short	0x0160
        /*0016*/ 	.short	0x0280


	//----- nvinfo : EIATTR_CBANK_PARAM_SIZE
	.align		4
.L_390:
        /*0018*/ 	.byte	0x03, 0x19
        /*001a*/ 	.short	0x0280


	//----- nvinfo : EIATTR_KPARAM_INFO
	.align		4
        /*001c*/ 	.byte	0x04, 0x17
        /*001e*/ 	.short	(.L_392 - .L_391)
.L_391:
        /*0020*/ 	.word	0x00000000
        /*0024*/ 	.short	0x0000
        /*0026*/ 	.short	0x0000
        /*0028*/ 	.byte	0x00, 0xf0, 0x01, 0x0a


	//----- nvinfo : EIATTR_MAXREG_COUNT
	.align		4
.L_392:
        /*002c*/ 	.byte	0x03, 0x1b
        /*002e*/ 	.short	0x00ff


	//----- nvinfo : EIATTR_NUM_BARRIERS
	.align		4
        /*0030*/ 	.byte	0x02, 0x4c
        /*0032*/ 	.byte	0x01
	.zero		1


	//----- nvinfo : EIATTR_ANNOTATIONS
	.align		4
        /*0034*/ 	.byte	0x04, 0x55
        /*0036*/ 	.short	(.L_394 - .L_393)


	//   ....[0]....
.L_393:
        /*0038*/ 	.word	0x00000001
        /*003c*/ 	.byte	0xd0, 0x04, 0x00, 0x00, 0x01, 0x00, 0x00, 0x00, 0x80, 0x05, 0x00, 0x00, 0x01, 0x00, 0x00, 0x00
        /*004c*/ 	.byte	0xc0, 0x05, 0x00, 0x00, 0x01, 0x00, 0x00, 0x00, 0x20, 0x14, 0x00, 0x00, 0x01, 0x00, 0x00, 0x00
        /*005c*/ 	.byte	0x20, 0x1f, 0x00, 0x00, 0x01, 0x00, 0x00, 0x00, 0x60, 0x1f, 0x00, 0x00


	//----- nvinfo : EIATTR_MERCURY_ISA_VERSION
	.align		4
.L_394:
        /*0068*/ 	.byte	0x03, 0x5f
        /*006a*/ 	.short	0x0000


	//----- nvinfo : EIATTR_EXIT_INSTR_OFFSETS
	.align		4
        /*006c*/ 	.byte	0x04, 0x1c
        /*006e*/ 	.short	(.L_396 - .L_395)


	//   ....[0]....
.L_395:
        /*0070*/ 	.word	0x00000090


	//   ....[1]....
        /*0074*/ 	.word	0x00007770


	//----- nvinfo : EIATTR_CTAIDZ_USED
	.align		4
.L_396:
        /*0078*/ 	.byte	0x01, 0x04
	.zero		2


	//----- nvinfo : EIATTR_CRS_STACK_SIZE
	.align		4
        /*007c*/ 	.byte	0x04, 0x1e
        /*007e*/ 	.short	(.L_398 - .L_397)
.L_397:
        /*0080*/ 	.word	0x00000000
.L_398:


//--------------------- .nv.info._ZN5flash44flash_bwd_dq_dk_dv_loop_seqk_parallel_kernelI23Flash_bwd_kernel_traitsILi192ELi64ELi64ELi8ELi4ELi2ELi2ELb0ELb0EN7cutlass6half_tE19Flash_kernel_traitsILi192ELi64ELi64ELi8ES3_EELb1ELb1ELb0ELb1ELb0ELb0ELb0EEEvNS_16Flash_bwd_paramsE --------------------------
	.section	.nv.info._ZN5flash44flash_bwd_dq_dk_dv_loop_seqk_parallel_kernelI23Flash_bwd_kernel_traitsILi192ELi64ELi64ELi8ELi4ELi2ELi2ELb0ELb0EN7cutlass6half_tE19Flash_kernel_traitsILi192ELi64ELi64ELi8ES3_EELb1ELb1ELb0ELb1ELb0ELb0ELb0EEEvNS_16Flash_bwd_paramsE,"",@"SHT_CUDA_INFO"
	.sectionflags	@""
	.align	4


	//----- nvinfo : EIATTR_CUDA_API_VERSION
	.align		4
        /*0000*/ 	.byte	0x04, 0x37
        /*0002*/ 	.short	(.L_400 - .L_399)
.L_399:
        /*0004*/ 	.word	0x00000082


	//----- nvinfo : EIATTR_SW2861232_WAR
	.align		4
.L_400:
        /*0008*/ 	.byte	0x01, 0x35
	.zero		2


	//----- nvinfo : EIATTR_PARAM_CBANK
	.align		4
        /*000c*/ 	.byte	0x04, 0x0a
        /*000e*/ 	.short	(.L_402 - .L_401)
	.align		4
.L_401:
        /*0010*/ 	.word	index@(.nv.constant0._ZN5flash44flash_bwd_dq_dk_dv_loop_seqk_parallel_kernelI23Flash_bwd_kernel_traitsILi192ELi64ELi64ELi8ELi4ELi2ELi2ELb0ELb0EN7cutlass6half_tE19Flash_kernel_traitsILi192ELi64ELi64ELi8ES3_EELb1ELb1ELb0ELb1ELb0ELb0ELb0EEEvNS_16Flash_bwd_paramsE)
        /*0014*/ 	.short	0x0160
        /*0016*/ 	.short	0x0280


	//----- nvinfo : EIATTR_CBANK_PARAM_SIZE
	.align		4
.L_402:
        /*0018*/ 	.byte	0x03, 0x19
        /*001a*/ 	.short	0x0280


	//----- nvinfo : EIATTR_KPARAM_INFO
	.align		4
        /*001c*/ 	.byte	0x04, 0x17
        /*001e*/ 	.short	(.L_404 - .L_403)
.L_403:
        /*0020*/ 	.word	0x00000000
        /*0024*/ 	.short	0x0000
        /*0026*/ 	.short	0x0000
        /*0028*/ 	.byte	0x00, 0xf0, 0x01, 0x0a


	//----- nvinfo : EIATTR_MAXREG_COUNT
	.align		4
.L_404:
        /*002c*/ 	.byte	0x03, 0x1b
        /*002e*/ 	.short	0x00ff


	//----- nvinfo : EIATTR_NUM_BARRIERS
	.align		4
        /*0030*/ 	.byte	0x02, 0x4c
        /*0032*/ 	.byte	0x01
	.zero		1


	//----- nvinfo : EIATTR_ANNOTATIONS
	.align		4
        /*0034*/ 	.byte	0x04, 0x55
        /*0036*/ 	.short	(.L_406 - .L_405)


	//   ....[0]....
.L_405:
        /* <DEDUP_REMOVED lines=14> */


	//----- nvinfo : EIATTR_MERCURY_ISA_VERSION
	.align		4
.L_406:
        /*0100*/ 	.byte	0x03, 0x5f
        /*0102*/ 	.short	0x0000


	//----- nvinfo : EIATTR_EXIT_INSTR_OFFSETS
	.align		4
        /*0104*/ 	.byte	0x04, 0x1c
        /*0106*/ 	.short	(.L_408 - .L_407)


	//   ....[0]....
.L_407:
        /*0108*/ 	.word	0x00000090


	//   ....[1]....
        /*010c*/ 	.word	0x000095e0


	//----- nvinfo : EIATTR_CTAIDZ_USED
	.align		4
.L_408:
        /*0110*/ 	.byte	0x01, 0x04
	.zero		2


	//----- nvinfo : EIATTR_CRS_STACK_SIZE
	.align		4
        /*0114*/ 	.byte	0x04, 0x1e
        /*0116*/ 	.short	(.L_410 - .L_409)
.L_409:
        /*0118*/ 	.word	0x00000000
.L_410:


//--------------------- .nv.info._ZN5flash44flash_bwd_dq_dk_dv_loop_seqk_parallel_kernelI23Flash_bwd_kernel_traitsILi192ELi64ELi64ELi8ELi4ELi2ELi2ELb0ELb0EN7cutlass6half_tE19Flash_kernel_traitsILi192ELi64ELi64ELi8ES3_EELb0ELb1ELb0ELb1ELb0ELb0ELb1EEEvNS_16Flash_bwd_paramsE --------------------------
	.section	.nv.info._ZN5flash44flash_bwd_dq_dk_dv_loop_seqk_parallel_kernelI23Flash_bwd_kernel_traitsILi192ELi64ELi64ELi8ELi4ELi2ELi2ELb0ELb0EN7cutlass6half_tE19Flash_kernel_traitsILi192ELi64ELi64ELi8ES3_EELb0ELb1ELb0ELb1ELb0ELb0ELb1EEEvNS_16Flash_bwd_paramsE,"",@"SHT_CUDA_INFO"
	.sectionflags	@""
	.align	4


	//----- nvinfo : EIATTR_CUDA_API_VERSION
	.align		4
        /*0000*/ 	.byte	0x04, 0x37
        /*0002*/ 	.short	(.L_412 - .L_411)
.L_411:
        /*0004*/ 	.word	0x00000082


	//----- nvinfo : EIATTR_SW2861232_WAR
	.align		4
.L_412:
        /*0008*/ 	.byte	0x01, 0x35
	.zero		2


	//----- nvinfo : EIATTR_PARAM_CBANK
	.align		4
        /*000c*/ 	.byte	0x04, 0x0a
        /*000e*/ 	.short	(.L_414 - .L_413)
	.align		4
.L_413:
        /*0010*/ 	.word	index@(.nv.constant0._ZN5flash44flash_bwd_dq_dk_dv_loop_seqk_parallel_kernelI23Flash_bwd_kernel_traitsILi192ELi64ELi64ELi8ELi4ELi2ELi2ELb0ELb0EN7cutlass6half_tE19Flash_kernel_traitsILi192ELi64ELi64ELi8ES3_EELb0ELb1ELb0ELb1ELb0ELb0ELb1EEEvNS_16Flash_bwd_paramsE)
        /*0014*/ 	.short	0x0160
        /*0016*/ 	.short	0x0280


	//----- nvinfo : EIATTR_CBANK_PARAM_SIZE
	.align		4
.L_414:
        /*0018*/ 	.byte	0x03, 0x19
        /*001a*/ 	.short	0x0280


	//----- nvinfo : EIATTR_KPARAM_INFO
	.align		4
        /*001c*/ 	.byte	0x04, 0x17
        /*001e*/ 	.short	(.L_416 - .L_415)
.L_415:
        /*0020*/ 	.word	0x00000000
        /*0024*/ 	.short	0x0000
        /*0026*/ 	.short	0x0000
        /*0028*/ 	.byte	0x00, 0xf0, 0x01, 0x0a


	//----- nvinfo : EIATTR_MAXREG_COUNT
	.align		4
.L_416:
        /*002c*/ 	.byte	0x03, 0x1b
        /*002e*/ 	.short	0x00ff


	//----- nvinfo : EIATTR_NUM_BARRIERS
	.align		4
        /*0030*/ 	.byte	0x02, 0x4c
        /*0032*/ 	.byte	0x01
	.zero		1


	//----- nvinfo : EIATTR_ANNOTATIONS
	.align		4
        /*0034*/ 	.byte	0x04, 0x55
        /*0036*/ 	.short	(.L_418 - .L_417)


	//   ....[0]....
.L_417:
        /* <DEDUP_REMOVED lines=13> */


	//----- nvinfo : EIATTR_MERCURY_ISA_VERSION
	.align		4
.L_418:
        /*00f0*/ 	.byte	0x03, 0x5f
        /*00f2*/ 	.short	0x0000


	//----- nvinfo : EIATTR_EXIT_INSTR_OFFSETS
	.align		4
        /*00f4*/ 	.byte	0x04, 0x1c
        /*00f6*/ 	.short	(.L_420 - .L_419)


	//   ....[0]....
.L_419:
        /*00f8*/ 	.word	0x00000090


	//   ....[1]....
        /*00fc*/ 	.word	0x00008d50


	//----- nvinfo : EIATTR_CTAIDZ_USED
	.align		4
.L_420:
        /*0100*/ 	.byte	0x01, 0x04
	.zero		2


	//----- nvinfo : EIATTR_CRS_STACK_SIZE
	.align		4
        /*0104*/ 	.byte	0x04, 0x1e
        /*0106*/ 	.short	(.L_422 - .L_421)
.L_421:
        /*0108*/ 	.word	0x00000000
.L_422:


//--------------------- .nv.info._ZN5flash25flash_bwd_dot_do_o_kernelILb0E23Flash_bwd_kernel_traitsILi192ELi64ELi64ELi8ELi4ELi2ELi2ELb0ELb0EN7cutlass6half_tE19Flash_kernel_traitsILi192ELi64ELi64ELi8ES3_EEEEvNS_16Flash_bwd_paramsE --------------------------
	.section	.nv.info._ZN5flash25flash_bwd_dot_do_o_kernelILb0E23Flash_bwd_kernel_traitsILi192ELi64ELi64ELi8ELi4ELi2ELi2ELb0ELb0EN7cutlass6half_tE19Flash_kernel_traitsILi192ELi64ELi64ELi8ES3_EEEEvNS_16Flash_bwd_paramsE,"",@"SHT_CUDA_INFO"
	.sectionflags	@""
	.align	4


	//----- nvinfo : EIATTR_CUDA_API_VERSION
	.align		4
        /*0000*/ 	.byte	0x04, 0x37
        /*0002*/ 	.short	(.L_424 - .L_423)
.L_423:
        /*0004*/ 	.word	0x00000082


	//----- nvinfo : EIATTR_SW2861232_WAR
	.align		4
.L_424:
        /*0008*/ 	.byte	0x01, 0x35
	.zero		2


	//----- nvinfo : EIATTR_PARAM_CBANK
	.align		4
        /*000c*/ 	.byte	0x04, 0x0a
        /*000e*/ 	.short	(.L_426 - .L_425)
	.align		4
.L_425:
        /*0010*/ 	.word	index@(.nv.constant0._ZN5flash25flash_bwd_dot_do_o_kernelILb0E23Flash_bwd_kernel_traitsILi192ELi64ELi64ELi8ELi4ELi2ELi2ELb0ELb0EN7cutlass6half_tE19Flash_kernel_traitsILi192ELi64ELi64ELi8ES3_EEEEvNS_16Flash_bwd_paramsE)
        /*0014*/ 	.short	0x0160
        /*0016*/ 	.short	0x0280


	//----- nvinfo : EIATTR_CBANK_PARAM_SIZE
	.align		4
.L_426:
        /*0018*/ 	.byte	0x03, 0x19
        /*001a*/ 	.short	0x0280


	//----- nvinfo : EIATTR_KPARAM_INFO
	.align		4
        /*001c*/ 	.byte	0x04, 0x17
        /*001e*/ 	.short	(.L_428 - .L_427)
.L_427:
        /*0020*/ 	.word	0x00000000
        /*0024*/ 	.short	0x0000
        /*0026*/ 	.short	0x0000
        /*0028*/ 	.byte	0x00, 0xf0, 0x01, 0x0a


	//----- nvinfo : EIATTR_MAXREG_COUNT
	.align		4
.L_428:
        /*002c*/ 	.byte	0x03, 0x1b
        /*002e*/ 	.short	0x00ff


	//----- nvinfo : EIATTR_MERCURY_ISA_VERSION
	.align		4
        /*0030*/ 	.byte	0x03, 0x5f
        /*0032*/ 	.short	0x0000


	//----- nvinfo : EIATTR_COOP_GROUP_MASK_REGIDS
	.align		4
        /*0034*/ 	.byte	0x04, 0x29
        /*0036*/ 	.short	(.L_430 - .L_429)


	//   ....[0]....
.L_429:
        /*0038*/ 	.word	0xffffffff


	//   ....[1]....
        /*003c*/ 	.word	0xffffffff


	//   ....[2]....
        /*0040*/ 	.word	0xffffffff


	//   ....[3]....
        /*0044*/ 	.word	0xffffffff


	//   ....[4]....
        /*0048*/ 	.word	0xffffffff


	//   ....[5]....
        /*004c*/ 	.word	0xffffffff


	//----- nvinfo : EIATTR_COOP_GROUP_INSTR_OFFSETS
	.align		4
.L_430:
        /*0050*/ 	.byte	0x04, 0x28
        /*0052*/ 	.short	(.L_432 - .L_431)


	//   ....[0]....
.L_431:
        /*0054*/ 	.word	0x00001580


	//   ....[1]....
        /*0058*/ 	.word	0x000015c0


	//   ....[2]....
        /*005c*/ 	.word	0x000015e0


	//   ....[3]....
        /*0060*/ 	.word	0x00001600


	//   ....[4]....
        /*0064*/ 	.word	0x00001640


	//   ....[5]....
        /*0068*/ 	.word	0x00001690


	//----- nvinfo : EIATTR_EXIT_INSTR_OFFSETS
	.align		4
.L_432:
        /*006c*/ 	.byte	0x04, 0x1c
        /*006e*/ 	.short	(.L_434 - .L_433)


	//   ....[0]....
.L_433:
        /*0070*/ 	.word	0x000000f0


	//   ....[1]....
        /*0074*/ 	.word	0x000016e0


	//   ....[2]....
        /*0078*/ 	.word	0x00001710


	//----- nvinfo : EIATTR_CTAIDZ_USED
	.align		4
.L_434:
        /*007c*/ 	.byte	0x01, 0x04
	.zero		2


	//----- nvinfo : EIATTR_CRS_STACK_SIZE
	.align		4
        /*0080*/ 	.byte	0x04, 0x1e
        /*0082*/ 	.short	(.L_436 - .L_435)
.L_435:
        /*0084*/ 	.word	0x00000000
.L_436:


//--------------------- .nv.info._ZN5flash25flash_bwd_dot_do_o_kernelILb1E23Flash_bwd_kernel_traitsILi192ELi64ELi64ELi8ELi4ELi2ELi2ELb0ELb0EN7cutlass6half_tE19Flash_kernel_traitsILi192ELi64ELi64ELi8ES3_EEEEvNS_16Flash_bwd_paramsE --------------------------
	.section	.nv.info._ZN5flash25flash_bwd_dot_do_o_kernelILb1E23Flash_bwd_kernel_traitsILi192ELi64ELi64ELi8ELi4ELi2ELi2ELb0ELb0EN7cutlass6half_tE19Flash_kernel_traitsILi192ELi64ELi64ELi8ES3_EEEEvNS_16Flash_bwd_paramsE,"",@"SHT_CUDA_INFO"
	.sectionflags	@""
	.align	4


	//----- nvinfo : EIATTR_CUDA_API_VERSION
	.align		4
        /*0000*/ 	.byte	0x04, 0x37
        /*0002*/ 	.short	(.L_438 - .L_437)
.L_437:
        /*0004*/ 	.word	0x00000082


	//----- nvinfo : EIATTR_SW2861232_WAR
	.align		4
.L_438:
        /*0008*/ 	.byte	0x01, 0x35
	.zero		2


	//----- nvinfo : EIATTR_PARAM_CBANK
	.align		4
        /*000c*/ 	.byte	0x04, 0x0a
        /*000e*/ 	.short	(.L_440 - .L_439)
	.align		4
.L_439:
        /*0010*/ 	.word	index@(.nv.constant0._ZN5flash25flash_bwd_dot_do_o_kernelILb1E23Flash_bwd_kernel_traitsILi192ELi64ELi64ELi8ELi4ELi2ELi2ELb0ELb0EN7cutlass6half_tE19Flash_kernel_traitsILi192ELi64ELi64ELi8ES3_EEEEvNS_16Flash_bwd_paramsE)
        /*0014*/ 	.short	0x0160
        /*0016*/ 	.short	0x0280


	//----- nvinfo : EIATTR_CBANK_PARAM_SIZE
	.align		4
.L_440:
        /*0018*/ 	.byte	0x03, 0x19
        /*001a*/ 	.short	0x0280


	//----- nvinfo : EIATTR_KPARAM_INFO
	.align		4
        /*001c*/ 	.byte	0x04, 0x17
        /*001e*/ 	.short	(.L_442 - .L_441)
.L_441:
        /*0020*/ 	.word	0x00000000
        /*0024*/ 	.short	0x0000
        /*0026*/ 	.short	0x0000
        /*0028*/ 	.byte	0x00, 0xf0, 0x01, 0x0a


	//----- nvinfo : EIATTR_MAXREG_COUNT
	.align		4
.L_442:
        /*002c*/ 	.byte	0x03, 0x1b
        /*002e*/ 	.short	0x00ff


	//----- nvinfo : EIATTR_MERCURY_ISA_VERSION
	.align		4
        /*0030*/ 	.byte	0x03, 0x5f
        /*0032*/ 	.short	0x0000


	//----- nvinfo : EIATTR_COOP_GROUP_MASK_REGIDS
	.align		4
        /*0034*/ 	.byte	0x04, 0x29
        /*0036*/ 	.short	(.L_444 - .L_443)


	//   ....[0]....
.L_443:
        /*0038*/ 	.word	0xffffffff


	//   ....[1]....
        /*003c*/ 	.word	0xffffffff


	//   ....[2]....
        /*0040*/ 	.word	0xffffffff


	//   ....[3]....
        /*0044*/ 	.word	0xffffffff


	//   ....[4]....
        /*0048*/ 	.word	0xffffffff


	//   ....[5]....
        /*004c*/ 	.word	0xffffffff


	//----- nvinfo : EIATTR_COOP_GROUP_INSTR_OFFSETS
	.align		4
.L_444:
        /*0050*/ 	.byte	0x04, 0x28
        /*0052*/ 	.short	(.L_446 - .L_445)


	//   ....[0]....
.L_445:
        /*0054*/ 	.word	0x000018f0


	//   ....[1]....
        /*0058*/ 	.word	0x00001910


	//   ....[2]....
        /*005c*/ 	.word	0x00001960


	//   ....[3]....
        /*0060*/ 	.word	0x00001980


	//   ....[4]....
        /*0064*/ 	.word	0x000019d0


	//   ....[5]....
        /*0068*/ 	.word	0x000019f0


	//----- nvinfo : EIATTR_EXIT_INSTR_OFFSETS
	.align		4
.L_446:
        /*006c*/ 	.byte	0x04, 0x1c
        /*006e*/ 	.short	(.L_448 - .L_447)


	//   ....[0]....
.L_447:
        /*0070*/ 	.word	0x000000f0


	//   ....[1]....
        /*0074*/ 	.word	0x00001b60


	//----- nvinfo : EIATTR_CTAIDZ_USED
	.align		4
.L_448:
        /*0078*/ 	.byte	0x01, 0x04
	.zero		2


	//----- nvinfo : EIATTR_CRS_STACK_SIZE
	.align		4
        /*007c*/ 	.byte	0x04, 0x1e
        /*007e*/ 	.short	(.L_450 - .L_449)
.L_449:
        /*0080*/ 	.word	0x00000000
.L_450:


//--------------------- .nv.callgraph             --------------------------
	.section	.nv.callgraph,"",@"SHT_CUDA_CALLGRAPH"
	.align	4
	.sectionentsize	8
	.align		4
        /*0000*/ 	.word	0x00000000
	.align		4
        /*0004*/ 	.word	0xffffffff
	.align		4
        /*0008*/ 	.word	0x00000000
	.align		4
        /*000c*/ 	.word	0xfffffffe
	.align		4
        /*0010*/ 	.word	0x00000000
	.align		4
        /*0014*/ 	.word	0xfffffffd
	.align		4
        /*0018*/ 	.word	0x00000000
	.align		4
        /*001c*/ 	.word	0xfffffffc


//--------------------- .nv.rel.action            --------------------------
	.section	.nv.rel.action,"",@"SHT_CUDA_RELOCINFO"
	.align	8
	.sectionentsize	8
        /*0000*/ 	.byte	0x73, 0x00, 0x00, 0x00, 0x00, 0x00, 0x00, 0x00, 0x00, 0x00, 0x00, 0x11, 0x25, 0x00, 0x05, 0x36


//--------------------- .nv.constant4             --------------------------
	.section	.nv.constant4,"a",@progbits
	.align	8
	.align		8
.nv.constant4:
        /*0000*/ 	.dword	_ZN73_INTERNAL_31cad011_37_flash_bwd_hdim192_fp16_causal_sm80_cu_ea41c527_28324cuda3std3__45__cpo5beginE
	.align		8
        /*0008*/ 	.dword	_ZN73_INTERNAL_31cad011_37_flash_bwd_hdim192_fp16_causal_sm80_cu_ea41c527_28324cuda3std3__45__cpo3endE
	.align		8
        /*0010*/ 	.dword	_ZN73_INTERNAL_31cad011_37_flash_bwd_hdim192_fp16_causal_sm80_cu_ea41c527_28324cuda3std3__45__cpo6cbeginE
	.align		8
        /*0018*/ 	.dword	_ZN73_INTERNAL_31cad011_37_flash_bwd_hdim192_fp16_causal_sm80_cu_ea41c527_28324cuda3std3__45__cpo4cendE
	.align		8
        /*0020*/ 	.dword	_ZN73_INTERNAL_31cad011_37_flash_bwd_hdim192_fp16_causal_sm80_cu_ea41c527_28324cuda3std3__475_GLOBAL__N__31cad011_37_flash_bwd_hdim192_fp16_causal_sm80_cu_ea41c527_28326ignoreE
	.align		8
        /*0028*/ 	.dword	_ZN73_INTERNAL_31cad011_37_flash_bwd_hdim192_fp16_causal_sm80_cu_ea41c527_28324cuda3std3__419piecewise_constructE
	.align		8
        /*0030*/ 	.dword	_ZN73_INTERNAL_31cad011_37_flash_bwd_hdim192_fp16_causal_sm80_cu_ea41c527_28324cuda3std3__48in_placeE
	.align		8
        /*0038*/ 	.dword	_ZN73_INTERNAL_31cad011_37_flash_bwd_hdim192_fp16_causal_sm80_cu_ea41c527_28324cuda3std6ranges3__45__cpo4swapE
	.align		8
        /*0040*/ 	.dword	_ZN73_INTERNAL_31cad011_37_flash_bwd_hdim192_fp16_causal_sm80_cu_ea41c527_28324cuda3std6ranges3__45__cpo9iter_moveE
	.align		8
        /*0048*/ 	.dword	_ZN73_INTERNAL_31cad011_37_flash_bwd_hdim192_fp16_causal_sm80_cu_ea41c527_28324cute7productE
	.align		8
        /*0050*/ 	.dword	_ZN73_INTERNAL_31cad011_37_flash_bwd_hdim192_fp16_causal_sm80_cu_ea41c527_28324cute1_E


//--------------------- .nv.constant0._ZN5flash44flash_bwd_dq_dk_dv_loop_seqk_parallel_kernelI23Flash_bwd_kernel_traitsILi192ELi64ELi64ELi8ELi4ELi2ELi2ELb1ELb1EN7cutlass6half_tE19Flash_kernel_traitsILi192ELi64ELi64ELi8ES3_EELb0ELb1ELb0ELb0ELb0ELb0ELb0EEEvNS_16Flash_bwd_paramsE --------------------------
	.section	.nv.constant0._ZN5flash44flash_bwd_dq_dk_dv_loop_seqk_parallel_kernelI23Flash_bwd_kernel_traitsILi192ELi64ELi64ELi8ELi4ELi2ELi2ELb1ELb1EN7cutlass6half_tE19Flash_kernel_traitsILi192ELi64ELi64ELi8ES3_EELb0ELb1ELb0ELb0ELb0ELb0ELb0EEEvNS_16Flash_bwd_paramsE,"a",@progbits
	.sectionflags	@""
	.align	4
.nv.constant0._ZN5flash44flash_bwd_dq_dk_dv_loop_seqk_parallel_kernelI23Flash_bwd_kernel_traitsILi192ELi64ELi64ELi8ELi4ELi2ELi2ELb1ELb1EN7cutlass6half_tE19Flash_kernel_traitsILi192ELi64ELi64ELi8ES3_EELb0ELb1ELb0ELb0ELb0ELb0ELb0EEEvNS_16Flash_bwd_paramsE:
	.zero		992


//--------------------- .nv.constant0._ZN5flash44flash_bwd_dq_dk_dv_loop_seqk_parallel_kernelI23Flash_bwd_kernel_traitsILi192ELi64ELi64ELi8ELi4ELi2ELi2ELb1ELb1EN7cutlass6half_tE19Flash_kernel_traitsILi192ELi64ELi64ELi8ES3_EELb0ELb1ELb0ELb0ELb0ELb1ELb0EEEvNS_16Flash_bwd_paramsE --------------------------
	.section	.nv.constant0._ZN5flash44flash_bwd_dq_dk_dv_loop_seqk_parallel_kernelI23Flash_bwd_kernel_traitsILi192ELi64ELi64ELi8ELi4ELi2ELi2ELb1ELb1EN7cutlass6half_tE19Flash_kernel_traitsILi192ELi64ELi64ELi8ES3_EELb0ELb1ELb0ELb0ELb0ELb1ELb0EEEvNS_16Flash_bwd_paramsE,"a",@progbits
	.sectionflags	@""
	.align	4
.nv.constant0._ZN5flash44flash_bwd_dq_dk_dv_loop_seqk_parallel_kernelI23Flash_bwd_kernel_traitsILi192ELi64ELi64ELi8ELi4ELi2ELi2ELb1ELb1EN7cutlass6half_tE19Flash_kernel_traitsILi192ELi64ELi64ELi8ES3_EELb0ELb1ELb0ELb0ELb0ELb1ELb0EEEvNS_16Flash_bwd_paramsE:
	.zero		992


//--------------------- .nv.constant0._ZN5flash44flash_bwd_dq_dk_dv_loop_seqk_parallel_kernelI23Flash_bwd_kernel_traitsILi192ELi64ELi64ELi8ELi4ELi2ELi2ELb1ELb1EN7cutlass6half_tE19Flash_kernel_traitsILi192ELi64ELi64ELi8ES3_EELb0ELb1ELb0ELb1ELb0ELb0ELb0EEEvNS_16Flash_bwd_paramsE --------------------------
	.section	.nv.constant0._ZN5flash44flash_bwd_dq_dk_dv_loop_seqk_parallel_kernelI23Flash_bwd_kernel_traitsILi192ELi64ELi64ELi8ELi4ELi2ELi2ELb1ELb1EN7cutlass6half_tE19Flash_kernel_traitsILi192ELi64ELi64ELi8ES3_EELb0ELb1ELb0ELb1ELb0ELb0ELb0EEEvNS_16Flash_bwd_paramsE,"a",@progbits
	.sectionflags	@""
	.align	4
.nv.constant0._ZN5flash44flash_bwd_dq_dk_dv_loop_seqk_parallel_kernelI23Flash_bwd_kernel_traitsILi192ELi64ELi64ELi8ELi4ELi2ELi2ELb1ELb1EN7cutlass6half_tE19Flash_kernel_traitsILi192ELi64ELi64ELi8ES3_EELb0ELb1ELb0ELb1ELb0ELb0ELb0EEEvNS_16Flash_bwd_paramsE:
	.zero		992


//--------------------- .nv.constant0._ZN5flash44flash_bwd_dq_dk_dv_loop_seqk_parallel_kernelI23Flash_bwd_kernel_traitsILi192ELi64ELi64ELi8ELi4ELi2ELi2ELb0ELb0EN7cutlass6half_tE19Flash_kernel_traitsILi192ELi64ELi64ELi8ES3_EELb0ELb1ELb0ELb0ELb0ELb0ELb0EEEvNS_16Flash_bwd_paramsE --------------------------
	.section	.nv.constant0._ZN5flash44flash_bwd_dq_dk_dv_loop_seqk_parallel_kernelI23Flash_bwd_kernel_traitsILi192ELi64ELi64ELi8ELi4ELi2ELi2ELb0ELb0EN7cutlass6half_tE19Flash_kernel_traitsILi192ELi64ELi64ELi8ES3_EELb0ELb1ELb0ELb0ELb0ELb0ELb0EEEvNS_16Flash_bwd_paramsE,"a",@progbits
	.sectionflags	@""
	.align	4
.nv.constant0._ZN5flash44flash_bwd_dq_dk_dv_loop_seqk_parallel_kernelI23Flash_bwd_kernel_traitsILi192ELi64ELi64ELi8ELi4ELi2ELi2ELb0ELb0EN7cutlass6half_tE19Flash_kernel_traitsILi192ELi64ELi64ELi8ES3_EELb0ELb1ELb0ELb0ELb0ELb0ELb0EEEvNS_16Flash_bwd_paramsE:
	.zero		992


//--------------------- .nv.constant0._ZN5flash44flash_bwd_dq_dk_dv_loop_seqk_parallel_kernelI23Flash_bwd_kernel_traitsILi192ELi64ELi64ELi8ELi4ELi2ELi2ELb0ELb0EN7cutlass6half_tE19Flash_kernel_traitsILi192ELi64ELi64ELi8ES3_EELb0ELb1ELb0ELb0ELb0ELb1ELb0EEEvNS_16Flash_bwd_paramsE --------------------------
	.section	.nv.constant0._ZN5flash44flash_bwd_dq_dk_dv_loop_seqk_parallel_kernelI23Flash_bwd_kernel_traitsILi192ELi64ELi64ELi8ELi4ELi2ELi2ELb0ELb0EN7cutlass6half_tE19Flash_kernel_traitsILi192ELi64ELi64ELi8ES3_EELb0ELb1ELb0ELb0ELb0ELb1ELb0EEEvNS_16Flash_bwd_paramsE,"a",@progbits
	.sectionflags	@""
	.align	4
.nv.constant0._ZN5flash44flash_bwd_dq_dk_dv_loop_seqk_parallel_kernelI23Flash_bwd_kernel_traitsILi192ELi64ELi64ELi8ELi4ELi2ELi2ELb0ELb0EN7cutlass6half_tE19Flash_kernel_traitsILi192ELi64ELi64ELi8ES3_EELb0ELb1ELb0ELb0ELb0ELb1ELb0EEEvNS_16Flash_bwd_paramsE:
	.zero		992


//--------------------- .nv.constant0._ZN5flash44flash_bwd_dq_dk_dv_loop_seqk_parallel_kernelI23Flash_bwd_kernel_traitsILi192ELi64ELi64ELi8ELi4ELi2ELi2ELb0ELb0EN7cutlass6half_tE19Flash_kernel_traitsILi192ELi64ELi64ELi8ES3_EELb0ELb1ELb0ELb1ELb0ELb0ELb0EEEvNS_16Flash_bwd_paramsE --------------------------
	.section	.nv.constant0._ZN5flash44flash_bwd_dq_dk_dv_loop_seqk_parallel_kernelI23Flash_bwd_kernel_traitsILi192ELi64ELi64ELi8ELi4ELi2ELi2ELb0ELb0EN7cutlass6half_tE19Flash_kernel_traitsILi192ELi64ELi64ELi8ES3_EELb0ELb1ELb0ELb1ELb0ELb0ELb0EEEvNS_16Flash_bwd_paramsE,"a",@progbits
	.sectionflags	@""
	.align	4
.nv.constant0._ZN5flash44flash_bwd_dq_dk_dv_loop_seqk_parallel_kernelI23Flash_bwd_kernel_traitsILi192ELi64ELi64ELi8ELi4ELi2ELi2ELb0ELb0EN7cutlass6half_tE19Flash_kernel_traitsILi192ELi64ELi64ELi8ES3_EELb0ELb1ELb0ELb1ELb0ELb0ELb0EEEvNS_16Flash_bwd_paramsE:
	.zero		992


//--------------------- .nv.constant0._ZN5flash27flash_bwd_convert_dq_kernelI23Flash_bwd_kernel_traitsILi192ELi64ELi64ELi8ELi4ELi2ELi2ELb1ELb1EN7cutlass6half_tE19Flash_kernel_traitsILi192ELi64ELi64ELi8ES3_EEEEvNS_16Flash_bwd_paramsEi --------------------------
	.section	.nv.constant0._ZN5flash27flash_bwd_convert_dq_kernelI23Flash_bwd_kernel_traitsILi192ELi64ELi64ELi8ELi4ELi2ELi2ELb1ELb1EN7cutlass6half_tE19Flash_kernel_traitsILi192ELi64ELi64ELi8ES3_EEEEvNS_16Flash_bwd_paramsEi,"a",@progbits
	.sectionflags	@""
	.align	4
.nv.constant0._ZN5flash27flash_bwd_convert_dq_kernelI23Flash_bwd_kernel_traitsILi192ELi64ELi64ELi8ELi4ELi2ELi2ELb1ELb1EN7cutlass6half_tE19Flash_kernel_traitsILi192ELi64ELi64ELi8ES3_EEEEvNS_16Flash_bwd_paramsEi:
	.zero		996


//--------------------- .nv.constant0._ZN5flash44flash_bwd_dq_dk_dv_loop_seqk_parallel_kernelI23Flash_bwd_kernel_traitsILi192ELi64ELi64ELi8ELi4ELi2ELi2ELb1ELb1EN7cutlass6half_tE19Flash_kernel_traitsILi192ELi64ELi64ELi8ES3_EELb1ELb1ELb0ELb0ELb0ELb0ELb0EEEvNS_16Flash_bwd_paramsE --------------------------
	.section	.nv.constant0._ZN5flash44flash_bwd_dq_dk_dv_loop_seqk_parallel_kernelI23Flash_bwd_kernel_traitsILi192ELi64ELi64ELi8ELi4ELi2ELi2ELb1ELb1EN7cutlass6half_tE19Flash_kernel_traitsILi192ELi64ELi64ELi8ES3_EELb1ELb1ELb0ELb0ELb0ELb0ELb0EEEvNS_16Flash_bwd_paramsE,"a",@progbits
	.sectionflags	@""
	.align	4
.nv.constant0._ZN5flash44flash_bwd_dq_dk_dv_loop_seqk_parallel_kernelI23Flash_bwd_kernel_traitsILi192ELi64ELi64ELi8ELi4ELi2ELi2ELb1ELb1EN7cutlass6half_tE19Flash_kernel_traitsILi192ELi64ELi64ELi8ES3_EELb1ELb1ELb0ELb0ELb0ELb0ELb0EEEvNS_16Flash_bwd_paramsE:
	.zero		992


//--------------------- .nv.constant0._ZN5flash44flash_bwd_dq_dk_dv_loop_seqk_parallel_kernelI23Flash_bwd_kernel_traitsILi192ELi64ELi64ELi8ELi4ELi2ELi2ELb1ELb1EN7cutlass6half_tE19Flash_kernel_traitsILi192ELi64ELi64ELi8ES3_EELb0ELb1ELb0ELb0ELb0ELb0ELb1EEEvNS_16Flash_bwd_paramsE --------------------------
	.section	.nv.constant0._ZN5flash44flash_bwd_dq_dk_dv_loop_seqk_parallel_kernelI23Flash_bwd_kernel_traitsILi192ELi64ELi64ELi8ELi4ELi2ELi2ELb1ELb1EN7cutlass6half_tE19Flash_kernel_traitsILi192ELi64ELi64ELi8ES3_EELb0ELb1ELb0ELb0ELb0ELb0ELb1EEEvNS_16Flash_bwd_paramsE,"a",@progbits
	.sectionflags	@""
	.align	4
.nv.constant0._ZN5flash44flash_bwd_dq_dk_dv_loop_seqk_parallel_kernelI23Flash_bwd_kernel_traitsILi192ELi64ELi64ELi8ELi4ELi2ELi2ELb1ELb1EN7cutlass6half_tE19Flash_kernel_traitsILi192ELi64ELi64ELi8ES3_EELb0ELb1ELb0ELb0ELb0ELb0ELb1EEEvNS_16Flash_bwd_paramsE:
	.zero		992


//--------------------- .nv.constant0._ZN5flash44flash_bwd_dq_dk_dv_loop_seqk_parallel_kernelI23Flash_bwd_kernel_traitsILi192ELi64ELi64ELi8ELi4ELi2ELi2ELb1ELb1EN7cutlass6half_tE19Flash_kernel_traitsILi192ELi64ELi64ELi8ES3_EELb1ELb1ELb0ELb0ELb0ELb1ELb0EEEvNS_16Flash_bwd_paramsE --------------------------
	.section	.nv.constant0._ZN5flash44flash_bwd_dq_dk_dv_loop_seqk_parallel_kernelI23Flash_bwd_kernel_traitsILi192ELi64ELi64ELi8ELi4ELi2ELi2ELb1ELb1EN7cutlass6half_tE19Flash_kernel_traitsILi192ELi64ELi64ELi8ES3_EELb1ELb1ELb0ELb0ELb0ELb1ELb0EEEvNS_16Flash_bwd_paramsE,"a",@progbits
	.sectionflags	@""
	.align	4
.nv.constant0._ZN5flash44flash_bwd_dq_dk_dv_loop_seqk_parallel_kernelI23Flash_bwd_kernel_traitsILi192ELi64ELi64ELi8ELi4ELi2ELi2ELb1ELb1EN7cutlass6half_tE19Flash_kernel_traitsILi192ELi64ELi64ELi8ES3_EELb1ELb1ELb0ELb0ELb0ELb1ELb0EEEvNS_16Flash_bwd_paramsE:
	.zero		992


//--------------------- .nv.constant0._ZN5flash44flash_bwd_dq_dk_dv_loop_seqk_parallel_kernelI23Flash_bwd_kernel_traitsILi192ELi64ELi64ELi8ELi4ELi2ELi2ELb1ELb1EN7cutlass6half_tE19Flash_kernel_traitsILi192ELi64ELi64ELi8ES3_EELb0ELb1ELb0ELb0ELb0ELb1ELb1EEEvNS_16Flash_bwd_paramsE --------------------------
	.section	.nv.constant0._ZN5flash44flash_bwd_dq_dk_dv_loop_seqk_parallel_kernelI23Flash_bwd_kernel_traitsILi192ELi64ELi64ELi8ELi4ELi2ELi2ELb1ELb1EN7cutlass6half_tE19Flash_kernel_traitsILi192ELi64ELi64ELi8ES3_EELb0ELb1ELb0ELb0ELb0ELb1ELb1EEEvNS_16Flash_bwd_paramsE,"a",@progbits
	.sectionflags	@""
	.align	4
.nv.constant0._ZN5flash44flash_bwd_dq_dk_dv_loop_seqk_parallel_kernelI23Flash_bwd_kernel_traitsILi192ELi64ELi64ELi8ELi4ELi2ELi2ELb1ELb1EN7cutlass6half_tE19Flash_kernel_traitsILi192ELi64ELi64ELi8ES3_EELb0ELb1ELb0ELb0ELb0ELb1ELb1EEEvNS_16Flash_bwd_paramsE:
	.zero		992


//--------------------- .nv.constant0._ZN5flash44flash_bwd_dq_dk_dv_loop_seqk_parallel_kernelI23Flash_bwd_kernel_traitsILi192ELi64ELi64ELi8ELi4ELi2ELi2ELb1ELb1EN7cutlass6half_tE19Flash_kernel_traitsILi192ELi64ELi64ELi8ES3_EELb1ELb1ELb0ELb1ELb0ELb0ELb0EEEvNS_16Flash_bwd_paramsE --------------------------
	.section	.nv.constant0._ZN5flash44flash_bwd_dq_dk_dv_loop_seqk_parallel_kernelI23Flash_bwd_kernel_traitsILi192ELi64ELi64ELi8ELi4ELi2ELi2ELb1ELb1EN7cutlass6half_tE19Flash_kernel_traitsILi192ELi64ELi64ELi8ES3_EELb1ELb1ELb0ELb1ELb0ELb0ELb0EEEvNS_16Flash_bwd_paramsE,"a",@progbits
	.sectionflags	@""
	.align	4
.nv.constant0._ZN5flash44flash_bwd_dq_dk_dv_loop_seqk_parallel_kernelI23Flash_bwd_kernel_traitsILi192ELi64ELi64ELi8ELi4ELi2ELi2ELb1ELb1EN7cutlass6half_tE19Flash_kernel_traitsILi192ELi64ELi64ELi8ES3_EELb1ELb1ELb0ELb1ELb0ELb0ELb0EEEvNS_16Flash_bwd_paramsE:
	.zero		992


//--------------------- .nv.constant0._ZN5flash44flash_bwd_dq_dk_dv_loop_seqk_parallel_kernelI23Flash_bwd_kernel_traitsILi192ELi64ELi64ELi8ELi4ELi2ELi2ELb1ELb1EN7cutlass6half_tE19Flash_kernel_traitsILi192ELi64ELi64ELi8ES3_EELb0ELb1ELb0ELb1ELb0ELb0ELb1EEEvNS_16Flash_bwd_paramsE --------------------------
	.section	.nv.constant0._ZN5flash44flash_bwd_dq_dk_dv_loop_seqk_parallel_kernelI23Flash_bwd_kernel_traitsILi192ELi64ELi64ELi8ELi4ELi2ELi2ELb1ELb1EN7cutlass6half_tE19Flash_kernel_traitsILi192ELi64ELi64ELi8ES3_EELb0ELb1ELb0ELb1ELb0ELb0ELb1EEEvNS_16Flash_bwd_paramsE,"a",@progbits
	.sectionflags	@""
	.align	4
.nv.constant0._ZN5flash44flash_bwd_dq_dk_dv_loop_seqk_parallel_kernelI23Flash_bwd_kernel_traitsILi192ELi64ELi64ELi8ELi4ELi2ELi2ELb1ELb1EN7cutlass6half_tE19Flash_kernel_traitsILi192ELi64ELi64ELi8ES3_EELb0ELb1ELb0ELb1ELb0ELb0ELb1EEEvNS_16Flash_bwd_paramsE:
	.zero		992


//--------------------- .nv.constant0._ZN5flash25flash_bwd_dot_do_o_kernelILb0E23Flash_bwd_kernel_traitsILi192ELi64ELi64ELi8ELi4ELi2ELi2ELb1ELb1EN7cutlass6half_tE19Flash_kernel_traitsILi192ELi64ELi64ELi8ES3_EEEEvNS_16Flash_bwd_paramsE --------------------------
	.section	.nv.constant0._ZN5flash25flash_bwd_dot_do_o_kernelILb0E23Flash_bwd_kernel_traitsILi192ELi64ELi64ELi8ELi4ELi2ELi2ELb1ELb1EN7cutlass6half_tE19Flash_kernel_traitsILi192ELi64ELi64ELi8ES3_EEEEvNS_16Flash_bwd_paramsE,"a",@progbits
	.sectionflags	@""
	.align	4
.nv.constant0._ZN5flash25flash_bwd_dot_do_o_kernelILb0E23Flash_bwd_kernel_traitsILi192ELi64ELi64ELi8ELi4ELi2ELi2ELb1ELb1EN7cutlass6half_tE19Flash_kernel_traitsILi192ELi64ELi64ELi8ES3_EEEEvNS_16Flash_bwd_paramsE:
	.zero		992


//--------------------- .nv.constant0._ZN5flash25flash_bwd_dot_do_o_kernelILb1E23Flash_bwd_kernel_traitsILi192ELi64ELi64ELi8ELi4ELi2ELi2ELb1ELb1EN7cutlass6half_tE19Flash_kernel_traitsILi192ELi64ELi64ELi8ES3_EEEEvNS_16Flash_bwd_paramsE --------------------------
	.section	.nv.constant0._ZN5flash25flash_bwd_dot_do_o_kernelILb1E23Flash_bwd_kernel_traitsILi192ELi64ELi64ELi8ELi4ELi2ELi2ELb1ELb1EN7cutlass6half_tE19Flash_kernel_traitsILi192ELi64ELi64ELi8ES3_EEEEvNS_16Flash_bwd_paramsE,"a",@progbits
	.sectionflags	@""
	.align	4
.nv.constant0._ZN5flash25flash_bwd_dot_do_o_kernelILb1E23Flash_bwd_kernel_traitsILi192ELi64ELi64ELi8ELi4ELi2ELi2ELb1ELb1EN7cutlass6half_tE19Flash_kernel_traitsILi192ELi64ELi64ELi8ES3_EEEEvNS_16Flash_bwd_paramsE:
	.zero		992


//--------------------- .nv.constant0._ZN5flash27flash_bwd_convert_dq_kernelI23Flash_bwd_kernel_traitsILi192ELi64ELi64ELi8ELi4ELi2ELi2ELb0ELb0EN7cutlass6half_tE19Flash_kernel_traitsILi192ELi64ELi64ELi8ES3_EEEEvNS_16Flash_bwd_paramsEi --------------------------
	.section	.nv.constant0._ZN5flash27flash_bwd_convert_dq_kernelI23Flash_bwd_kernel_traitsILi192ELi64ELi64ELi8ELi4ELi2ELi2ELb0ELb0EN7cutlass6half_tE19Flash_kernel_traitsILi192ELi64ELi64ELi8ES3_EEEEvNS_16Flash_bwd_paramsEi,"a",@progbits
	.sectionflags	@""
	.align	4
.nv.constant0._ZN5flash27flash_bwd_convert_dq_kernelI23Flash_bwd_kernel_traitsILi192ELi64ELi64ELi8ELi4ELi2ELi2ELb0ELb0EN7cutlass6half_tE19Flash_kernel_traitsILi192ELi64ELi64ELi8ES3_EEEEvNS_16Flash_bwd_paramsEi:
	.zero		996


//--------------------- .nv.constant0._ZN5flash44flash_bwd_dq_dk_dv_loop_seqk_parallel_kernelI23Flash_bwd_kernel_traitsILi192ELi64ELi64ELi8ELi4ELi2ELi2ELb0ELb0EN7cutlass6half_tE19Flash_kernel_traitsILi192ELi64ELi64ELi8ES3_EELb1ELb1ELb0ELb0ELb0ELb0ELb0EEEvNS_16Flash_bwd_paramsE --------------------------
	.section	.nv.constant0._ZN5flash44flash_bwd_dq_dk_dv_loop_seqk_parallel_kernelI23Flash_bwd_kernel_traitsILi192ELi64ELi64ELi8ELi4ELi2ELi2ELb0ELb0EN7cutlass6half_tE19Flash_kernel_traitsILi192ELi64ELi64ELi8ES3_EELb1ELb1ELb0ELb0ELb0ELb0ELb0EEEvNS_16Flash_bwd_paramsE,"a",@progbits
	.sectionflags	@""
	.align	4
.nv.constant0._ZN5flash44flash_bwd_dq_dk_dv_loop_seqk_parallel_kernelI23Flash_bwd_kernel_traitsILi192ELi64ELi64ELi8ELi4ELi2ELi2ELb0ELb0EN7cutlass6half_tE19Flash_kernel_traitsILi192ELi64ELi64ELi8ES3_EELb1ELb1ELb0ELb0ELb0ELb0ELb0EEEvNS_16Flash_bwd_paramsE:
	.zero		992


//--------------------- .nv.constant0._ZN5flash44flash_bwd_dq_dk_dv_loop_seqk_parallel_kernelI23Flash_bwd_kernel_traitsILi192ELi64ELi64ELi8ELi4ELi2ELi2ELb0ELb0EN7cutlass6half_tE19Flash_kernel_traitsILi192ELi64ELi64ELi8ES3_EELb0ELb1ELb0ELb0ELb0ELb0ELb1EEEvNS_16Flash_bwd_paramsE --------------------------
	.section	.nv.constant0._ZN5flash44flash_bwd_dq_dk_dv_loop_seqk_parallel_kernelI23Flash_bwd_kernel_traitsILi192ELi64ELi64ELi8ELi4ELi2ELi2ELb0ELb0EN7cutlass6half_tE19Flash_kernel_traitsILi192ELi64ELi64ELi8ES3_EELb0ELb1ELb0ELb0ELb0ELb0ELb1EEEvNS_16Flash_bwd_paramsE,"a",@progbits
	.sectionflags	@""
	.align	4
.nv.constant0._ZN5flash44flash_bwd_dq_dk_dv_loop_seqk_parallel_kernelI23Flash_bwd_kernel_traitsILi192ELi64ELi64ELi8ELi4ELi2ELi2ELb0ELb0EN7cutlass6half_tE19Flash_kernel_traitsILi192ELi64ELi64ELi8ES3_EELb0ELb1ELb0ELb0ELb0ELb0ELb1EEEvNS_16Flash_bwd_paramsE:
	.zero		992


//--------------------- .nv.constant0._ZN5flash44flash_bwd_dq_dk_dv_loop_seqk_parallel_kernelI23Flash_bwd_kernel_traitsILi192ELi64ELi64ELi8ELi4ELi2ELi2ELb0ELb0EN7cutlass6half_tE19Flash_kernel_traitsILi192ELi64ELi64ELi8ES3_EELb1ELb1ELb0ELb0ELb0ELb1ELb0EEEvNS_16Flash_bwd_paramsE --------------------------
	.section	.nv.constant0._ZN5flash44flash_bwd_dq_dk_dv_loop_seqk_parallel_kernelI23Flash_bwd_kernel_traitsILi192ELi64ELi64ELi8ELi4ELi2ELi2ELb0ELb0EN7cutlass6half_tE19Flash_kernel_traitsILi192ELi64ELi64ELi8ES3_EELb1ELb1ELb0ELb0ELb0ELb1ELb0EEEvNS_16Flash_bwd_paramsE,"a",@progbits
	.sectionflags	@""
	.align	4
.nv.constant0._ZN5flash44flash_bwd_dq_dk_dv_loop_seqk_parallel_kernelI23Flash_bwd_kernel_traitsILi192ELi64ELi64ELi8ELi4ELi2ELi2ELb0ELb0EN7cutlass6half_tE19Flash_kernel_traitsILi192ELi64ELi64ELi8ES3_EELb1ELb1ELb0ELb0ELb0ELb1ELb0EEEvNS_16Flash_bwd_paramsE:
	.zero		992


//--------------------- .nv.constant0._ZN5flash44flash_bwd_dq_dk_dv_loop_seqk_parallel_kernelI23Flash_bwd_kernel_traitsILi192ELi64ELi64ELi8ELi4ELi2ELi2ELb0ELb0EN7cutlass6half_tE19Flash_kernel_traitsILi192ELi64ELi64ELi8ES3_EELb0ELb1ELb0ELb0ELb0ELb1ELb1EEEvNS_16Flash_bwd_paramsE --------------------------
	.section	.nv.constant0._ZN5flash44flash_bwd_dq_dk_dv_loop_seqk_parallel_kernelI23Flash_bwd_kernel_traitsILi192ELi64ELi64ELi8ELi4ELi2ELi2ELb0ELb0EN7cutlass6half_tE19Flash_kernel_traitsILi192ELi64ELi64ELi8ES3_EELb0ELb1ELb0ELb0ELb0ELb1ELb1EEEvNS_16Flash_bwd_paramsE,"a",@progbits
	.sectionflags	@""
	.align	4
.nv.constant0._ZN5flash44flash_bwd_dq_dk_dv_loop_seqk_parallel_kernelI23Flash_bwd_kernel_traitsILi192ELi64ELi64ELi8ELi4ELi2ELi2ELb0ELb0EN7cutlass6half_tE19Flash_kernel_traitsILi192ELi64ELi64ELi8ES3_EELb0ELb1ELb0ELb0ELb0ELb1ELb1EEEvNS_16Flash_bwd_paramsE:
	.zero		992


//--------------------- .nv.constant0._ZN5flash44flash_bwd_dq_dk_dv_loop_seqk_parallel_kernelI23Flash_bwd_kernel_traitsILi192ELi64ELi64ELi8ELi4ELi2ELi2ELb0ELb0EN7cutlass6half_tE19Flash_kernel_traitsILi192ELi64ELi64ELi8ES3_EELb1ELb1ELb0ELb1ELb0ELb0ELb0EEEvNS_16Flash_bwd_paramsE --------------------------
	.section	.nv.constant0._ZN5flash44flash_bwd_dq_dk_dv_loop_seqk_parallel_kernelI23Flash_bwd_kernel_traitsILi192ELi64ELi64ELi8ELi4ELi2ELi2ELb0ELb0EN7cutlass6half_tE19Flash_kernel_traitsILi192ELi64ELi64ELi8ES3_EELb1ELb1ELb0ELb1ELb0ELb0ELb0EEEvNS_16Flash_bwd_paramsE,"a",@progbits
	.sectionflags	@""
	.align	4
.nv.constant0._ZN5flash44flash_bwd_dq_dk_dv_loop_seqk_parallel_kernelI23Flash_bwd_kernel_traitsILi192ELi64ELi64ELi8ELi4ELi2ELi2ELb0ELb0EN7cutlass6half_tE19Flash_kernel_traitsILi192ELi64ELi64ELi8ES3_EELb1ELb1ELb0ELb1ELb0ELb0ELb0EEEvNS_16Flash_bwd_paramsE:
	.zero		992


//--------------------- .nv.constant0._ZN5flash44flash_bwd_dq_dk_dv_loop_seqk_parallel_kernelI23Flash_bwd_kernel_traitsILi192ELi64ELi64ELi8ELi4ELi2ELi2ELb0ELb0EN7cutlass6half_tE19Flash_kernel_traitsILi192ELi64ELi64ELi8ES3_EELb0ELb1ELb0ELb1ELb0ELb0ELb1EEEvNS_16Flash_bwd_paramsE --------------------------
	.section	.nv.constant0._ZN5flash44flash_bwd_dq_dk_dv_loop_seqk_parallel_kernelI23Flash_bwd_kernel_traitsILi192ELi64ELi64ELi8ELi4ELi2ELi2ELb0ELb0EN7cutlass6half_tE19Flash_kernel_traitsILi192ELi64ELi64ELi8ES3_EELb0ELb1ELb0ELb1ELb0ELb0ELb1EEEvNS_16Flash_bwd_paramsE,"a",@progbits
	.sectionflags	@""
	.align	4
.nv.constant0._ZN5flash44flash_bwd_dq_dk_dv_loop_seqk_parallel_kernelI23Flash_bwd_kernel_traitsILi192ELi64ELi64ELi8ELi4ELi2ELi2ELb0ELb0EN7cutlass6half_tE19Flash_kernel_traitsILi192ELi64ELi64ELi8ES3_EELb0ELb1ELb0ELb1ELb0ELb0ELb1EEEvNS_16Flash_bwd_paramsE:
	.zero		992


//--------------------- .nv.constant0._ZN5flash25flash_bwd_dot_do_o_kernelILb0E23Flash_bwd_kernel_traitsILi192ELi64ELi64ELi8ELi4ELi2ELi2ELb0ELb0EN7cutlass6half_tE19Flash_kernel_traitsILi192ELi64ELi64ELi8ES3_EEEEvNS_16Flash_bwd_paramsE --------------------------
	.section	.nv.constant0._ZN5flash25flash_bwd_dot_do_o_kernelILb0E23Flash_bwd_kernel_traitsILi192ELi64ELi64ELi8ELi4ELi2ELi2ELb0ELb0EN7cutlass6half_tE19Flash_kernel_traitsILi192ELi64ELi64ELi8ES3_EEEEvNS_16Flash_bwd_paramsE,"a",@progbits
	.sectionflags	@""
	.align	4
.nv.constant0._ZN5flash25flash_bwd_dot_do_o_kernelILb0E23Flash_bwd_kernel_traitsILi192ELi64ELi64ELi8ELi4ELi2ELi2ELb0ELb0EN7cutlass6half_tE19Flash_kernel_traitsILi192ELi64ELi64ELi8ES3_EEEEvNS_16Flash_bwd_paramsE:
	.zero		992


//--------------------- .nv.constant0._ZN5flash25flash_bwd_dot_do_o_kernelILb1E23Flash_bwd_kernel_traitsILi192ELi64ELi64ELi8ELi4ELi2ELi2ELb0ELb0EN7cutlass6half_tE19Flash_kernel_traitsILi192ELi64ELi64ELi8ES3_EEEEvNS_16Flash_bwd_paramsE --------------------------
	.section	.nv.constant0._ZN5flash25flash_bwd_dot_do_o_kernelILb1E23Flash_bwd_kernel_traitsILi192ELi64ELi64ELi8ELi4ELi2ELi2ELb0ELb0EN7cutlass6half_tE19Flash_kernel_traitsILi192ELi64ELi64ELi8ES3_EEEEvNS_16Flash_bwd_paramsE,"a",@progbits
	.sectionflags	@""
	.align	4
.nv.constant0._ZN5flash25flash_bwd_dot_do_o_kernelILb1E23Flash_bwd_kernel_traitsILi192ELi64ELi64ELi8ELi4ELi2ELi2ELb0ELb0EN7cutlass6half_tE19Flash_kernel_traitsILi192ELi64ELi64ELi8ES3_EEEEvNS_16Flash_bwd_paramsE:
	.zero		992


//--------------------- .text._ZN5flash44flash_bwd_dq_dk_dv_loop_seqk_parallel_kernelI23Flash_bwd_kernel_traitsILi192ELi64ELi64ELi8ELi4ELi2ELi2ELb1ELb1EN7cutlass6half_tE19Flash_kernel_traitsILi192ELi64ELi64ELi8ES3_EELb0ELb1ELb0ELb0ELb0ELb0ELb0EEEvNS_16Flash_bwd_paramsE --------------------------
	.section	.text._ZN5flash44flash_bwd_dq_dk_dv_loop_seqk_parallel_kernelI23Flash_bwd_kernel_traitsILi192ELi64ELi64ELi8ELi4ELi2ELi2ELb1ELb1EN7cutlass6half_tE19Flash_kernel_traitsILi192ELi64ELi64ELi8ES3_EELb0ELb1ELb0ELb0ELb0ELb0ELb0EEEvNS_16Flash_bwd_paramsE,"ax",@progbits
	.sectioninfo	@"SHI_REGISTERS=255"
	.align	128
        .global         _ZN5flash44flash_bwd_dq_dk_dv_loop_seqk_parallel_kernelI23Flash_bwd_kernel_traitsILi192ELi64ELi64ELi8ELi4ELi2ELi2ELb1ELb1EN7cutlass6half_tE19Flash_kernel_traitsILi192ELi64ELi64ELi8ES3_EELb0ELb1ELb0ELb0ELb0ELb0ELb0EEEvNS_16Flash_bwd_paramsE
        .type           _ZN5flash44flash_bwd_dq_dk_dv_loop_seqk_parallel_kernelI23Flash_bwd_kernel_traitsILi192ELi64ELi64ELi8ELi4ELi2ELi2ELb1ELb1EN7cutlass6half_tE19Flash_kernel_traitsILi192ELi64ELi64ELi8ES3_EELb0ELb1ELb0ELb0ELb0ELb0ELb0EEEvNS_16Flash_bwd_paramsE,@function
        .size           _ZN5flash44flash_bwd_dq_dk_dv_loop_seqk_parallel_kernelI23Flash_bwd_kernel_traitsILi192ELi64ELi64ELi8ELi4ELi2ELi2ELb1ELb1EN7cutlass6half_tE19Flash_kernel_traitsILi192ELi64ELi64ELi8ES3_EELb0ELb1ELb0ELb0ELb0ELb0ELb0EEEvNS_16Flash_bwd_paramsE,(.L_x_798 - _ZN5flash44flash_bwd_dq_dk_dv_loop_seqk_parallel_kernelI23Flash_bwd_kernel_traitsILi192ELi64ELi64ELi8ELi4ELi2ELi2ELb1ELb1EN7cutlass6half_tE19Flash_kernel_traitsILi192ELi64ELi64ELi8ES3_EELb0ELb1ELb0ELb0ELb0ELb0ELb0EEEvNS_16Flash_bwd_paramsE)
        .other          _ZN5flash44flash_bwd_dq_dk_dv_loop_seqk_parallel_kernelI23Flash_bwd_kernel_traitsILi192ELi64ELi64ELi8ELi4ELi2ELi2ELb1ELb1EN7cutlass6half_tE19Flash_kernel_traitsILi192ELi64ELi64ELi8ES3_EELb0ELb1ELb0ELb0ELb0ELb0ELb0EEEvNS_16Flash_bwd_paramsE,@"STO_CUDA_ENTRY STV_DEFAULT"
_ZN5flash44flash_bwd_dq_dk_dv_loop_seqk_parallel_kernelI23Flash_bwd_kernel_traitsILi192ELi64ELi64ELi8ELi4ELi2ELi2ELb1ELb1EN7cutlass6half_tE19Flash_kernel_traitsILi192ELi64ELi64ELi8ES3_EELb0ELb1ELb0ELb0ELb0ELb0ELb0EEEvNS_16Flash_bwd_paramsE:
.text._ZN5flash44flash_bwd_dq_dk_dv_loop_seqk_parallel_kernelI23Flash_bwd_kernel_traitsILi192ELi64ELi64ELi8ELi4ELi2ELi2ELb1ELb1EN7cutlass6half_tE19Flash_kernel_traitsILi192ELi64ELi64ELi8ES3_EELb0ELb1ELb0ELb0ELb0ELb0ELb0EEEvNS_16Flash_bwd_paramsE:
[----:B------:R-:W-:Y:S02]  /*0000*/  MOV R1, c[0x0][0x28] ;  /* 0x00000a0000017a02 */ /* 0x000fe40000000f00 */
[----:B------:R-:W1:Y:S01]  /*0010*/  S2UR UR20, SR_CTAID.X ;  /* 0x00000000001479c3 */ /* 0x000e620000002500 */
[----:B------:R-:W-:Y:S01]  /*0020*/  ULDC UR4, c[0x0][0x218] ;  /* 0x0000860000047ab9 */ /* 0x000fe20000000800 */
[----:B------:R-:W-:Y:S01]  /*0030*/  IADD3 R1, R1, -0xd0, RZ ;  /* 0xffffff3001017810 */ /* 0x000fe20007ffe0ff */
[----:B------:R-:W-:-:S04]  /*0040*/  UIADD3 UR5, UR4, 0x3f, URZ ;  /* 0x0000003f04057890 */ /* 0x000fc8000fffe03f */
[----:B------:R-:W-:-:S04]  /*0050*/  USHF.R.S32.HI UR4, URZ, 0x1f, UR5 ;  /* 0x0000001f3f047899 */ /* 0x000fc80008011405 */
[----:B------:R-:W-:-:S04]  /*0060*/  ULEA.HI UR4, UR4, UR5, URZ, 0x6 ;  /* 0x0000000504047291 */ /* 0x000fc8000f8f303f */
[----:B------:R-:W-:-:S04]  /*0070*/  USHF.R.S32.HI UR4, URZ, 0x6, UR4 ;  /* 0x000000063f047899 */ /* 0x000fc80008011404 */
[----:B-1----:R-:W-:-:S06]  /*0080*/  UISETP.GE.AND UP0, UPT, UR20, UR4, UPT ;  /* 0x000000041400728c */ /* 0x002fcc000bf06270 */
[----:B------:R-:W-:-:S13]  /*0090*/  PLOP3.LUT P0, PT, PT, PT, UP0, 0x80, 0x0 ;  /* 0x000000000000781c */ /* 0x000fda0003f0f008 */
[----:B------:R-:W-:Y:S05]  /*00a0*/  @P0 EXIT ;  /* 0x000000000000094d */ /* 0x000fea0003800000 */
[----:B------:R-:W1:Y:S01]  /*00b0*/  S2R R15, SR_TID.X ;  /* 0x00000000000f7919 */ /* 0x000e620000002100 */
[----:B------:R-:W2:Y:S01]  /*00c0*/  S2UR UR36, SR_CTAID.Z ;  /* 0x00000000002479c3 */ /* 0x000ea20000002700 */
[----:B------:R-:W-:Y:S02]  /*00d0*/  ULDC.U8 UR9, c[0x0][0x328] ;  /* 0x0000ca0000097ab9 */ /* 0x000fe40000000000 */
[----:B------:R-:W-:Y:S02]  /*00e0*/  UISETP.NE.AND UP5, UPT, UR9, URZ, UPT ;  /* 0x0000003f0900728c */ /* 0x000fe4000bfa5270 */
[----:B------:R-:W-:Y:S02]  /*00f0*/  ULDC UR61, c[0x0][0x224] ;  /* 0x00008900003d7ab9 */ /* 0x000fe40000000800 */
[----:B------:R-:W-:Y:S01]  /*0100*/  ULDC UR44, c[0x0][0x22c] ;  /* 0x00008b00002c7ab9 */ /* 0x000fe20000000800 */
[----:B------:R-:W3:Y:S01]  /*0110*/  S2UR UR31, SR_CTAID.Y ;  /* 0x00000000001f79c3 */ /* 0x000ee20000002600 */
[----:B------:R-:W-:-:S02]  /*0120*/  ULDC UR34, c[0x0][0x1c0] ;  /* 0x0000700000227ab9 */ /* 0x000fc40000000800 */
[----:B------:R-:W-:Y:S02]  /*0130*/  ULDC UR12, c[0x0][0x1c0] ;  /* 0x00007000000c7ab9 */ /* 0x000fe40000000800 */
[----:B------:R-:W-:Y:S02]  /*0140*/  USHF.R.S32.HI UR7, URZ, 0x1f, UR61 ;  /* 0x0000001f3f077899 */ /* 0x000fe4000801143d */
[----:B------:R-:W-:Y:S01]  /*0150*/  UIMAD.WIDE UR34, UR44, UR34, URZ ;  /* 0x000000222c2272a5 */ /* 0x000fe2000f8e023f */
[----:B------:R-:W4:Y:S01]  /*0160*/  S2UR UR58, SR_CTAID.X ;  /* 0x00000000003a79c3 */ /* 0x000f220000002500 */
[----:B------:R-:W-:Y:S02]  /*0170*/  UMOV UR8, 0x80 ;  /* 0x0000008000087882 */ /* 0x000fe40000000000 */
[----:B------:R-:W-:Y:S02]  /*0180*/  ULDC UR6, c[0x0][0x210] ;  /* 0x0000840000067ab9 */ /* 0x000fe40000000800 */
[----:B------:R-:W-:Y:S01]  /*0190*/  ULDC UR53, c[0x0][0x234] ;  /* 0x00008d0000357ab9 */ /* 0x000fe20000000800 */
[----:B-1----:R-:W-:Y:S01]  /*01a0*/  SHF.R.S32.HI R11, RZ, 0x1f, R15 ;  /* 0x0000001fff0b7819 */ /* 0x002fe2000001140f */
[----:B--2---:R-:W-:-:S02]  /*01b0*/  UIMAD UR45, UR36, UR44, URZ ;  /* 0x0000002c242d72a4 */ /* 0x004fc4000f8e023f */
[----:B------:R-:W-:Y:S01]  /*01c0*/  UIMAD UR44, UR44, UR12, URZ ;  /* 0x0000000c2c2c72a4 */ /* 0x000fe2000f8e023f */
[CC--:B------:R-:W-:Y:S01]  /*01d0*/  LEA.HI R2, R11.reuse, R15.reuse, RZ, 0x5 ;  /* 0x0000000f0b027211 */ /* 0x0c0fe200078f28ff */
[----:B------:R-:W-:Y:S01]  /*01e0*/  ULDC UR13, c[0x0][0x1c0] ;  /* 0x00007000000d7ab9 */ /* 0x000fe20000000800 */
[-C--:B------:R-:W-:Y:S01]  /*01f0*/  LEA.HI R4, R11, R15.reuse, RZ, 0x4 ;  /* 0x0000000f0b047211 */ /* 0x080fe200078f20ff */
[----:B------:R-:W-:Y:S01]  /*0200*/  ULDC UR11, c[0x0][0x1c0] ;  /* 0x00007000000b7ab9 */ /* 0x000fe20000000800 */
[--C-:B------:R-:W-:Y:S01]  /*0210*/  SHF.R.S32.HI R0, RZ, 0x5, R2.reuse ;  /* 0x00000005ff007819 */ /* 0x100fe20000011402 */
[----:B------:R-:W-:Y:S01]  /*0220*/  UIMAD UR53, UR8, UR6, UR53 ;  /* 0x00000006083572a4 */ /* 0x000fe2000f8e0235 */
[----:B------:R-:W-:Y:S01]  /*0230*/  SHF.R.S32.HI R3, RZ, 0x1f, R2 ;  /* 0x0000001fff037819 */ /* 0x000fe20000011402 */
[----:B---3--:R-:W-:Y:S01]  /*0240*/  UIMAD UR50, UR7, UR31, URZ ;  /* 0x0000001f073272a4 */ /* 0x008fe2000f8e023f */
[-C--:B------:R-:W-:Y:S01]  /*0250*/  LEA.HI R2, R2, R0.reuse, RZ, 0x1 ;  /* 0x0000000002027211 */ /* 0x080fe200078f08ff */
[----:B------:R-:W-:Y:S01]  /*0260*/  UIMAD.WIDE.U32 UR42, UR31, UR61, URZ ;  /* 0x0000003d1f2a72a5 */ /* 0x000fe2000f8e003f */
[----:B------:R-:W-:Y:S01]  /*0270*/  LEA.HI R3, R3, R0, RZ, 0x2 ;  /* 0x0000000003037211 */ /* 0x000fe200078f10ff */
[----:B------:R-:W-:Y:S01]  /*0280*/  UIMAD UR6, UR31, UR11, UR36 ;  /* 0x0000000b1f0672a4 */ /* 0x000fe2000f8e0224 */
[----:B------:R-:W-:Y:S01]  /*0290*/  LOP3.LUT R2, R2, 0xfffffffe, RZ, 0xc0, !PT ;  /* 0xfffffffe02027812 */ /* 0x000fe200078ec0ff */
[----:B------:R-:W-:Y:S01]  /*02a0*/  @!UP5 UIMAD UR7, UR31, UR13, UR36 ;  /* 0x0000000d1f07d2a4 */ /* 0x000fe2000f8e0224 */
[----:B------:R-:W-:Y:S01]  /*02b0*/  LOP3.LUT R3, R3, 0xfffffffc, RZ, 0xc0, !PT ;  /* 0xfffffffc03037812 */ /* 0x000fe200078ec0ff */
[----:B------:R-:W-:Y:S01]  /*02c0*/  USHF.L.U32 UR39, UR44, 0x6, URZ ;  /* 0x000000062c277899 */ /* 0x000fe2000800063f */
[CC--:B------:R-:W-:Y:S01]  /*02d0*/  LEA.HI R16, R11.reuse, R15.reuse, RZ, 0x2 ;  /* 0x0000000f0b107211 */ /* 0x0c0fe200078f10ff */
[C---:B------:R-:W-:Y:S01]  /*02e0*/  IMAD.IADD R14, R0.reuse, 0x1, -R2 ;  /* 0x00000001000e7824 */ /* 0x040fe200078e0a02 */
[----:B------:R-:W-:Y:S01]  /*02f0*/  LEA.HI R6, R11, R15, RZ, 0x3 ;  /* 0x0000000f0b067211 */ /* 0x000fe200078f18ff */
[----:B------:R-:W-:Y:S01]  /*0300*/  IMAD.IADD R18, R0, 0x1, -R3 ;  /* 0x0000000100127824 */ /* 0x000fe200078e0a03 */
[----:B------:R-:W-:Y:S01]  /*0310*/  SHF.R.S32.HI R3, RZ, 0x4, R4 ;  /* 0x00000004ff037819 */ /* 0x000fe20000011404 */
[----:B------:R-:W-:Y:S01]  /*0320*/  ULDC UR47, c[0x0][0x214] ;  /* 0x00008500002f7ab9 */ /* 0x000fe20000000800 */
[--C-:B------:R-:W-:Y:S01]  /*0330*/  SHF.R.S32.HI R5, RZ, 0x2, R16.reuse ;  /* 0x00000002ff057819 */ /* 0x100fe20000011410 */
[----:B------:R-:W-:Y:S01]  /*0340*/  ULDC UR54, c[0x0][0x1c8] ;  /* 0x0000720000367ab9 */ /* 0x000fe20000000800 */
[----:B------:R-:W-:Y:S01]  /*0350*/  SHF.R.S32.HI R0, RZ, 0x1f, R16 ;  /* 0x0000001fff007819 */ /* 0x000fe20000011410 */
[----:B------:R-:W-:Y:S01]  /*0360*/  ULDC.U8 UR10, c[0x0][0x3d0] ;  /* 0x0000f400000a7ab9 */ /* 0x000fe20000000000 */
[----:B------:R-:W-:Y:S01]  /*0370*/  LEA.HI R2, R4, R3, RZ, 0x1 ;  /* 0x0000000304027211 */ /* 0x000fe200078f08ff */
[----:B------:R-:W-:Y:S01]  /*0380*/  ULDC UR48, c[0x0][0x224] ;  /* 0x0000890000307ab9 */ /* 0x000fe20000000800 */
[----:B------:R-:W-:Y:S01]  /*0390*/  LEA.HI R0, R0, R5, RZ, 0x3 ;  /* 0x0000000500007211 */ /* 0x000fe200078f18ff */
[----:B------:R-:W-:Y:S01]  /*03a0*/  @UP5 UIMAD UR52, UR31, UR47, URZ ;  /* 0x0000002f1f3452a4 */ /* 0x000fe2000f8e023f */
[----:B------:R-:W-:Y:S01]  /*03b0*/  LOP3.LUT R2, R2, 0xfffffffe, RZ, 0xc0, !PT ;  /* 0xfffffffe02027812 */ /* 0x000fe200078ec0ff */
[----:B------:R-:W-:Y:S01]  /*03c0*/  ULDC.64 UR4, c[0x0][0x118] ;  /* 0x0000460000047ab9 */ /* 0x000fe20000000a00 */
[----:B------:R-:W-:Y:S01]  /*03d0*/  LOP3.LUT R0, R0, 0xfffffff8, RZ, 0xc0, !PT ;  /* 0xfffffff800007812 */ /* 0x000fe200078ec0ff */
[----:B------:R-:W-:Y:S01]  /*03e0*/  UMOV UR59, 0x4 ;  /* 0x00000004003b7882 */ /* 0x000fe20000000000 */
[----:B------:R-:W-:Y:S01]  /*03f0*/  SHF.R.S32.HI R7, RZ, 0x3, R6 ;  /* 0x00000003ff077819 */ /* 0x000fe20000011406 */
[----:B------:R-:W-:Y:S01]  /*0400*/  IMAD.IADD R12, R3, 0x1, -R2 ;  /* 0x00000001030c7824 */ /* 0x000fe200078e0a02 */
[----:B------:R-:W-:Y:S01]  /*0410*/  LOP3.LUT R2, R4, 0xfffffff0, RZ, 0xc0, !PT ;  /* 0xfffffff004027812 */ /* 0x000fe200078ec0ff */
[----:B------:R-:W-:Y:S01]  /*0420*/  IMAD.IADD R8, R5, 0x1, -R0 ;  /* 0x0000000105087824 */ /* 0x000fe200078e0a00 */
[----:B------:R-:W-:Y:S01]  /*0430*/  LOP3.LUT R0, R6, 0xfffffff8, RZ, 0xc0, !PT ;  /* 0xfffffff806007812 */ /* 0x000fe200078ec0ff */
[----:B------:R-:W-:Y:S01]  /*0440*/  IMAD.SHL.U32 R3, R7, 0x40, RZ ;  /* 0x0000004007037824 */ /* 0x000fe200078e00ff */
[-C--:B------:R-:W-:Y:S01]  /*0450*/  LEA.HI R7, R11, R15.reuse, RZ, 0x7 ;  /* 0x0000000f0b077211 */ /* 0x080fe200078f38ff */
[C---:B------:R-:W-:Y:S01]  /*0460*/  IMAD.IADD R2, R15.reuse, 0x1, -R2 ;  /* 0x000000010f027824 */ /* 0x040fe200078e0a02 */
[----:B------:R-:W-:Y:S01]  /*0470*/  ULOP3.LUT UR54, UR36, UR54, URZ, 0x3c, !UPT ;  /* 0x0000003624367292 */ /* 0x000fe2000f8e3c3f */
[----:B------:R-:W-:Y:S01]  /*0480*/  IMAD.IADD R0, R15, 0x1, -R0 ;  /* 0x000000010f007824 */ /* 0x000fe200078e0a00 */
[----:B------:R-:W-:Y:S01]  /*0490*/  LOP3.LUT R3, R3, 0x1c0, RZ, 0xc0, !PT ;  /* 0x000001c003037812 */ /* 0x000fe200078ec0ff */
[----:B------:R-:W-:Y:S01]  /*04a0*/  USHF.R.S32.HI UR55, URZ, 0x1f, UR36 ;  /* 0x0000001f3f377899 */ /* 0x000fe20008011424 */
[----:B------:R-:W-:Y:S01]  /*04b0*/  SHF.R.S32.HI R4, RZ, 0x1f, R2 ;  /* 0x0000001fff047819 */ /* 0x000fe20000011402 */
[C---:B------:R-:W-:Y:S01]  /*04c0*/  IMAD.SHL.U32 R20, R0.reuse, 0x8, RZ ;  /* 0x0000000800147824 */ /* 0x040fe200078e00ff */
[----:B------:R-:W-:Y:S01]  /*04d0*/  LOP3.LUT P4, RZ, R0, 0x4, RZ, 0xc0, !PT ;  /* 0x0000000400ff7812 */ /* 0x000fe2000788c0ff */
[----:B------:R-:W-:Y:S01]  /*04e0*/  USHF.L.U32 UR60, UR31, 0x7, URZ ;  /* 0x000000071f3c7899 */ /* 0x000fe2000800063f */
[----:B------:R-:W-:Y:S01]  /*04f0*/  LEA.HI R13, R4, R2, RZ, 0x3 ;  /* 0x00000002040d7211 */ /* 0x000fe200078f18ff */
[----:B------:R-:W-:Y:S01]  /*0500*/  UISETP.NE.AND UP6, UPT, UR10, URZ, UPT ;  /* 0x0000003f0a00728c */ /* 0x000fe2000bfc5270 */
[----:B------:R-:W-:Y:S01]  /*0510*/  LOP3.LUT R5, R3, 0x38, R20, 0xf8, !PT ;  /* 0x0000003803057812 */ /* 0x000fe200078ef814 */
[----:B------:R-:W-:Y:S01]  /*0520*/  STL [R1+0x48], R20 ;  /* 0x0000481401007387 */ /* 0x000fe20000100800 */
[----:B------:R-:W-:Y:S01]  /*0530*/  SHF.R.U32.HI R4, RZ, 0x3, R3 ;  /* 0x00000003ff047819 */ /* 0x000fe20000011603 */
[----:B------:R-:W-:Y:S01]  /*0540*/  USHF.R.S32.HI UR57, URZ, 0x1f, UR31 ;  /* 0x0000001f3f397899 */ /* 0x000fe2000801141f */
[----:B------:R-:W-:Y:S01]  /*0550*/  LOP3.LUT R3, R13, 0xfffffff8, RZ, 0xc0, !PT ;  /* 0xfffffff80d037812 */ /* 0x000fe200078ec0ff */
[----:B------:R-:W-:Y:S01]  /*0560*/  USHF.R.S32.HI UR56, URZ, 0x1f, UR36 ;  /* 0x0000001f3f387899 */ /* 0x000fe20008011424 */
[C---:B------:R-:W-:Y:S01]  /*0570*/  LOP3.LUT P3, RZ, R0.reuse, 0x2, RZ, 0xc0, !PT ;  /* 0x0000000200ff7812 */ /* 0x040fe2000786c0ff */
[----:B------:R-:W-:Y:S01]  /*0580*/  IMAD.SHL.U32 R0, R0, 0x40, RZ ;  /* 0x0000004000007824 */ /* 0x000fe200078e00ff */
[----:B------:R-:W-:Y:S01]  /*0590*/  LOP3.LUT R9, R5, R4, RZ, 0x3c, !PT ;  /* 0x0000000405097212 */ /* 0x000fe200078e3cff */
[----:B------:R-:W-:Y:S01]  /*05a0*/  IMAD.IADD R10, R2, 0x1, -R3 ;  /* 0x00000001020a7824 */ /* 0x000fe200078e0a03 */
[----:B------:R-:W-:Y:S01]  /*05b0*/  LOP3.LUT R3, R8, 0x1, RZ, 0xc0, !PT ;  /* 0x0000000108037812 */ /* 0x000fe200078ec0ff */
[----:B------:R-:W-:Y:S01]  /*05c0*/  IMAD.SHL.U32 R2, R14, 0x10, RZ ;  /* 0x000000100e027824 */ /* 0x000fe200078e00ff */
[----:B------:R-:W-:Y:S01]  /*05d0*/  LOP3.LUT R0, R0, 0x1c0, RZ, 0xc0, !PT ;  /* 0x000001c000007812 */ /* 0x000fe200078ec0ff */
[----:B------:R-:W-:Y:S01]  /*05e0*/  UIMAD.WIDE.U32 UR40, UR34, UR42, URZ ;  /* 0x0000002a222872a5 */ /* 0x000fe2000f8e003f */
[----:B------:R-:W-:Y:S01]  /*05f0*/  ISETP.NE.U32.AND P0, PT, R3, 0x1, PT ;  /* 0x000000010300780c */ /* 0x000fe20003f05070 */
[----:B------:R-:W-:Y:S01]  /*0600*/  IMAD.SHL.U32 R3, R12, 0x200, RZ ;  /* 0x000002000c037824 */ /* 0x000fe200078e00ff */
[----:B------:R-:W-:Y:S01]  /*0610*/  SHF.R.S32.HI R7, RZ, 0x7, R7 ;  /* 0x00000007ff077819 */ /* 0x000fe20000011407 */
[----:B------:R-:W-:Y:S01]  /*0620*/  UIMAD UR49, UR35, UR42, URZ ;  /* 0x0000002a233172a4 */ /* 0x000fe2000f8e023f */
[C---:B------:R-:W-:Y:S01]  /*0630*/  LOP3.LUT R2, R0.reuse, 0x10, R2, 0xf8, !PT ;  /* 0x0000001000027812 */ /* 0x040fe200078ef802 */
[----:B------:R-:W-:Y:S01]  /*0640*/  USHF.R.S32.HI UR51, URZ, 0x1f, UR45 ;  /* 0x0000001f3f337899 */ /* 0x000fe2000801142d */
[----:B------:R-:W-:Y:S01]  /*0650*/  LOP3.LUT R5, R0, 0x8, R6, 0xf8, !PT ;  /* 0x0000000800057812 */ /* 0x000fe200078ef806 */
[----:B------:R-:W-:Y:S01]  /*0660*/  UIMAD UR48, UR6, UR48, URZ ;  /* 0x00000030063072a4 */ /* 0x000fe2000f8e023f */
[----:B------:R-:W-:Y:S01]  /*0670*/  SHF.R.U32.HI R4, RZ, 0x3, R0 ;  /* 0x00000003ff047819 */ /* 0x000fe20000011600 */
[----:B------:R-:W-:Y:S01]  /*0680*/  @!UP5 UIMAD UR47, UR7, UR47, URZ ;  /* 0x0000002f072fd2a4 */ /* 0x000fe2000f8e023f */
[----:B------:R-:W-:Y:S01]  /*0690*/  LOP3.LUT R6, R2, 0x8, R6, 0xf8, !PT ;  /* 0x0000000802067812 */ /* 0x000fe200078ef806 */
[----:B------:R-:W-:Y:S01]  /*06a0*/  IMAD R2, R7, 0x800, R3 ;  /* 0x0000080007027824 */ /* 0x000fe200078e0203 */
[----:B------:R-:W-:Y:S01]  /*06b0*/  LOP3.LUT R0, R5, R4, RZ, 0x3c, !PT ;  /* 0x0000000405007212 */ /* 0x000fe200078e3cff */
[----:B------:R-:W-:Y:S01]  /*06c0*/  USHF.R.S32.HI UR46, URZ, 0x1f, UR39 ;  /* 0x0000001f3f2e7899 */ /* 0x000fe20008011427 */
[----:B------:R-:W-:-:S02]  /*06d0*/  LEA.HI R5, R11, R15, RZ, 0x6 ;  /* 0x0000000f0b057211 */ /* 0x000fc400078f30ff */
[----:B------:R-:W-:Y:S01]  /*06e0*/  LOP3.LUT R4, R3, R6, R4, 0xf6, !PT ;  /* 0x0000000603047212 */ /* 0x000fe200078ef604 */
[----:B------:R-:W-:Y:S01]  /*06f0*/  IMAD.IADD R0, R2, 0x1, R0 ;  /* 0x0000000102007824 */ /* 0x000fe200078e0200 */
[----:B------:R-:W-:Y:S01]  /*0700*/  SHF.R.S32.HI R2, RZ, 0x6, R5 ;  /* 0x00000006ff027819 */ /* 0x000fe20000011405 */
[----:B------:R-:W-:Y:S01]  /*0710*/  IMAD.SHL.U32 R5, R7, 0x20, RZ ;  /* 0x0000002007057824 */ /* 0x000fe200078e00ff */
[----:B------:R-:W-:Y:S01]  /*0720*/  LOP3.LUT R3, R16, 0x7ffffffc, RZ, 0xc0, !PT ;  /* 0x7ffffffc10037812 */ /* 0x000fe200078ec0ff */
[----:B------:R-:W-:Y:S01]  /*0730*/  IMAD.SHL.U32 R7, R12, 0x20, RZ ;  /* 0x000000200c077824 */ /* 0x000fe200078e00ff */
[----:B------:R-:W-:Y:S01]  /*0740*/  R2P PR, R8, 0x6 ;  /* 0x0000000608007804 */ /* 0x000fe20000000000 */
[----:B------:R-:W-:Y:S01]  /*0750*/  IMAD R17, R2, 0x200, R9 ;  /* 0x0000020002117824 */ /* 0x000fe200078e0209 */
[----:B------:R-:W-:Y:S01]  /*0760*/  LOP3.LUT P6, RZ, R10, 0x4, RZ, 0xc0, !PT ;  /* 0x000000040aff7812 */ /* 0x000fe200078cc0ff */
[----:B------:R-:W-:Y:S01]  /*0770*/  IMAD.SHL.U32 R6, R2, 0x8, RZ ;  /* 0x0000000802067824 */ /* 0x000fe200078e00ff */
[----:B------:R-:W-:Y:S01]  /*0780*/  LOP3.LUT P5, RZ, R10, 0x2, RZ, 0xc0, !PT ;  /* 0x000000020aff7812 */ /* 0x000fe200078ac0ff */
[----:B------:R-:W-:-:S02]  /*0790*/  IMAD.SHL.U32 R2, R8, 0x40, RZ ;  /* 0x0000004008027824 */ /* 0x000fc400078e00ff */
[C---:B------:R-:W-:Y:S01]  /*07a0*/  IMAD.IADD R9, R15.reuse, 0x1, -R3 ;  /* 0x000000010f097824 */ /* 0x040fe200078e0a03 */
[----:B------:R-:W-:Y:S01]  /*07b0*/  LOP3.LUT R3, R6, 0x18, RZ, 0xc0, !PT ;  /* 0x0000001806037812 */ /* 0x000fe200078ec0ff */
[----:B------:R-:W-:Y:S01]  /*07c0*/  IMAD.SHL.U32 R15, R15, 0x2, RZ ;  /* 0x000000020f0f7824 */ /* 0x000fe200078e00ff */
[----:B------:R-:W-:Y:S01]  /*07d0*/  LOP3.LUT R2, R2, 0x1c0, RZ, 0xc0, !PT ;  /* 0x000001c002027812 */ /* 0x000fe200078ec0ff */
[----:B------:R-:W-:Y:S01]  /*07e0*/  IMAD.SHL.U32 R0, R0, 0x2, RZ ;  /* 0x0000000200007824 */ /* 0x000fe200078e00ff */
[----:B------:R-:W-:Y:S01]  /*07f0*/  LOP3.LUT R11, R3, 0x20, R7, 0xf8, !PT ;  /* 0x00000020030b7812 */ /* 0x000fe200078ef807 */
[----:B------:R-:W-:Y:S01]  /*0800*/  IMAD.SHL.U32 R7, R10, 0x40, RZ ;  /* 0x000000400a077824 */ /* 0x000fe200078e00ff */
[----:B------:R-:W-:Y:S01]  /*0810*/  LOP3.LUT R8, R5, 0x6, R15, 0xf8, !PT ;  /* 0x0000000605087812 */ /* 0x000fe200078ef80f */
[----:B------:R-:W-:Y:S01]  /*0820*/  IMAD.MOV.U32 R10, RZ, RZ, -0x10 ;  /* 0xfffffff0ff0a7424 */ /* 0x000fe200078e00ff */
[----:B------:R-:W-:Y:S02]  /*0830*/  SHF.R.U32.HI R6, RZ, 0x3, R2 ;  /* 0x00000003ff067819 */ /* 0x000fe40000011602 */
[----:B------:R-:W-:Y:S01]  /*0840*/  LOP3.LUT R5, R2, 0x20, R5, 0xf8, !PT ;  /* 0x0000002002057812 */ /* 0x000fe200078ef805 */
[----:B------:R1:W-:Y:S01]  /*0850*/  STL [R1+0x84], R8 ;  /* 0x0000840801007387 */ /* 0x0003e20000100800 */
[----:B------:R-:W-:-:S02]  /*0860*/  SEL R10, R10, 0x10, !P0 ;  /* 0x000000100a0a7807 */ /* 0x000fc40004000000 */
[----:B-1----:R-:W-:Y:S01]  /*0870*/  LOP3.LUT R8, R6, R2, R3, 0x1e, !PT ;  /* 0x0000000206087212 */ /* 0x002fe200078e1e03 */
[----:B------:R-:W-:Y:S01]  /*0880*/  IMAD.SHL.U32 R2, R9, 0x2, RZ ;  /* 0x0000000209027824 */ /* 0x000fe200078e00ff */
[----:B------:R-:W-:-:S03]  /*0890*/  LOP3.LUT R6, R5, R6, RZ, 0x3c, !PT ;  /* 0x0000000605067212 */ /* 0x000fc600078e3cff */
[--C-:B------:R-:W-:Y:S02]  /*08a0*/  IMAD R5, R18, 0x400, R2.reuse ;  /* 0x0000040012057824 */ /* 0x100fe400078e0202 */
[----:B------:R-:W-:Y:S01]  /*08b0*/  IMAD R3, R14, 0x400, R2 ;  /* 0x000004000e037824 */ /* 0x000fe200078e0202 */
[----:B------:R-:W-:Y:S01]  /*08c0*/  LOP3.LUT R2, R7, 0x1c0, RZ, 0xc0, !PT ;  /* 0x000001c007027812 */ /* 0x000fe200078ec0ff */
[----:B------:R-:W-:Y:S02]  /*08d0*/  IMAD.IADD R16, R5, 0x1, R6 ;  /* 0x0000000105107824 */ /* 0x000fe400078e0206 */
[----:B------:R-:W-:Y:S01]  /*08e0*/  IMAD.IADD R15, R3, 0x1, R8 ;  /* 0x00000001030f7824 */ /* 0x000fe200078e0208 */
[----:B------:R-:W-:Y:S01]  /*08f0*/  SHF.R.U32.HI R3, RZ, 0x3, R2 ;  /* 0x00000003ff037819 */ /* 0x000fe20000011602 */
[----:B------:R-:W-:Y:S01]  /*0900*/  IMAD.SHL.U32 R5, R12, 0x8, RZ ;  /* 0x000000080c057824 */ /* 0x000fe200078e00ff */
[C---:B------:R-:W-:Y:S01]  /*0910*/  IADD3 R12, R20.reuse, 0x80, RZ ;  /* 0x00000080140c7810 */ /* 0x040fe20007ffe0ff */
[----:B------:R-:W-:Y:S01]  /*0920*/  IMAD.SHL.U32 R8, R13, 0x40, RZ ;  /* 0x000000400d087824 */ /* 0x000fe200078e00ff */
[----:B------:R-:W-:Y:S01]  /*0930*/  IADD3 R13, R20, 0x40, RZ ;  /* 0x00000040140d7810 */ /* 0x000fe20007ffe0ff */
[----:B------:R-:W-:Y:S01]  /*0940*/  IMAD.MOV.U32 R6, RZ, RZ, 0x20 ;  /* 0x00000020ff067424 */ /* 0x000fe200078e00ff */
[----:B------:R-:W-:-:S02]  /*0950*/  LOP3.LUT R5, R2, 0x8, R5, 0xf8, !PT ;  /* 0x0000000802057812 */ /* 0x000fc400078ef805 */
[----:B------:R-:W-:Y:S01]  /*0960*/  LOP3.LUT R8, R8, 0xfffffe00, RZ, 0xc0, !PT ;  /* 0xfffffe0008087812 */ /* 0x000fe200078ec0ff */
[----:B------:R1:W-:Y:S01]  /*0970*/  STL [R1+0x68], R13 ;  /* 0x0000680d01007387 */ /* 0x0003e20000100800 */
[----:B------:R-:W-:Y:S01]  /*0980*/  LOP3.LUT R2, R3, R11, R2, 0x1e, !PT ;  /* 0x0000000b03027212 */ /* 0x000fe200078e1e02 */
[----:B------:R-:W-:Y:S01]  /*0990*/  IMAD.SHL.U32 R11, R17, 0x2, RZ ;  /* 0x00000002110b7824 */ /* 0x000fe200078e00ff */
[----:B------:R-:W-:Y:S01]  /*09a0*/  LOP3.LUT R3, R5, R3, RZ, 0x3c, !PT ;  /* 0x0000000305037212 */ /* 0x000fe200078e3cff */
[--C-:B------:R-:W-:Y:S01]  /*09b0*/  IMAD R7, R18, 0x400, R8.reuse ;  /* 0x0000040012077824 */ /* 0x100fe200078e0208 */
[----:B------:R-:W-:Y:S01]  /*09c0*/  STL [R1+0x6c], R12 ;  /* 0x00006c0c01007387 */ /* 0x000fe20000100800 */
[----:B------:R-:W-:Y:S01]  /*09d0*/  IMAD R9, R14, 0x400, R8 ;  /* 0x000004000e097824 */ /* 0x000fe200078e0208 */
[----:B------:R-:W-:Y:S01]  /*09e0*/  LOP3.LUT R8, R2, R8, RZ, 0xfc, !PT ;  /* 0x0000000802087212 */ /* 0x000fe200078efcff */
[----:B------:R-:W-:Y:S01]  /*09f0*/  IMAD.MOV.U32 R5, RZ, RZ, 0x40 ;  /* 0x00000040ff057424 */ /* 0x000fe200078e00ff */
[----:B------:R-:W-:Y:S01]  /*0a00*/  SEL R2, R6, 0xffffffe0, !P3 ;  /* 0xffffffe006027807 */ /* 0x000fe20005800000 */
[----:B------:R-:W-:Y:S01]  /*0a10*/  IMAD.IADD R7, R7, 0x1, R3 ;  /* 0x0000000107077824 */ /* 0x000fe200078e0203 */
[----:B------:R2:W-:Y:S01]  /*0a20*/  STL [R1+0x2c], R11 ;  /* 0x00002c0b01007387 */ /* 0x0005e20000100800 */
[----:B------:R-:W-:Y:S01]  /*0a30*/  IMAD.IADD R9, R3, 0x1, R9 ;  /* 0x0000000103097824 */ /* 0x000fe200078e0209 */
[----:B------:R-:W-:-:S02]  /*0a40*/  SEL R3, R5, 0xffffffc0, !P4 ;  /* 0xffffffc005037807 */ /* 0x000fc40006000000 */
[----:B------:R3:W-:Y:S01]  /*0a50*/  STL [R1], R0 ;  /* 0x0000000001007387 */ /* 0x0007e20000100800 */
[----:B------:R-:W-:Y:S02]  /*0a60*/  SEL R6, R6, 0xffffffe0, !P5 ;  /* 0xffffffe006067807 */ /* 0x000fe40006800000 */
[C---:B------:R-:W-:Y:S01]  /*0a70*/  IMAD.IADD R252, R0.reuse, 0x1, R3 ;  /* 0x0000000100fc7824 */ /* 0x040fe200078e0203 */
[----:B------:R-:W-:Y:S02]  /*0a80*/  SEL R5, R5, 0xffffffc0, !P6 ;  /* 0xffffffc005057807 */ /* 0x000fe40007000000 */
[----:B------:R-:W-:Y:S02]  /*0a90*/  LEA R9, R9, 0x12000, 0x1 ;  /* 0x0001200009097811 */ /* 0x000fe400078e08ff */
[----:B-1----:R-:W-:Y:S01]  /*0aa0*/  LEA R13, R15, 0xc000, 0x1 ;  /* 0x0000c0000f0d7811 */ /* 0x002fe200078e08ff */
[--C-:B--2---:R-:W-:Y:S01]  /*0ab0*/  IMAD.IADD R11, R0, 0x1, R2.reuse ;  /* 0x00000001000b7824 */ /* 0x104fe200078e0202 */
[----:B------:R-:W-:Y:S01]  /*0ac0*/  IADD3 R2, R3, R0, R2 ;  /* 0x0000000003027210 */ /* 0x000fe20007ffe002 */
[----:B---3--:R-:W-:-:S03]  /*0ad0*/  IMAD.SHL.U32 R0, R16, 0x2, RZ ;  /* 0x0000000210007824 */ /* 0x008fc600078e00ff */
[----:B------:R1:W-:Y:S04]  /*0ae0*/  STL [R1+0x4], R11 ;  /* 0x0000040b01007387 */ /* 0x0003e80000100800 */
[----:B------:R2:W-:Y:S01]  /*0af0*/  STL [R1+0x10], R2 ;  /* 0x0000100201007387 */ /* 0x0005e20000100800 */
[C---:B------:R-:W-:Y:S02]  /*0b00*/  IADD3 R12, R0.reuse, 0x20, RZ ;  /* 0x00000020000c7810 */ /* 0x040fe40007ffe0ff */
[C---:B------:R-:W-:Y:S01]  /*0b10*/  @P1 IADD3 R12, R0.reuse, -0x20, RZ ;  /* 0xffffffe0000c1810 */ /* 0x040fe20007ffe0ff */
[----:B------:R3:W-:Y:S04]  /*0b20*/  STL [R1+0x50], R0 ;  /* 0x0000500001007387 */ /* 0x0007e80000100800 */
[----:B------:R-:W-:Y:S01]  /*0b30*/  STL [R1+0x78], R13 ;  /* 0x0000780d01007387 */ /* 0x000fe20000100800 */
[----:B-1----:R-:W-:-:S02]  /*0b40*/  IMAD.IADD R11, R0, 0x1, R10 ;  /* 0x00000001000b7824 */ /* 0x002fc400078e020a */
[----:B--2---:R-:W-:-:S03]  /*0b50*/  IMAD R2, R4, 0x2, R3 ;  /* 0x0000000204027824 */ /* 0x004fc600078e0203 */
[----:B------:R1:W-:Y:S01]  /*0b60*/  STL [R1+0x5c], R11 ;  /* 0x00005c0b01007387 */ /* 0x0003e20000100800 */
[----:B------:R-:W-:Y:S01]  /*0b70*/  IMAD.SHL.U32 R3, R4, 0x2, RZ ;  /* 0x0000000204037824 */ /* 0x000fe200078e00ff */
[C---:B------:R-:W-:Y:S01]  /*0b80*/  IADD3 R4, R13.reuse, 0x40, RZ ;  /* 0x000000400d047810 */ /* 0x040fe20007ffe0ff */
[----:B---3--:R-:W-:Y:S01]  /*0b90*/  IMAD.SHL.U32 R0, R8, 0x2, RZ ;  /* 0x0000000208007824 */ /* 0x008fe200078e00ff */
[----:B------:R-:W-:Y:S01]  /*0ba0*/  @P2 IADD3 R4, R13, -0x40, RZ ;  /* 0xffffffc00d042810 */ /* 0x000fe20007ffe0ff */
[----:B------:R-:W-:Y:S02]  /*0bb0*/  IMAD.IADD R8, R6, 0x1, R9 ;  /* 0x0000000106087824 */ /* 0x000fe400078e0209 */
[----:B-1----:R-:W-:-:S04]  /*0bc0*/  IMAD.SHL.U32 R11, R7, 0x2, RZ ;  /* 0x00000002070b7824 */ /* 0x002fc800078e00ff */
[----:B------:R-:W-:Y:S01]  /*0bd0*/  IMAD.IADD R7, R11, 0x1, R6 ;  /* 0x000000010b077824 */ /* 0x000fe200078e0206 */
[----:B------:R-:W-:Y:S04]  /*0be0*/  STL [R1+0x8], R11 ;  /* 0x0000080b01007387 */ /* 0x000fe80000100800 */
[----:B------:R-:W-:Y:S04]  /*0bf0*/  STL [R1+0x54], R12 ;  /* 0x0000540c01007387 */ /* 0x000fe80000100800 */
[----:B------:R1:W-:Y:S04]  /*0c00*/  STL [R1+0x7c], R4 ;  /* 0x00007c0401007387 */ /* 0x0003e80000100800 */
[----:B------:R-:W-:Y:S01]  /*0c10*/  STL [R1+0x1c], R9 ;  /* 0x00001c0901007387 */ /* 0x000fe20000100800 */
[----:B-1----:R-:W-:-:S02]  /*0c20*/  IMAD.IADD R4, R10, 0x1, R12 ;  /* 0x000000010a047824 */ /* 0x002fc400078e020c */
[----:B------:R-:W-:-:S03]  /*0c30*/  IMAD.IADD R10, R11, 0x1, R5 ;  /* 0x000000010b0a7824 */ /* 0x000fc600078e0205 */
[----:B------:R1:W-:Y:S04]  /*0c40*/  STL [R1+0x58], R4 ;  /* 0x0000580401007387 */ /* 0x0003e80000100800 */
[----:B------:R-:W-:Y:S04]  /*0c50*/  STL [R1+0xc], R7 ;  /* 0x00000c0701007387 */ /* 0x000fe80000100800 */
[----:B------:R-:W-:Y:S04]  /*0c60*/  STL [R1+0x18], R10 ;  /* 0x0000180a01007387 */ /* 0x000fe80000100800 */
[----:B------:R-:W-:Y:S01]  /*0c70*/  STL [R1+0x28], R8 ;  /* 0x0000280801007387 */ /* 0x000fe20000100800 */
[----:B-1----:R-:W-:-:S02]  /*0c80*/  IMAD.IADD R4, R5, 0x1, R9 ;  /* 0x0000000105047824 */ /* 0x002fc400078e0209 */
[----:B------:R-:W-:-:S03]  /*0c90*/  IMAD.IADD R5, R7, 0x1, R5 ;  /* 0x0000000107057824 */ /* 0x000fc600078e0205 */
[----:B------:R1:W-:Y:S04]  /*0ca0*/  STL [R1+0x20], R4 ;  /* 0x0000200401007387 */ /* 0x0003e80000100800 */
[----:B------:R2:W-:Y:S01]  /*0cb0*/  STL [R1+0x14], R5 ;  /* 0x0000140501007387 */ /* 0x0005e20000100800 */
[----:B-1----:R-:W-:-:S05]  /*0cc0*/  IMAD.IADD R4, R6, 0x1, R4 ;  /* 0x0000000106047824 */ /* 0x002fca00078e0204 */
[----:B----4-:R2:W-:Y:S02]  /*0cd0*/  STL [R1+0x24], R4 ;  /* 0x0000240401007387 */ /* 0x0105e40000100800 */
.L_x_44:
[----:B------:R-:W-:Y:S02]  /*0ce0*/  ULDC.64 UR6, c[0x0][0x240] ;  /* 0x0000900000067ab9 */ /* 0x000fe40000000a00 */
[----:B------:R-:W-:Y:S02]  /*0cf0*/  UISETP.NE.U32.AND UP1, UPT, URZ, UR6, UPT ;  /* 0x000000063f00728c */ /* 0x000fe4000bf25070 */
[----:B------:R-:W-:Y:S02]  /*0d00*/  USHF.L.U32 UR13, UR31, 0x2, URZ ;  /* 0x000000021f0d7899 */ /* 0x000fe4000800063f */
[----:B------:R-:W-:Y:S02]  /*0d10*/  USHF.R.S32.HI UR38, URZ, 0x1f, UR31 ;  /* 0x0000001f3f267899 */ /* 0x000fe4000801141f */
[----:B------:R-:W-:Y:S02]  /*0d20*/  UISETP.NE.AND.EX UP1, UPT, URZ, UR7, UPT, UP1 ;  /* 0x000000073f00728c */ /* 0x000fe4000bf25310 */
[----:B------:R-:W-:-:S02]  /*0d30*/  ULDC.64 UR10, c[0x0][0x250] ;  /* 0x00009400000a7ab9 */ /* 0x000fc40000000a00 */
[----:B------:R-:W-:Y:S02]  /*0d40*/  UISETP.NE.U32.AND UP3, UPT, URZ, UR10, UPT ;  /* 0x0000000a3f00728c */ /* 0x000fe4000bf65070 */
[----:B------:R-:W-:Y:S01]  /*0d50*/  USHF.L.U64.HI UR12, UR31, 0x2, UR38 ;  /* 0x000000021f0c7899 */ /* 0x000fe20008010226 */
[----:B------:R-:W-:Y:S01]  /*0d60*/  PLOP3.LUT P2, PT, PT, PT, UP1, 0x80, 0x0 ;  /* 0x000000000000781c */ /* 0x000fe20003f4f018 */
[----:B------:R-:W-:Y:S02]  /*0d70*/  UIADD3 UR6, UP0, UR13, UR6, URZ ;  /* 0x000000060d067290 */ /* 0x000fe4000ff1e03f */
[----:B------:R-:W-:Y:S02]  /*0d80*/  UISETP.NE.AND.EX UP3, UPT, URZ, UR11, UPT, UP3 ;  /* 0x0000000b3f00728c */ /* 0x000fe4000bf65330 */
[----:B------:R-:W-:Y:S02]  /*0d90*/  UIADD3.X UR7, UR12, UR7, URZ, UP0, !UPT ;  /* 0x000000070c077290 */ /* 0x000fe400087fe43f */
[----:B-12---:R-:W-:Y:S01]  /*0da0*/  IMAD.U32 R4, RZ, RZ, UR6 ;  /* 0x00000006ff047e24 */ /* 0x006fe2000f8e00ff */
[----:B------:R-:W-:Y:S01]  /*0db0*/  ULDC.U8 UR14, c[0x0][0x312] ;  /* 0x0000c480000e7ab9 */ /* 0x000fe20000000000 */
[----:B------:R-:W-:Y:S01]  /*0dc0*/  PLOP3.LUT P0, PT, PT, PT, UP3, 0x80, 0x0 ;  /* 0x000000000000781c */ /* 0x000fe20003f0f038 */
[----:B------:R-:W-:Y:S01]  /*0dd0*/  ULDC.64 UR8, c[0x0][0x248] ;  /* 0x0000920000087ab9 */ /* 0x000fe20000000a00 */
[----:B------:R-:W-:Y:S01]  /*0de0*/  IMAD.U32 R5, RZ, RZ, UR7 ;  /* 0x00000007ff057e24 */ /* 0x000fe2000f8e00ff */
[----:B------:R-:W-:-:S02]  /*0df0*/  UISETP.NE.AND UP4, UPT, UR14, URZ, UPT ;  /* 0x0000003f0e00728c */ /* 0x000fc4000bf85270 */
[----:B------:R-:W-:Y:S02]  /*0e00*/  @UP3 UIADD3 UR6, UP0, UR13, UR10, URZ ;  /* 0x0000000a0d063290 */ /* 0x000fe4000ff1e03f */
[----:B------:R1:W2:Y:S01]  /*0e10*/  @P2 LDG.E R9, [R4.64] ;  /* 0x0000000404092981 */ /* 0x0002a2000c1e1900 */
[----:B------:R-:W-:Y:S02]  /*0e20*/  UISETP.EQ.U32.AND UP2, UPT, URZ, UR8, UPT ;  /* 0x000000083f00728c */ /* 0x000fe4000bf42070 */
[----:B------:R-:W-:Y:S01]  /*0e30*/  @UP3 UIADD3.X UR7, UR12, UR11, URZ, UP0, !UPT ;  /* 0x0000000b0c073290 */ /* 0x000fe200087fe43f */
[----:B------:R1:W3:Y:S01]  /*0e40*/  @P2 LDG.E R8, [R4.64+0x4] ;  /* 0x0000040404082981 */ /* 0x0002e2000c1e1900 */
[----:B------:R-:W-:Y:S01]  /*0e50*/  MOV R6, UR6 ;  /* 0x0000000600067c02 */ /* 0x000fe20008000f00 */
[----:B------:R-:W-:-:S03]  /*0e60*/  UISETP.EQ.OR.EX UP2, UPT, URZ, UR9, !UP4, UP2 ;  /* 0x000000093f00728c */ /* 0x000fc6000e742720 */
[----:B------:R-:W-:Y:S01]  /*0e70*/  IMAD.U32 R7, RZ, RZ, UR7 ;  /* 0x00000007ff077e24 */ /* 0x000fe2000f8e00ff */
[----:B------:R-:W-:-:S04]  /*0e80*/  UIADD3 UR8, UP0, UR13, UR8, URZ ;  /* 0x000000080d087290 */ /* 0x000fc8000ff1e03f */
[----:B----45:R4:W5:Y:S01]  /*0e90*/  @P0 LDG.E R6, [R6.64] ;  /* 0x0000000406060981 */ /* 0x030962000c1e1900 */
[----:B------:R-:W-:Y:S01]  /*0ea0*/  PLOP3.LUT P1, PT, PT, PT, UP2, 0x80, 0x0 ;  /* 0x000000000000781c */ /* 0x000fe20003f2f028 */
[----:B------:R-:W-:Y:S01]  /*0eb0*/  UIADD3.X UR9, UR12, UR9, URZ, UP0, !UPT ;  /* 0x000000090c097290 */ /* 0x000fe200087fe43f */
[----:B-1----:R-:W-:-:S05]  /*0ec0*/  IMAD.U32 R4, RZ, RZ, UR8 ;  /* 0x00000008ff047e24 */ /* 0x002fca000f8e00ff */
[----:B------:R-:W-:-:S06]  /*0ed0*/  MOV R5, UR9 ;  /* 0x0000000900057c02 */ /* 0x000fcc0008000f00 */
[----:B----4-:R-:W4:Y:S01]  /*0ee0*/  @!P1 LDG.E R7, [R4.64] ;  /* 0x0000000404079981 */ /* 0x010f22000c1e1900 */
[----:B------:R-:W-:Y:S02]  /*0ef0*/  UMOV UR18, 0xffffffff ;  /* 0xffffffff00127882 */ /* 0x000fe40000000000 */
[----:B------:R-:W-:Y:S02]  /*0f00*/  UMOV UR17, URZ ;  /* 0x0000003f00117c82 */ /* 0x000fe40008000000 */
[----:B------:R-:W-:Y:S02]  /*0f10*/  UMOV UR25, 0xffffffff ;  /* 0xffffffff00197882 */ /* 0x000fe40000000000 */
[----:B------:R-:W-:Y:S01]  /*0f20*/  ULDC UR8, c[0x0][0x218] ;  /* 0x0000860000087ab9 */ /* 0x000fe20000000800 */
[----:B--2---:R-:W1:Y:S08]  /*0f30*/  @P2 R2UR UR18, R9 ;  /* 0x00000000091223c2 */ /* 0x004e7000000e0000 */
[----:B---3--:R-:W1:Y:S08]  /*0f40*/  @P2 R2UR UR6, R8 ;  /* 0x00000000080623c2 */ /* 0x008e7000000e0000 */
[----:B-----5:R2:W3:Y:S01]  /*0f50*/  @P0 R2UR UR17, R6 ;  /* 0x00000000061103c2 */ /* 0x0204e200000e0000 */
[----:B------:R-:W-:-:S04]  /*0f60*/  ISETP.NE.U32.AND P0, PT, RZ, c[0x0][0x248], PT ;  /* 0x00009200ff007a0c */ /* 0x000fc80003f05070 */
[----:B------:R-:W-:Y:S01]  /*0f70*/  ISETP.NE.AND.EX P0, PT, RZ, c[0x0][0x24c], PT, P0 ;  /* 0x00009300ff007a0c */ /* 0x000fe20003f05300 */
[----:B-1----:R-:W-:Y:S02]  /*0f80*/  @UP1 UIADD3 UR24, UR6, -UR18, URZ ;  /* 0x8000001206181290 */ /* 0x002fe4000fffe03f */
[----:B----4-:R2:W1:Y:S05]  /*0f90*/  @!P1 R2UR UR25, R7 ;  /* 0x00000000071993c2 */ /* 0x01046a00000e0000 */
[----:B------:R-:W-:-:S05]  /*0fa0*/  @!UP1 ULDC UR24, c[0x0][0x214] ;  /* 0x0000850000189ab9 */ /* 0x000fca0000000800 */
[----:B------:R-:W-:Y:S05]  /*0fb0*/  @!P0 BRA `(.L_x_0) ;  /* 0x0000007000008947 */ /* 0x000fea0003800000 */
[----:B---3--:R-:W-:-:S13]  /*0fc0*/  PLOP3.LUT P0, PT, PT, PT, UP4, 0x80, 0x0 ;  /* 0x000000000000781c */ /* 0x008fda0003f0f048 */
[----:B--2---:R-:W2:Y:S04]  /*0fd0*/  @P0 LDG.E R6, [R4.64+0x4] ;  /* 0x0000040404060981 */ /* 0x004ea8000c1e1900 */
[----:B------:R-:W3:Y:S01]  /*0fe0*/  @!P0 LDG.E R4, [R4.64] ;  /* 0x0000000404048981 */ /* 0x000ee2000c1e1900 */
[----:B--2---:R-:W2:Y:S02]  /*0ff0*/  @P0 R2UR UR6, R6 ;  /* 0x00000000060603c2 */ /* 0x004ea400000e0000 */
[----:B-12---:R-:W-:-:S11]  /*1000*/  @UP4 UIADD3 UR8, UR6, -UR25, URZ ;  /* 0x8000001906084290 */ /* 0x006fd6000fffe03f */
[----:B---3--:R1:W2:Y:S01]  /*1010*/  @!P0 R2UR UR8, R4 ;  /* 0x00000000040883c2 */ /* 0x0082a200000e0000 */
[----:B------:R-:W-:-:S07]  /*1020*/  DEPBAR.LE SB1, 0x0, {2} ;  /* 0x000090040000791a */ /* 0x000fce0000000000 */
.L_x_0:
[----:B---3--:R-:W-:Y:S02]  /*1030*/  ULDC.64 UR6, c[0x0][0x258] ;  /* 0x0000960000067ab9 */ /* 0x008fe40000000a00 */
[----:B------:R-:W-:-:S04]  /*1040*/  UISETP.NE.U32.AND UP2, UPT, URZ, UR6, UPT ;  /* 0x000000063f00728c */ /* 0x000fc8000bf45070 */
[----:B------:R-:W-:-:S06]  /*1050*/  UISETP.NE.AND.EX UP2, UPT, URZ, UR7, UPT, UP2 ;  /* 0x000000073f00728c */ /* 0x000fcc000bf45320 */
[----:B------:R-:W-:-:S05]  /*1060*/  PLOP3.LUT P0, PT, PT, PT, UP2, 0x80, 0x0 ;  /* 0x000000000000781c */ /* 0x000fca0003f0f028 */
[----:B------:R-:W-:-:S04]  /*1070*/  @UP2 UIADD3 UR6, UP0, UR13, UR6, URZ ;  /* 0x000000060d062290 */ /* 0x000fc8000ff1e03f */
[----:B------:R-:W-:Y:S02]  /*1080*/  @UP2 UIADD3.X UR7, UR12, UR7, URZ, UP0, !UPT ;  /* 0x000000070c072290 */ /* 0x000fe400087fe43f */
[----:B------:R-:W-:-:S04]  /*1090*/  IMAD.U32 R4, RZ, RZ, UR6 ;  /* 0x00000006ff047e24 */ /* 0x000fc8000f8e00ff */
[----:B------:R-:W-:Y:S01]  /*10a0*/  IMAD.U32 R5, RZ, RZ, UR7 ;  /* 0x00000007ff057e24 */ /* 0x000fe2000f8e00ff */
[----:B------:R-:W-:-:S04]  /*10b0*/  ULDC.64 UR6, c[0x0][0x268] ;  /* 0x00009a0000067ab9 */ /* 0x000fc80000000a00 */
[----:B------:R-:W3:Y:S01]  /*10c0*/  @P0 LDG.E R4, [R4.64] ;  /* 0x0000000404040981 */ /* 0x000ee2000c1e1900 */
[----:B------:R-:W-:Y:S02]  /*10d0*/  @!UP2 UISETP.NE.U32.AND UP0, UPT, URZ, UR6, UPT ;  /* 0x000000063f00a28c */ /* 0x000fe4000bf05070 */
[----:B------:R-:W-:Y:S02]  /*10e0*/  ULDC UR9, c[0x0][0x21c] ;  /* 0x0000870000097ab9 */ /* 0x000fe40000000800 */
[----:B------:R-:W-:Y:S02]  /*10f0*/  @!UP2 UISETP.NE.AND.EX UP0, UPT, URZ, UR7, UPT, UP0 ;  /* 0x000000073f00a28c */ /* 0x000fe4000bf05300 */
[----:B------:R-:W-:Y:S02]  /*1100*/  USHF.L.U32 UR23, UR20, 0x6, URZ ;  /* 0x0000000614177899 */ /* 0x000fe4000800063f */
[----:B------:R-:W-:Y:S01]  /*1110*/  @!UP2 USEL UR6, URZ, UR9, !UP0 ;  /* 0x000000093f06a287 */ /* 0x000fe2000c000000 */
[----:B---3--:R-:W3:Y:S02]  /*1120*/  @P0 R2UR UR16, R4 ;  /* 0x00000000041003c2 */ /* 0x008ee400000e0000 */
[----:B---3--:R-:W-:-:S02]  /*1130*/  @UP2 UIADD3 UR16, UR16, -UR17, URZ ;  /* 0x8000001110102290 */ /* 0x008fc4000fffe03f */
[----:B------:R-:W-:-:S04]  /*1140*/  @!UP2 UIADD3 UR16, UR6, UR8, -UR17 ;  /* 0x000000080610a290 */ /* 0x000fc8000fffe811 */
[----:B------:R-:W-:-:S06]  /*1150*/  UISETP.GT.AND UP0, UPT, UR16, UR23, UPT ;  /* 0x000000171000728c */ /* 0x000fcc000bf04270 */
[----:B------:R-:W-:-:S13]  /*1160*/  PLOP3.LUT P0, PT, PT, PT, UP0, 0x80, 0x0 ;  /* 0x000000000000781c */ /* 0x000fda0003f0f008 */
[----:B------:R-:W-:Y:S05]  /*1170*/  @!P0 BRA `(.L_x_1) ;  /* 0x00007c1000008947 */ /* 0x000fea0003800000 */
[----:B------:R-:W-:Y:S02]  /*1180*/  ULDC.64 UR12, c[0x0][0x178] ;  /* 0x00005e00000c7ab9 */ /* 0x000fe40000000a00 */
[----:B-1----:R-:W-:Y:S02]  /*1190*/  UISETP.NE.AND UP0, UPT, UR25, -0x1, UPT ;  /* 0xffffffff1900788c */ /* 0x002fe4000bf05270 */
[----:B------:R-:W-:Y:S02]  /*11a0*/  UIMAD UR14, UR38, UR12, URZ ;  /* 0x0000000c260e72a4 */ /* 0x000fe4000f8e023f */
[----:B------:R-:W-:Y:S02]  /*11b0*/  UIMAD.WIDE.U32 UR10, UR31, UR12, URZ ;  /* 0x0000000c1f0a72a5 */ /* 0x000fe4000f8e003f */
[----:B------:R-:W-:Y:S01]  /*11c0*/  UIADD3 UR12, UR24, 0x3f, URZ ;  /* 0x0000003f180c7890 */ /* 0x000fe2000fffe03f */
[----:B------:R-:W-:Y:S01]  /*11d0*/  PLOP3.LUT P1, PT, PT, PT, UP0, 0x80, 0x0 ;  /* 0x000000000000781c */ /* 0x000fe20003f2f008 */
[----:B------:R-:W-:-:S02]  /*11e0*/  UIMAD UR21, UR31, UR13, UR14 ;  /* 0x0000000d1f1572a4 */ /* 0x000fc4000f8e020e */
[----:B------:R-:W-:Y:S02]  /*11f0*/  USHF.R.S32.HI UR19, URZ, 0x1f, UR12 ;  /* 0x0000001f3f137899 */ /* 0x000fe4000801140c */
[----:B------:R-:W-:Y:S02]  /*1200*/  UISETP.NE.AND UP2, UPT, UR18, -0x1, UPT ;  /* 0xffffffff1200788c */ /* 0x000fe4000bf45270 */
[----:B------:R-:W-:Y:S02]  /*1210*/  ULEA.HI UR12, UR19, UR12, URZ, 0x6 ;  /* 0x0000000c130c7291 */ /* 0x000fe4000f8f303f */
[----:B------:R-:W-:Y:S02]  /*1220*/  @UP0 UIADD3 UR13, UR17, UR25, URZ ;  /* 0x00000019110d0290 */ /* 0x000fe4000fffe03f */
[----:B------:R-:W-:Y:S02]  /*1230*/  ULDC.64 UR6, c[0x0][0x190] ;  /* 0x0000640000067ab9 */ /* 0x000fe40000000a00 */
[----:B------:R-:W-:-:S02]  /*1240*/  ULDC.64 UR14, c[0x0][0x198] ;  /* 0x00006600000e7ab9 */ /* 0x000fc40000000a00 */
[----:B------:R-:W-:Y:S02]  /*1250*/  USHF.R.S32.HI UR33, URZ, 0x6, UR12 ;  /* 0x000000063f217899 */ /* 0x000fe4000801140c */
[----:B------:R-:W-:Y:S02]  /*1260*/  UIMAD.WIDE.U32 UR8, UR18, UR6, URZ ;  /* 0x00000006120872a5 */ /* 0x000fe4000f8e003f */
[----:B------:R-:W-:Y:S02]  /*1270*/  UIMAD UR22, UR18, UR7, URZ ;  /* 0x00000007121672a4 */ /* 0x000fe4000f8e023f */
[----:B------:R-:W-:Y:S02]  /*1280*/  ULOP3.LUT UR12, UR12, 0xffffffc0, URZ, 0xc0, !UPT ;  /* 0xffffffc00c0c7892 */ /* 0x000fe4000f8ec03f */
[----:B------:R-:W-:Y:S02]  /*1290*/  @UP0 UIMAD.WIDE.U32 UR6, UR13, UR14, URZ ;  /* 0x0000000e0d0602a5 */ /* 0x000fe4000f8e003f */
[----:B------:R-:W-:-:S02]  /*12a0*/  UIADD3 UR14, UR12, -0x40, URZ ;  /* 0xffffffc00c0e7890 */ /* 0x000fc4000fffe03f */
[----:B------:R-:W-:Y:S02]  /*12b0*/  UIADD3 UR32, UR11, UR21, URZ ;  /* 0x000000150b207290 */ /* 0x000fe4000fffe03f */
[----:B------:R-:W-:Y:S02]  /*12c0*/  @UP0 UIMAD UR27, UR13, UR15, UR7 ;  /* 0x0000000f0d1b02a4 */ /* 0x000fe4000f8e0207 */
[----:B------:R-:W-:Y:S02]  /*12d0*/  USEL UR37, UR10, UR8, !UP2 ;  /* 0x000000080a257287 */ /* 0x000fe4000d000000 */
[----:B------:R-:W-:Y:S02]  /*12e0*/  @UP2 UIADD3 UR32, UR9, UR22, URZ ;  /* 0x0000001609202290 */ /* 0x000fe4000fffe03f */
[----:B------:R-:W-:Y:S02]  /*12f0*/  USHF.R.S32.HI UR28, URZ, 0x1f, UR14 ;  /* 0x0000001f3f1c7899 */ /* 0x000fe4000801140e */
[----:B------:R-:W-:Y:S01]  /*1300*/  @UP0 UMOV UR26, UR6 ;  /* 0x00000006001a0c82 */ /* 0x000fe20008000000 */
[----:B------:R-:W-:Y:S05]  /*1310*/  @P1 BRA `(.L_x_2) ;  /* 0x000000c000001947 */ /* 0x000fea0003800000 */
[----:B------:R-:W-:Y:S02]  /*1320*/  USHF.R.S32.HI UR6, URZ, 0x1f, UR17 ;  /* 0x0000001f3f067899 */ /* 0x000fe40008011411 */
[----:B------:R-:W-:-:S02]  /*1330*/  ULDC.64 UR8, c[0x0][0x198] ;  /* 0x0000660000087ab9 */ /* 0x000fc40000000a00 */
[----:B------:R-:W-:Y:S02]  /*1340*/  UIMAD UR10, UR6, UR8, URZ ;  /* 0x00000008060a72a4 */ /* 0x000fe4000f8e023f */
[----:B------:R-:W-:Y:S02]  /*1350*/  UIMAD.WIDE.U32 UR6, UR17, UR8, URZ ;  /* 0x00000008110672a5 */ /* 0x000fe4000f8e003f */
[----:B------:R-:W-:-:S03]  /*1360*/  UIMAD UR9, UR17, UR9, UR10 ;  /* 0x00000009110972a4 */ /* 0x000fc6000f8e020a */
[----:B------:R-:W-:Y:S02]  /*1370*/  ULDC.64 UR10, c[0x0][0x180] ;  /* 0x00006000000a7ab9 */ /* 0x000fe40000000a00 */
[----:B------:R-:W-:Y:S02]  /*1380*/  UIADD3 UR7, UR7, UR9, URZ ;  /* 0x0000000907077290 */ /* 0x000fe4000fffe03f */
[----:B------:R-:W-:Y:S02]  /*1390*/  UIMAD UR8, UR38, UR10, URZ ;  /* 0x0000000a260872a4 */ /* 0x000fe4000f8e023f */
[----:B------:R-:W-:Y:S02]  /*13a0*/  UIMAD.WIDE.U32 UR6, UR31, UR10, UR6 ;  /* 0x0000000a1f0672a5 */ /* 0x000fe4000f8e0006 */
[----:B------:R-:W-:-:S04]  /*13b0*/  UIMAD UR8, UR31, UR11, UR8 ;  /* 0x0000000b1f0872a4 */ /* 0x000fc8000f8e0208 */
[----:B------:R-:W-:Y:S02]  /*13c0*/  UIADD3 UR27, UR7, UR8, URZ ;  /* 0x00000008071b7290 */ /* 0x000fe4000fffe03f */
[----:B------:R-:W-:Y:S02]  /*13d0*/  UMOV UR26, UR6 ;  /* 0x00000006001a7c82 */ /* 0x000fe40008000000 */
.L_x_2:
[----:B------:R-:W-:Y:S02]  /*13e0*/  @UP0 UIADD3 UR8, UR17, UR25, URZ ;  /* 0x0000001911080290 */ /* 0x000fe4000fffe03f */
[----:B------:R-:W-:Y:S02]  /*13f0*/  ULDC.64 UR10, c[0x0][0x1a0] ;  /* 0x00006800000a7ab9 */ /* 0x000fe40000000a00 */
[----:B------:R-:W-:-:S04]  /*1400*/  @UP0 UIMAD.WIDE.U32 UR6, UR8, UR10, URZ ;  /* 0x0000000a080602a5 */ /* 0x000fc8000f8e003f */
[----:B------:R-:W-:-:S03]  /*1410*/  @UP0 UIMAD UR30, UR8, UR11, UR7 ;  /* 0x0000000b081e02a4 */ /* 0x000fc6000f8e0207 */
[----:B------:R-:W-:Y:S01]  /*1420*/  @UP0 UMOV UR29, UR6 ;  /* 0x00000006001d0c82 */ /* 0x000fe20008000000 */
[----:B------:R-:W-:Y:S05]  /*1430*/  @P1 BRA `(.L_x_3) ;  /* 0x000000c000001947 */ /* 0x000fea0003800000 */
[----:B------:R-:W-:Y:S02]  /*1440*/  USHF.R.S32.HI UR6, URZ, 0x1f, UR17 ;  /* 0x0000001f3f067899 */ /* 0x000fe40008011411 */
[----:B------:R-:W-:Y:S02]  /*1450*/  ULDC.64 UR8, c[0x0][0x1a0] ;  /* 0x0000680000087ab9 */ /* 0x000fe40000000a00 */
        /* <DEDUP_REMOVED lines=10> */
.L_x_3:
[----:B------:R-:W-:Y:S01]  /*1500*/  IABS R8, c[0x0][0x1c8] ;  /* 0x0000720000087a13 */ /* 0x000fe20000000000 */
[----:B------:R-:W-:Y:S01]  /*1510*/  ULDC.64 UR8, c[0x0][0x370] ;  /* 0x0000dc0000087ab9 */ /* 0x000fe20000000a00 */
[----:B--2---:R-:W-:Y:S01]  /*1520*/  IABS R7, UR36 ;  /* 0x0000002400077c13 */ /* 0x004fe20008000000 */
[----:B------:R-:W-:Y:S01]  /*1530*/  @UP2 UIMAD.WIDE.U32 UR6, UR18, UR8, URZ ;  /* 0x00000008120622a5 */ /* 0x000fe2000f8e003f */
[----:B------:R-:W1:Y:S01]  /*1540*/  I2F.RP R4, R8 ;  /* 0x0000000800047306 */ /* 0x000e620000209400 */
[----:B------:R-:W-:Y:S01]  /*1550*/  ISETP.NE.AND P2, PT, RZ, c[0x0][0x1c8], PT ;  /* 0x00007200ff007a0c */ /* 0x000fe20003f45270 */
[----:B------:R-:W-:Y:S02]  /*1560*/  ULDC UR13, c[0x0][0x234] ;  /* 0x00008d00000d7ab9 */ /* 0x000fe40000000800 */
[----:B------:R-:W-:-:S02]  /*1570*/  @UP2 UIMAD UR22, UR18, UR9, UR7 ;  /* 0x00000009121622a4 */ /* 0x000fc4000f8e0207 */
[----:B------:R-:W-:Y:S02]  /*1580*/  @UP2 UMOV UR21, UR6 ;  /* 0x0000000600152c82 */ /* 0x000fe40008000000 */
[----:B------:R-:W-:Y:S02]  /*1590*/  ULDC.64 UR6, c[0x0][0x368] ;  /* 0x0000da0000067ab9 */ /* 0x000fe40000000a00 */
[----:B------:R-:W-:Y:S02]  /*15a0*/  @!UP2 UIMAD UR8, UR38, UR6, URZ ;  /* 0x000000062608a2a4 */ /* 0x000fe4000f8e023f */
[----:B------:R-:W-:Y:S02]  /*15b0*/  USHF.R.S32.HI UR19, URZ, 0x1f, UR23 ;  /* 0x0000001f3f137899 */ /* 0x000fe40008011417 */
[----:B------:R-:W-:Y:S01]  /*15c0*/  @!UP2 UIMAD UR8, UR31, UR7, UR8 ;  /* 0x000000071f08a2a4 */ /* 0x000fe2000f8e0208 */
[----:B-1----:R-:W1:Y:S01]  /*15d0*/  MUFU.RCP R4, R4 ;  /* 0x0000000400047308 */ /* 0x002e620000001000 */
[----:B------:R-:W-:-:S04]  /*15e0*/  @!UP2 UIMAD.WIDE.U32 UR6, UR31, UR6, URZ ;  /* 0x000000061f06a2a5 */ /* 0x000fc8000f8e003f */
[----:B------:R-:W-:Y:S02]  /*15f0*/  @!UP2 UIADD3 UR22, UR7, UR8, URZ ;  /* 0x000000080716a290 */ /* 0x000fe4000fffe03f */
[----:B------:R-:W-:Y:S02]  /*1600*/  UIMAD UR8, UR35, UR18, URZ ;  /* 0x00000012230872a4 */ /* 0x000fe4000f8e023f */
[----:B------:R-:W-:Y:S02]  /*1610*/  @!UP2 UMOV UR21, UR6 ;  /* 0x000000060015ac82 */ /* 0x000fe40008000000 */
[----:B------:R-:W-:-:S04]  /*1620*/  UIMAD UR6, UR38, UR61, UR50 ;  /* 0x0000003d260672a4 */ /* 0x000fc8000f8e0232 */
[----:B------:R-:W-:Y:S01]  /*1630*/  UIADD3 UR6, UR43, UR6, URZ ;  /* 0x000000062b067290 */ /* 0x000fe2000fffe03f */
[----:B-1----:R-:W-:-:S03]  /*1640*/  IADD3 R4, R4, 0xffffffe, RZ ;  /* 0x0ffffffe04047810 */ /* 0x002fc60007ffe0ff */
[----:B------:R-:W-:Y:S01]  /*1650*/  UIMAD UR6, UR34, UR6, UR49 ;  /* 0x00000006220672a4 */ /* 0x000fe2000f8e0231 */
[----:B------:R-:W1:Y:S03]  /*1660*/  F2I.FTZ.U32.TRUNC.NTZ R5, R4 ;  /* 0x0000000400057305 */ /* 0x000e66000021f000 */
[----:B------:R-:W-:Y:S02]  /*1670*/  UIADD3 UR11, UR41, UR6, URZ ;  /* 0x00000006290b7290 */ /* 0x000fe4000fffe03f */
[----:B------:R-:W-:-:S04]  /*1680*/  UIMAD.WIDE.U32 UR6, UR34, UR18, URZ ;  /* 0x00000012220672a5 */ /* 0x000fc8000f8e003f */
[----:B------:R-:W-:Y:S02]  /*1690*/  @UP2 UIADD3 UR11, UR7, UR8, URZ ;  /* 0x00000008070b2290 */ /* 0x000fe4000fffe03f */
[----:B------:R-:W-:Y:S02]  /*16a0*/  USEL UR15, UR40, UR6, !UP2 ;  /* 0x00000006280f7287 */ /* 0x000fe4000d000000 */
[----:B------:R-:W-:Y:S02]  /*16b0*/  ULDC.64 UR8, c[0x0][0x3d8] ;  /* 0x0000f60000087ab9 */ /* 0x000fe40000000a00 */
[----:B------:R-:W-:Y:S01]  /*16c0*/  UIMAD.WIDE.U32 UR6, UR58, UR8, URZ ;  /* 0x000000083a0672a5 */ /* 0x000fe2000f8e003f */
[----:B-1----:R-:W-:-:S03]  /*16d0*/  IMAD.MOV R4, RZ, RZ, -R5 ;  /* 0x000000ffff047224 */ /* 0x002fc600078e0a05 */
[----:B------:R-:W-:Y:S01]  /*16e0*/  USEL UR12, UR6, URZ, UP6 ;  /* 0x0000003f060c7287 */ /* 0x000fe2000b000000 */
[----:B------:R-:W-:Y:S01]  /*16f0*/  IMAD R6, R4, R8, RZ ;  /* 0x0000000804067224 */ /* 0x000fe200078e02ff */
[----:B------:R-:W-:Y:S01]  /*1700*/  UIMAD UR10, UR58, UR9, UR7 ;  /* 0x000000093a0a72a4 */ /* 0x000fe2000f8e0207 */
[----:B------:R-:W-:Y:S01]  /*1710*/  IMAD.MOV.U32 R4, RZ, RZ, RZ ;  /* 0x000000ffff047224 */ /* 0x000fe200078e00ff */
[----:B------:R-:W-:Y:S02]  /*1720*/  USHF.L.U64.HI UR6, UR31, 0x7, UR38 ;  /* 0x000000071f067899 */ /* 0x000fe40008010226 */
[----:B------:R-:W-:Y:S01]  /*1730*/  USEL UR7, UR60, URZ, UP1 ;  /* 0x0000003f3c077287 */ /* 0x000fe20008800000 */
[----:B------:R-:W-:Y:S01]  /*1740*/  IMAD.HI.U32 R4, R5, R6, R4 ;  /* 0x0000000605047227 */ /* 0x000fe200078e0004 */
[----:B------:R-:W-:Y:S02]  /*1750*/  USEL UR6, UR6, URZ, UP1 ;  /* 0x0000003f06067287 */ /* 0x000fe40008800000 */
[----:B------:R-:W-:Y:S01]  /*1760*/  UIADD3 UR8, UP1, UR14, UR7, URZ ;  /* 0x000000070e087290 */ /* 0x000fe2000ff3e03f */
[----:B------:R-:W-:Y:S01]  /*1770*/  IMAD.MOV.U32 R5, RZ, RZ, R7 ;  /* 0x000000ffff057224 */ /* 0x000fe200078e0007 */
[----:B------:R-:W-:-:S02]  /*1780*/  USEL UR10, UR10, URZ, UP6 ;  /* 0x0000003f0a0a7287 */ /* 0x000fc4000b000000 */
[----:B------:R-:W-:Y:S01]  /*1790*/  UIADD3.X UR7, UR28, UR6, URZ, UP1, !UPT ;  /* 0x000000061c077290 */ /* 0x000fe20008ffe43f */
[----:B------:R-:W-:Y:S01]  /*17a0*/  IMAD.HI.U32 R4, R4, R5, RZ ;  /* 0x0000000504047227 */ /* 0x000fe200078e00ff */
[----:B------:R-:W-:-:S03]  /*17b0*/  UIMAD UR6, UR35, UR8, URZ ;  /* 0x00000008230672a4 */ /* 0x000fc6000f8e023f */
[----:B------:R-:W-:Y:S01]  /*17c0*/  IMAD.MOV R6, RZ, RZ, -R4 ;  /* 0x000000ffff067224 */ /* 0x000fe200078e0a04 */
[----:B------:R-:W-:Y:S02]  /*17d0*/  UIMAD UR9, UR34, UR7, UR6 ;  /* 0x00000007220972a4 */ /* 0x000fe4000f8e0206 */
[----:B------:R-:W-:Y:S01]  /*17e0*/  @UP5 USEL UR6, UR52, UR18, !UP2 ;  /* 0x0000001234065287 */ /* 0x000fe2000d000000 */
[----:B------:R-:W-:-:S03]  /*17f0*/  IMAD R5, R8, R6, R5 ;  /* 0x0000000608057224 */ /* 0x000fc600078e0205 */
[----:B------:R-:W-:Y:S02]  /*1800*/  @UP5 UIMAD UR13, UR36, UR13, UR6 ;  /* 0x0000000d240d52a4 */ /* 0x000fe4000f8e0206 */
[----:B------:R-:W-:Y:S01]  /*1810*/  ISETP.GT.U32.AND P0, PT, R8, R5, PT ;  /* 0x000000050800720c */ /* 0x000fe20003f04070 */
[----:B------:R-:W-:-:S04]  /*1820*/  UIMAD.WIDE.U32 UR6, UR34, UR8, URZ ;  /* 0x00000008220672a5 */ /* 0x000fc8000f8e003f */
[----:B------:R-:W-:Y:S02]  /*1830*/  @!UP5 UMOV UR13, UR47 ;  /* 0x0000002f000ddc82 */ /* 0x000fe40008000000 */
[----:B------:R-:W-:-:S06]  /*1840*/  UIADD3 UR9, UR7, UR9, URZ ;  /* 0x0000000907097290 */ /* 0x000fcc000fffe03f */
[----:B------:R-:W-:Y:S01]  /*1850*/  @!P0 IMAD.IADD R5, R5, 0x1, -R8 ;  /* 0x0000000105058824 */ /* 0x000fe200078e0a08 */
[----:B------:R-:W-:Y:S02]  /*1860*/  @!P0 IADD3 R4, R4, 0x1, RZ ;  /* 0x0000000104048810 */ /* 0x000fe40007ffe0ff */
[----:B------:R-:W-:Y:S02]  /*1870*/  ISETP.LE.AND P0, PT, RZ, UR54, PT ;  /* 0x00000036ff007c0c */ /* 0x000fe4000bf03270 */
[----:B------:R-:W-:-:S13]  /*1880*/  ISETP.GE.U32.AND P3, PT, R5, R8, PT ;  /* 0x000000080500720c */ /* 0x000fda0003f66070 */
[----:B------:R-:W-:-:S05]  /*1890*/  @P3 IADD3 R4, R4, 0x1, RZ ;  /* 0x0000000104043810 */ /* 0x000fca0007ffe0ff */
[----:B------:R-:W-:-:S04]  /*18a0*/  IMAD.MOV.U32 R17, RZ, RZ, R4 ;  /* 0x000000ffff117224 */ /* 0x000fc800078e0004 */
[----:B------:R-:W-:Y:S01]  /*18b0*/  @!P0 IMAD.MOV R17, RZ, RZ, -R17 ;  /* 0x000000ffff118224 */ /* 0x000fe200078e0a11 */
[----:B------:R-:W-:Y:S02]  /*18c0*/  PLOP3.LUT P0, PT, PT, PT, UP5, 0x80, 0x0 ;  /* 0x000000000000781c */ /* 0x000fe40003f0f058 */
[----:B------:R-:W-:-:S04]  /*18d0*/  @!P2 LOP3.LUT R17, RZ, c[0x0][0x1c8], RZ, 0x33, !PT ;  /* 0x00007200ff11aa12 */ /* 0x000fc800078e33ff */
[----:B------:R-:W-:-:S07]  /*18e0*/  SHF.R.S32.HI R23, RZ, 0x1f, R17 ;  /* 0x0000001fff177819 */ /* 0x000fce0000011411 */
[----:B------:R-:W-:Y:S05]  /*18f0*/  @!P0 BRA `(.L_x_4) ;  /* 0x0000005000008947 */ /* 0x000fea0003800000 */
[----:B------:R-:W-:Y:S02]  /*1900*/  ULDC UR8, c[0x0][0x224] ;  /* 0x0000890000087ab9 */ /* 0x000fe40000000800 */
[----:B------:R-:W-:-:S04]  /*1910*/  @!UP2 UIMAD UR18, UR31, UR8, URZ ;  /* 0x000000081f12a2a4 */ /* 0x000fc8000f8e023f */
[----:B------:R-:W-:-:S04]  /*1920*/  ULEA UR8, UR31, UR18, 0x7 ;  /* 0x000000121f087291 */ /* 0x000fc8000f8e383f */
[----:B------:R-:W-:Y:S01]  /*1930*/  UIMAD UR8, UR53, UR36, UR8 ;  /* 0x00000024350872a4 */ /* 0x000fe2000f8e0208 */
[----:B------:R-:W-:Y:S05]  /*1940*/  BRA `(.L_x_5) ;  /* 0x0000001000007947 */ /* 0x000fea0003800000 */
.L_x_4:
[----:B------:R-:W-:Y:S02]  /*1950*/  UMOV UR8, UR48 ;  /* 0x0000003000087c82 */ /* 0x000fe40008000000 */
.L_x_5:
[----:B------:R-:W2:Y:S04]  /*1960*/  LDL.64 R4, [R1+0x48] ;  /* 0x0000480001047983 */ /* 0x000ea80000100a00 */
[----:B------:R1:W3:Y:S01]  /*1970*/  LDL.64 R30, [R1+0x48] ;  /* 0x00004800011e7983 */ /* 0x0002e20000100a00 */
[----:B------:R-:W-:Y:S01]  /*1980*/  UIADD3 UR6, UP4, UP3, UR6, UR39, UR45 ;  /* 0x0000002706067290 */ /* 0x000fe2000fb9e02d */
[----:B------:R-:W-:Y:S01]  /*1990*/  IMAD.U32 R13, RZ, RZ, UR5 ;  /* 0x00000005ff0d7e24 */ /* 0x000fe2000f8e00ff */
[----:B------:R-:W-:Y:S01]  /*19a0*/  ULDC UR18, c[0x0][0x2e8] ;  /* 0x0000ba0000127ab9 */ /* 0x000fe20000000800 */
[----:B------:R-:W4:Y:S01]  /*19b0*/  S2R R32, SR_TID.X ;  /* 0x0000000000207919 */ /* 0x000f220000002100 */
[----:B------:R-:W-:Y:S01]  /*19c0*/  UIADD3 UR15, UP2, UP1, UR12, UR6, UR15 ;  /* 0x000000060c0f7290 */ /* 0x000fe2000f95e00f */
[----:B------:R-:W-:Y:S01]  /*19d0*/  IMAD.U32 R12, RZ, RZ, UR4 ;  /* 0x00000004ff0c7e24 */ /* 0x000fe2000f8e00ff */
[----:B------:R-:W-:Y:S01]  /*19e0*/  UIADD3.X UR6, UR9, UR46, UR51, UP4, UP3 ;  /* 0x0000002e09067290 */ /* 0x000fe2000a7e6433 */
[----:B------:R-:W5:Y:S01]  /*19f0*/  S2R R33, SR_TID.X ;  /* 0x0000000000217919 */ /* 0x000f620000002100 */
[----:B------:R-:W-:Y:S01]  /*1a00*/  UIADD3 UR8, UR14, UR8, URZ ;  /* 0x000000080e087290 */ /* 0x000fe2000fffe03f */
[----:B------:R-:W-:Y:S01]  /*1a10*/  BSSY B1, `(.L_x_1) ;  /* 0x0000737000017945 */ /* 0x000fe20003800000 */
[----:B------:R-:W-:Y:S01]  /*1a20*/  UIADD3.X UR10, UR10, UR6, UR11, UP2, UP1 ;  /* 0x000000060a0a7290 */ /* 0x000fe200097e240b */
[----:B------:R-:W1:Y:S01]  /*1a30*/  S2R R27, SR_TID.X ;  /* 0x00000000001b7919 */ /* 0x000e620000002100 */
[----:B------:R-:W-:-:S02]  /*1a40*/  ULDC.64 UR4, c[0x0][0x3c8] ;  /* 0x0000f20000047ab9 */ /* 0x000fc40000000a00 */
[----:B------:R-:W-:Y:S02]  /*1a50*/  ULDC.64 UR6, c[0x0][0x1a8] ;  /* 0x00006a0000067ab9 */ /* 0x000fe40000000a00 */
[----:B------:R-:W-:-:S04]  /*1a60*/  UIMAD UR6, UR55, UR6, URZ ;  /* 0x00000006370672a4 */ /* 0x000fc8000f8e023f */
[----:B------:R-:W-:-:S03]  /*1a70*/  UIMAD UR11, UR36, UR7, UR6 ;  /* 0x00000007240b72a4 */ /* 0x000fc6000f8e0206 */
[----:B------:R-:W-:Y:S02]  /*1a80*/  ULDC.64 UR6, c[0x0][0x378] ;  /* 0x0000de0000067ab9 */ /* 0x000fe40000000a00 */
[----:B------:R-:W-:Y:S01]  /*1a90*/  UIMAD UR6, UR55, UR6, URZ ;  /* 0x00000006370672a4 */ /* 0x000fe2000f8e023f */
[----:B----4-:R-:W-:-:S03]  /*1aa0*/  SHF.R.S32.HI R32, RZ, 0x1f, R32 ;  /* 0x0000001fff207819 */ /* 0x010fc60000011420 */
[----:B------:R-:W-:Y:S01]  /*1ab0*/  UIMAD UR9, UR36, UR7, UR6 ;  /* 0x00000007240972a4 */ /* 0x000fe2000f8e0206 */
[----:B-----5:R-:W-:Y:S02]  /*1ac0*/  LEA.HI R32, R32, R33, RZ, 0x3 ;  /* 0x0000002120207211 */ /* 0x020fe400078f18ff */
[----:B------:R-:W-:Y:S02]  /*1ad0*/  ULDC.64 UR6, c[0x0][0x370] ;  /* 0x0000dc0000067ab9 */ /* 0x000fe40000000a00 */
[----:B------:R-:W-:Y:S01]  /*1ae0*/  UIMAD UR6, UR28, UR6, URZ ;  /* 0x000000061c0672a4 */ /* 0x000fe2000f8e023f */
[----:B------:R-:W-:Y:S02]  /*1af0*/  SHF.R.S32.HI R32, RZ, 0x3, R32 ;  /* 0x00000003ff207819 */ /* 0x000fe40000011420 */
[----:B-1----:R-:W-:Y:S01]  /*1b00*/  SHF.R.S32.HI R28, RZ, 0x1f, R27 ;  /* 0x0000001fff1c7819 */ /* 0x002fe2000001141b */
[----:B------:R-:W-:Y:S01]  /*1b10*/  UIMAD UR7, UR14, UR7, UR6 ;  /* 0x000000070e0772a4 */ /* 0x000fe2000f8e0206 */
[----:B------:R-:W-:Y:S01]  /*1b20*/  SHF.R.S32.HI R26, RZ, 0x1f, R32 ;  /* 0x0000001fff1a7819 */ /* 0x000fe20000011420 */
[----:B------:R-:W-:Y:S01]  /*1b30*/  UIADD3 UR6, -UR16, UR24, UR23 ;  /* 0x0000001810067290 */ /* 0x000fe2000fffe117 */
[----:B------:R-:W-:-:S03]  /*1b40*/  LEA.HI R25, R28, R27, RZ, 0x5 ;  /* 0x0000001b1c197211 */ /* 0x000fc600078f28ff */
[----:B------:R-:W-:Y:S01]  /*1b50*/  UIADD3 UR6, UR6, -UR18, URZ ;  /* 0x8000001206067290 */ /* 0x000fe2000fffe03f */
[----:B------:R-:W-:-:S03]  /*1b60*/  SHF.R.S32.HI R24, RZ, 0x5, R25 ;  /* 0x00000005ff187819 */ /* 0x000fc60000011419 */
[----:B------:R-:W-:-:S04]  /*1b70*/  USHF.R.S32.HI UR12, URZ, 0x1f, UR6 ;  /* 0x0000001f3f0c7899 */ /* 0x000fc80008011406 */
[----:B------:R-:W-:Y:S02]  /*1b80*/  ULEA.HI UR12, UR12, UR6, URZ, 0x6 ;  /* 0x000000060c0c7291 */ /* 0x000fe4000f8f303f */
[----:B------:R-:W-:Y:S02]  /*1b90*/  UIADD3 UR6, UR33, -0x1, URZ ;  /* 0xffffffff21067890 */ /* 0x000fe4000fffe03f */
[----:B------:R-:W-:-:S04]  /*1ba0*/  USHF.R.S32.HI UR12, URZ, 0x6, UR12 ;  /* 0x000000063f0c7899 */ /* 0x000fc8000801140c */
[----:B------:R-:W-:-:S04]  /*1bb0*/  UISETP.LT.AND UP1, UPT, URZ, UR12, UPT ;  /* 0x0000000c3f00728c */ /* 0x000fc8000bf21270 */
[----:B------:R-:W-:-:S04]  /*1bc0*/  USEL UR12, URZ, UR12, !UP1 ;  /* 0x0000000c3f0c7287 */ /* 0x000fc8000c800000 */
[----:B------:R-:W-:Y:S01]  /*1bd0*/  UISETP.GT.AND UP1, UPT, UR33, UR12, UPT ;  /* 0x0000000c2100728c */ /* 0x000fe2000bf24270 */
[----:B--2---:R-:W-:Y:S01]  /*1be0*/  IADD3 R5, P2, R32, UR14, RZ ;  /* 0x0000000e20057c10 */ /* 0x004fe2000ff5e0ff */
[----:B---3--:R-:W-:-:S03]  /*1bf0*/  IMAD.MOV.U32 R30, RZ, RZ, R4 ;  /* 0x000000ffff1e7224 */ /* 0x008fc600078e0004 */
[----:B------:R-:W-:Y:S02]  /*1c00*/  IADD3.X R9, R26, UR28, RZ, P2, !PT ;  /* 0x0000001c1a097c10 */ /* 0x000fe400097fe4ff */
[----:B------:R-:W-:-:S03]  /*1c10*/  SHF.R.S32.HI R31, RZ, 0x1f, R30 ;  /* 0x0000001fff1f7819 */ /* 0x000fc6000001141e */
[----:B------:R-:W-:Y:S01]  /*1c20*/  IMAD R9, R9, c[0x0][0x190], RZ ;  /* 0x0000640009097a24 */ /* 0x000fe200078e02ff */
[----:B------:R-:W-:Y:S01]  /*1c30*/  IADD3 R4, P0, R30, UR21, RZ ;  /* 0x000000151e047c10 */ /* 0x000fe2000ff1e0ff */
[C---:B------:R-:W-:Y:S01]  /*1c40*/  IMAD.WIDE.U32 R6, R5.reuse, c[0x0][0x190], R30 ;  /* 0x0000640005067a25 */ /* 0x040fe200078e001e */
[----:B------:R1:W-:Y:S03]  /*1c50*/  STL [R1+0x4c], R31 ;  /* 0x00004c1f01007387 */ /* 0x0003e60000100800 */
[----:B------:R-:W-:Y:S01]  /*1c60*/  IMAD R5, R5, c[0x0][0x194], R9 ;  /* 0x0000650005057a24 */ /* 0x000fe200078e0209 */
[----:B------:R-:W-:Y:S01]  /*1c70*/  IADD3 R8, P2, R6, UR37, RZ ;  /* 0x0000002506087c10 */ /* 0x000fe2000ff5e0ff */
[----:B------:R-:W-:Y:S01]  /*1c80*/  IMAD.U32 R6, RZ, RZ, UR14 ;  /* 0x0000000eff067e24 */ /* 0x000fe2000f8e00ff */
[----:B------:R-:W-:Y:S02]  /*1c90*/  UIADD3 UR14, UR14, UR13, URZ ;  /* 0x0000000d0e0e7290 */ /* 0x000fe4000fffe03f */
[----:B------:R-:W-:Y:S01]  /*1ca0*/  IADD3.X R9, R7, UR32, R5, P2, !PT ;  /* 0x0000002007097c10 */ /* 0x000fe200097fe405 */
[----:B------:R-:W-:Y:S01]  /*1cb0*/  ULDC.64 UR32, c[0x0][0x200] ;  /* 0x0000800000207ab9 */ /* 0x000fe20000000a00 */
[----:B------:R-:W-:-:S05]  /*1cc0*/  IADD3.X R5, R31, UR22, RZ, P0, !PT ;  /* 0x000000161f057c10 */ /* 0x000fca00087fe4ff */
[----:B------:R-:W-:Y:S01]  /*1cd0*/  IMAD.WIDE.U32 R4, R6, c[0x0][0x370], R4 ;  /* 0x0000dc0006047a25 */ /* 0x000fe200078e0004 */
[----:B------:R-:W-:-:S04]  /*1ce0*/  LOP3.LUT R6, R25, 0xffffffe0, RZ, 0xc0, !PT ;  /* 0xffffffe019067812 */ /* 0x000fc800078ec0ff */
[----:B------:R-:W-:Y:S01]  /*1cf0*/  IADD3 R5, R5, UR7, RZ ;  /* 0x0000000705057c10 */ /* 0x000fe2000fffe0ff */
[----:B------:R-:W-:Y:S02]  /*1d00*/  IMAD.IADD R20, R27, 0x1, -R6 ;  /* 0x000000011b147824 */ /* 0x000fe400078e0a06 */
[----:B------:R-:W-:Y:S02]  /*1d10*/  IMAD.U32 R6, RZ, RZ, UR36 ;  /* 0x00000024ff067e24 */ /* 0x000fe4000f8e00ff */
[----:B------:R-:W-:Y:S02]  /*1d20*/  IMAD R10, R24, UR44, R20 ;  /* 0x0000002c180a7c24 */ /* 0x000fe4000f8e0214 */
[----:B------:R-:W-:-:S03]  /*1d30*/  IMAD.WIDE.U32 R4, R6, c[0x0][0x378], R4 ;  /* 0x0000de0006047a25 */ /* 0x000fc600078e0004 */
[----:B------:R-:W-:Y:S01]  /*1d40*/  IADD3 R11, P0, R10, UR15, RZ ;  /* 0x0000000f0a0b7c10 */ /* 0x000fe2000ff1e0ff */
[----:B------:R-:W-:Y:S01]  /*1d50*/  IMAD.WIDE.U32 R8, R6, c[0x0][0x1a8], R8 ;  /* 0x00006a0006087a25 */ /* 0x000fe200078e0008 */
[----:B------:R-:W-:Y:S01]  /*1d60*/  IADD3 R7, R5, UR9, RZ ;  /* 0x0000000905077c10 */ /* 0x000fe2000fffe0ff */
[----:B------:R-:W-:Y:S01]  /*1d70*/  UIMAD.WIDE UR8, UR8, UR59, UR4 ;  /* 0x0000003b080872a5 */ /* 0x000fe2000f8e0204 */
[----:B------:R-:W-:Y:S01]  /*1d80*/  LEA.HI.X.SX32 R10, R10, UR10, 0x1, P0 ;  /* 0x0000000a0a0a7c11 */ /* 0x000fe200080f0eff */
[----:B------:R-:W-:Y:S01]  /*1d90*/  IMAD.MOV.U32 R6, RZ, RZ, R4 ;  /* 0x000000ffff067224 */ /* 0x000fe200078e0004 */
[----:B------:R-:W-:Y:S01]  /*1da0*/  LEA R14, P0, R11, c[0x0][0x350], 0x2 ;  /* 0x0000d4000b0e7a11 */ /* 0x000fe200078010ff */
[----:B------:R-:W-:Y:S01]  /*1db0*/  IMAD R4, R26, c[0x0][0x370], RZ ;  /* 0x0000dc001a047a24 */ /* 0x000fe200078e02ff */
[----:B------:R-:W-:Y:S01]  /*1dc0*/  IADD3 R21, R9, UR11, RZ ;  /* 0x0000000b09157c10 */ /* 0x000fe2000fffe0ff */
[----:B------:R-:W-:Y:S01]  /*1dd0*/  IMAD.WIDE.U32 R6, R32, c[0x0][0x370], R6 ;  /* 0x0000dc0020067a25 */ /* 0x000fe200078e0006 */
[----:B------:R-:W-:Y:S01]  /*1de0*/  LEA R34, P3, R8, c[0x0][0x160], 0x1 ;  /* 0x0000580008227a11 */ /* 0x000fe200078608ff */
[----:B------:R-:W-:Y:S01]  /*1df0*/  UIMAD.WIDE UR14, UR14, UR59, UR32 ;  /* 0x0000003b0e0e72a5 */ /* 0x000fe2000f8e0220 */
[----:B------:R-:W-:Y:S01]  /*1e00*/  LEA.HI.X R15, R11, c[0x0][0x354], R10, 0x2, P0 ;  /* 0x0000d5000b0f7a11 */ /* 0x000fe200000f140a */
[----:B------:R-:W-:Y:S01]  /*1e10*/  IMAD R4, R32, c[0x0][0x374], R4 ;  /* 0x0000dd0020047a24 */ /* 0x000fe200078e0204 */
[----:B------:R-:W-:Y:S01]  /*1e20*/  LEA R36, P2, R6, c[0x0][0x330], 0x1 ;  /* 0x0000cc0006247a11 */ /* 0x000fe200078408ff */
[----:B------:R-:W-:Y:S01]  /*1e30*/  UMOV UR10, UR8 ;  /* 0x00000008000a7c82 */ /* 0x000fe20008000000 */
[----:B------:R-:W-:Y:S01]  /*1e40*/  LEA.HI.X R35, R8, c[0x0][0x164], R21, 0x1, P3 ;  /* 0x0000590008237a11 */ /* 0x000fe200018f0c15 */
[----:B------:R-:W-:Y:S01]  /*1e50*/  IMAD.IADD R19, R7, 0x1, R4 ;  /* 0x0000000107137824 */ /* 0x000fe200078e0204 */
[----:B------:R1:W-:Y:S01]  /*1e60*/  STL.64 [R1+0x30], R14 ;  /* 0x0000300e01007387 */ /* 0x0003e20000100a00 */
[----:B------:R-:W-:Y:S01]  /*1e70*/  PLOP3.LUT P0, PT, PT, PT, UP1, 0x80, 0x0 ;  /* 0x000000000000781c */ /* 0x000fe20003f0f018 */
[----:B------:R1:W2:Y:S01]  /*1e80*/  R2UR UR5, R13 ;  /* 0x000000000d0573c2 */ /* 0x0002a200000e0000 */
[----:B------:R-:W-:Y:S01]  /*1e90*/  UMOV UR8, UR14 ;  /* 0x0000000e00087c82 */ /* 0x000fe20008000000 */
[----:B------:R-:W-:Y:S01]  /*1ea0*/  LEA.HI.X R37, R6, c[0x0][0x334], R19, 0x1, P2 ;  /* 0x0000cd0006257a11 */ /* 0x000fe200010f0c13 */
[----:B------:R1:W-:Y:S01]  /*1eb0*/  STL.64 [R1+0x40], R34 ;  /* 0x0000402201007387 */ /* 0x0003e20000100a00 */
[----:B------:R-:W-:-:S03]  /*1ec0*/  UMOV UR7, UR15 ;  /* 0x0000000f00077c82 */ /* 0x000fc60008000000 */
[----:B------:R1:W-:Y:S01]  /*1ed0*/  STL.64 [R1+0x38], R36 ;  /* 0x0000382401007387 */ /* 0x0003e20000100a00 */
[----:B------:R1:W3:Y:S04]  /*1ee0*/  R2UR UR4, R12 ;  /* 0x000000000c0473c2 */ /* 0x0002e800000e0000 */
[----:B-123--:R-:W-:Y:S05]  /*1ef0*/  @P0 BRA `(.L_x_6) ;  /* 0x000008b000000947 */ /* 0x00efea0003800000 */
        /* <DEDUP_REMOVED lines=18> */
.L_x_7:
        /* <DEDUP_REMOVED lines=18> */
.L_x_8:
[----:B------:R1:W5:Y:S01]  /*2140*/  LDL R14, [R1+0x68] ;  /* 0x00006800010e7983 */ /* 0x0003620000100800 */
[----:B------:R-:W-:-:S03]  /*2150*/  ULDC.64 UR6, c[0x0][0x3a0] ;  /* 0x0000e80000067ab9 */ /* 0x000fc60000000a00 */
[----:B------:R1:W5:Y:S01]  /*2160*/  LDL R13, [R1+0x6c] ;  /* 0x00006c00010d7983 */ /* 0x0003620000100800 */
[----:B------:R-:W-:Y:S01]  /*2170*/  IMAD.U32 R11, RZ, RZ, UR23 ;  /* 0x00000017ff0b7e24 */ /* 0x000fe2000f8e00ff */
[----:B------:R-:W-:Y:S01]  /*2180*/  UIMAD UR6, UR19, UR6, URZ ;  /* 0x00000006130672a4 */ /* 0x000fe2000f8e023f */
[----:B------:R-:W-:Y:S01]  /*2190*/  BSSY B0, `(.L_x_9) ;  /* 0x000001d000007945 */ /* 0x000fe20003800000 */
[----:B------:R-:W-:Y:S01]  /*21a0*/  ULDC.64 UR8, c[0x0][0x3b8] ;  /* 0x0000ee0000087ab9 */ /* 0x000fe20000000a00 */
[----:B------:R-:W-:Y:S01]  /*21b0*/  IMAD.WIDE.U32 R4, R11, c[0x0][0x3a0], R30 ;  /* 0x0000e8000b047a25 */ /* 0x000fe200078e001e */
[----:B------:R-:W-:Y:S02]  /*21c0*/  UIMAD UR7, UR23, UR7, UR6 ;  /* 0x00000007170772a4 */ /* 0x000fe4000f8e0206 */
[----:B------:R-:W-:Y:S02]  /*21d0*/  UIMAD UR6, UR20, -0x40, UR16 ;  /* 0xffffffc0140678a4 */ /* 0x000fe4000f8e0210 */
[----:B------:R-:W-:-:S02]  /*21e0*/  IADD3 R6, P0, R4, UR12, RZ ;  /* 0x0000000c04067c10 */ /* 0x000fc4000ff1e0ff */
[----:B------:R-:W-:Y:S01]  /*21f0*/  MOV R4, UR7 ;  /* 0x0000000700047c02 */ /* 0x000fe20008000f00 */
[----:B------:R-:W-:Y:S01]  /*2200*/  UIMAD UR7, UR55, UR8, URZ ;  /* 0x00000008370772a4 */ /* 0x000fe2000f8e023f */
[----:B------:R-:W-:Y:S02]  /*2210*/  ISETP.GE.AND P4, PT, R32, UR6, PT ;  /* 0x0000000620007c0c */ /* 0x000fe4000bf86270 */
[----:B------:R-:W-:Y:S01]  /*2220*/  IADD3.X R7, R5, UR13, R4, P0, !PT ;  /* 0x0000000d05077c10 */ /* 0x000fe200087fe404 */
[----:B------:R-:W-:Y:S01]  /*2230*/  IMAD.U32 R4, RZ, RZ, UR36 ;  /* 0x00000024ff047e24 */ /* 0x000fe2000f8e00ff */
[----:B------:R-:W-:-:S03]  /*2240*/  UIMAD UR7, UR36, UR9, UR7 ;  /* 0x00000009240772a4 */ /* 0x000fc6000f8e0207 */
[----:B------:R-:W-:-:S05]  /*2250*/  IMAD.WIDE.U32 R6, R4, c[0x0][0x3b8], R6 ;  /* 0x0000ee0004067a25 */ /* 0x000fca00078e0006 */
[----:B------:R-:W-:Y:S01]  /*2260*/  IADD3 R10, R7, UR7, RZ ;  /* 0x00000007070a7c10 */ /* 0x000fe2000fffe0ff */
[----:B------:R-:W-:Y:S05]  /*2270*/  @P4 BRA `(.L_x_10) ;  /* 0x000000e000004947 */ /* 0x000fea0003800000 */
[----:B-1----:R-:W-:Y:S01]  /*2280*/  MOV R5, R10 ;  /* 0x0000000a00057202 */ /* 0x002fe20000000f00 */
[----:B------:R-:W-:Y:S01]  /*2290*/  IMAD.MOV.U32 R4, RZ, RZ, R6 ;  /* 0x000000ffff047224 */ /* 0x000fe200078e0006 */
[----:B------:R-:W-:Y:S01]  /*22a0*/  ISETP.GE.AND P3, PT, R30, c[0x0][0x220], PT ;  /* 0x000088001e007a0c */ /* 0x000fe20003f66270 */
[----:B------:R-:W-:Y:S01]  /*22b0*/  IMAD R12, R26, c[0x0][0x3a0], RZ ;  /* 0x0000e8001a0c7a24 */ /* 0x000fe200078e02ff */
[----:B-----5:R-:W-:Y:S01]  /*22c0*/  ISETP.GE.AND P2, PT, R14, c[0x0][0x220], PT ;  /* 0x000088000e007a0c */ /* 0x020fe20003f46270 */
[----:B------:R-:W-:Y:S01]  /*22d0*/  IMAD.WIDE.U32 R8, R32, c[0x0][0x3a0], R4 ;  /* 0x0000e80020087a25 */ /* 0x000fe200078e0004 */
[----:B------:R-:W-:-:S03]  /*22e0*/  ISETP.GE.AND P1, PT, R13, c[0x0][0x220], PT ;  /* 0x000088000d007a0c */ /* 0x000fc60003f26270 */
[----:B------:R-:W-:-:S04]  /*22f0*/  IMAD R4, R32, c[0x0][0x3a4], R12 ;  /* 0x0000e90020047a24 */ /* 0x000fc800078e020c */
[----:B------:R-:W-:Y:S01]  /*2300*/  IMAD.IADD R5, R9, 0x1, R4 ;  /* 0x0000000109057824 */ /* 0x000fe200078e0204 */
[----:B------:R-:W-:-:S04]  /*2310*/  LEA R4, P0, R8, c[0x0][0x340], 0x1 ;  /* 0x0000d00008047a11 */ /* 0x000fc800078008ff */
[----:B------:R-:W-:-:S05]  /*2320*/  LEA.HI.X R5, R8, c[0x0][0x344], R5, 0x1, P0 ;  /* 0x0000d10008057a11 */ /* 0x000fca00000f0c05 */
[----:B------:R1:W-:Y:S04]  /*2330*/  @!P3 STG.E.128 [R4.64], RZ ;  /* 0x000000ff0400b986 */ /* 0x0003e8000c101d04 */
[----:B------:R1:W-:Y:S04]  /*2340*/  @!P2 STG.E.128 [R4.64+0x80], RZ ;  /* 0x000080ff0400a986 */ /* 0x0003e8000c101d04 */
[----:B------:R1:W-:Y:S02]  /*2350*/  @!P1 STG.E.128 [R4.64+0x100], RZ ;  /* 0x000100ff04009986 */ /* 0x0003e4000c101d04 */
.L_x_10:
[----:B-1----:R-:W-:Y:S05]  /*2360*/  BSYNC B0 ;  /* 0x0000000000007941 */ /* 0x002fea0003800000 */
.L_x_9:
[----:B------:R-:W-:Y:S01]  /*2370*/  IADD3 R4, R32, 0x20, RZ ;  /* 0x0000002020047810 */ /* 0x000fe20007ffe0ff */
[----:B------:R-:W-:Y:S03]  /*2380*/  BSSY B0, `(.L_x_11) ;  /* 0x0000012000007945 */ /* 0x000fe60003800000 */
[----:B------:R-:W-:-:S13]  /*2390*/  ISETP.GE.AND P3, PT, R4, UR6, PT ;  /* 0x0000000604007c0c */ /* 0x000fda000bf66270 */
[----:B------:R-:W-:Y:S05]  /*23a0*/  @P3 BRA `(.L_x_12) ;  /* 0x000000f000003947 */ /* 0x000fea0003800000 */
[----:B------:R-:W-:Y:S01]  /*23b0*/  IADD3 R4, P0, R32, 0x20, RZ ;  /* 0x0000002020047810 */ /* 0x000fe20007f1e0ff */
[----:B------:R-:W-:Y:S01]  /*23c0*/  IMAD.MOV.U32 R7, RZ, RZ, R10 ;  /* 0x000000ffff077224 */ /* 0x000fe200078e000a */
[----:B------:R-:W-:Y:S02]  /*23d0*/  ISETP.GE.AND P2, PT, R30, c[0x0][0x220], PT ;  /* 0x000088001e007a0c */ /* 0x000fe40003f46270 */
[----:B-----5:R-:W-:Y:S01]  /*23e0*/  ISETP.GE.AND P1, PT, R14, c[0x0][0x220], PT ;  /* 0x000088000e007a0c */ /* 0x020fe20003f26270 */
[----:B------:R-:W-:Y:S01]  /*23f0*/  IMAD.X R5, RZ, RZ, R26, P0 ;  /* 0x000000ffff057224 */ /* 0x000fe200000e061a */
[----:B------:R-:W-:Y:S01]  /*2400*/  ISETP.GE.AND P0, PT, R13, c[0x0][0x220], PT ;  /* 0x000088000d007a0c */ /* 0x000fe20003f06270 */
[----:B------:R-:W-:-:S04]  /*2410*/  IMAD.WIDE.U32 R6, R4, c[0x0][0x3a0], R6 ;  /* 0x0000e80004067a25 */ /* 0x000fc800078e0006 */
[----:B------:R-:W-:-:S04]  /*2420*/  IMAD R5, R5, c[0x0][0x3a0], RZ ;  /* 0x0000e80005057a24 */ /* 0x000fc800078e02ff */
[----:B------:R-:W-:Y:S01]  /*2430*/  IMAD R5, R4, c[0x0][0x3a4], R5 ;  /* 0x0000e90004057a24 */ /* 0x000fe200078e0205 */
[----:B------:R-:W-:-:S03]  /*2440*/  LEA R4, P5, R6, c[0x0][0x340], 0x1 ;  /* 0x0000d00006047a11 */ /* 0x000fc600078a08ff */
[----:B------:R-:W-:-:S05]  /*2450*/  IMAD.IADD R5, R7, 0x1, R5 ;  /* 0x0000000107057824 */ /* 0x000fca00078e0205 */
[----:B------:R-:W-:-:S05]  /*2460*/  LEA.HI.X R5, R6, c[0x0][0x344], R5, 0x1, P5 ;  /* 0x0000d10006057a11 */ /* 0x000fca00028f0c05 */
[----:B------:R1:W-:Y:S04]  /*2470*/  @!P2 STG.E.128 [R4.64], RZ ;  /* 0x000000ff0400a986 */ /* 0x0003e8000c101d04 */
[----:B------:R1:W-:Y:S04]  /*2480*/  @!P1 STG.E.128 [R4.64+0x80], RZ ;  /* 0x000080ff04009986 */ /* 0x0003e8000c101d04 */
[----:B------:R1:W-:Y:S02]  /*2490*/  @!P0 STG.E.128 [R4.64+0x100], RZ ;  /* 0x000100ff04008986 */ /* 0x0003e4000c101d04 */
.L_x_12:
[----:B------:R-:W-:Y:S05]  /*24a0*/  BSYNC B0 ;  /* 0x0000000000007941 */ /* 0x000fea0003800000 */
.L_x_11:
[----:B------:R-:W-:Y:S01]  /*24b0*/  ULDC.64 UR6, c[0x0][0x3a8] ;  /* 0x0000ea0000067ab9 */ /* 0x000fe20000000a00 */
[----:B-1----:R-:W-:Y:S01]  /*24c0*/  IMAD.WIDE.U32 R4, R11, c[0x0][0x3a8], R30 ;  /* 0x0000ea000b047a25 */ /* 0x002fe200078e001e */
[----:B------:R-:W-:Y:S01]  /*24d0*/  UIMAD UR6, UR19, UR6, URZ ;  /* 0x00000006130672a4 */ /* 0x000fe2000f8e023f */
[----:B------:R-:W-:Y:S03]  /*24e0*/  BSSY B0, `(.L_x_13) ;  /* 0x000001a000007945 */ /* 0x000fe60003800000 */
[----:B------:R-:W-:Y:S01]  /*24f0*/  UIMAD UR6, UR23, UR7, UR6 ;  /* 0x00000007170672a4 */ /* 0x000fe2000f8e0206 */
[----:B------:R-:W-:-:S05]  /*2500*/  IADD3 R6, P0, R4, UR10, RZ ;  /* 0x0000000a04067c10 */ /* 0x000fca000ff1e0ff */
[----:B------:R-:W-:Y:S01]  /*2510*/  IMAD.U32 R4, RZ, RZ, UR6 ;  /* 0x00000006ff047e24 */ /* 0x000fe2000f8e00ff */
[----:B------:R-:W-:Y:S02]  /*2520*/  ULDC.64 UR6, c[0x0][0x3c0] ;  /* 0x0000f00000067ab9 */ /* 0x000fe40000000a00 */
[----:B------:R-:W-:Y:S02]  /*2530*/  UIMAD UR6, UR55, UR6, URZ ;  /* 0x00000006370672a4 */ /* 0x000fe4000f8e023f */
[----:B------:R-:W-:Y:S02]  /*2540*/  IADD3.X R7, R5, UR11, R4, P0, !PT ;  /* 0x0000000b05077c10 */ /* 0x000fe400087fe404 */
[----:B------:R-:W-:Y:S01]  /*2550*/  MOV R4, UR36 ;  /* 0x0000002400047c02 */ /* 0x000fe20008000f00 */
[----:B------:R-:W-:-:S04]  /*2560*/  UIMAD UR6, UR36, UR7, UR6 ;  /* 0x00000007240672a4 */ /* 0x000fc8000f8e0206 */
[----:B------:R-:W-:-:S05]  /*2570*/  IMAD.WIDE.U32 R6, R4, c[0x0][0x3c0], R6 ;  /* 0x0000f00004067a25 */ /* 0x000fca00078e0006 */
[----:B------:R-:W-:Y:S01]  /*2580*/  IADD3 R10, R7, UR6, RZ ;  /* 0x00000006070a7c10 */ /* 0x000fe2000fffe0ff */
[----:B------:R-:W-:Y:S05]  /*2590*/  @P4 BRA `(.L_x_14) ;  /* 0x000000e000004947 */ /* 0x000fea0003800000 */
[----:B------:R-:W-:Y:S01]  /*25a0*/  MOV R5, R10 ;  /* 0x0000000a00057202 */ /* 0x000fe20000000f00 */
        /* <DEDUP_REMOVED lines=13> */
.L_x_14:
[----:B------:R-:W-:Y:S05]  /*2680*/  BSYNC B0 ;  /* 0x0000000000007941 */ /* 0x000fea0003800000 */
.L_x_13:
[----:B------:R-:W-:Y:S05]  /*2690*/  @P3 BRA `(.L_x_15) ;  /* 0x000066e000003947 */ /* 0x000fea0003800000 */
[----:B-1----:R-:W-:Y:S01]  /*26a0*/  IADD3 R4, P0, R32, 0x20, RZ ;  /* 0x0000002020047810 */ /* 0x002fe20007f1e0ff */
[----:B------:R-:W-:Y:S01]  /*26b0*/  IMAD.MOV.U32 R7, RZ, RZ, R10 ;  /* 0x000000ffff077224 */ /* 0x000fe200078e000a */
[----:B------:R-:W-:-:S03]  /*26c0*/  ISETP.GE.AND P1, PT, R30, c[0x0][0x220], PT ;  /* 0x000088001e007a0c */ /* 0x000fc60003f26270 */
[----:B------:R-:W-:Y:S01]  /*26d0*/  IMAD.X R5, RZ, RZ, R26, P0 ;  /* 0x000000ffff057224 */ /* 0x000fe200000e061a */
[----:B-----5:R-:W-:Y:S01]  /*26e0*/  ISETP.GE.AND P0, PT, R14, c[0x0][0x220], PT ;  /* 0x000088000e007a0c */ /* 0x020fe20003f06270 */
[----:B------:R-:W-:-:S04]  /*26f0*/  IMAD.WIDE.U32 R6, R4, c[0x0][0x3a8], R6 ;  /* 0x0000ea0004067a25 */ /* 0x000fc800078e0006 */
[----:B------:R-:W-:-:S04]  /*2700*/  IMAD R5, R5, c[0x0][0x3a8], RZ ;  /* 0x0000ea0005057a24 */ /* 0x000fc800078e02ff */
[----:B------:R-:W-:Y:S01]  /*2710*/  IMAD R5, R4, c[0x0][0x3ac], R5 ;  /* 0x0000eb0004057a24 */ /* 0x000fe200078e0205 */
[----:B------:R-:W-:-:S03]  /*2720*/  LEA R4, P2, R6, c[0x0][0x348], 0x1 ;  /* 0x0000d20006047a11 */ /* 0x000fc600078408ff */
[----:B------:R-:W-:-:S05]  /*2730*/  IMAD.IADD R5, R7, 0x1, R5 ;  /* 0x0000000107057824 */ /* 0x000fca00078e0205 */
[----:B------:R-:W-:-:S05]  /*2740*/  LEA.HI.X R5, R6, c[0x0][0x34c], R5, 0x1, P2 ;  /* 0x0000d30006057a11 */ /* 0x000fca00010f0c05 */
[----:B------:R1:W-:Y:S04]  /*2750*/  @!P1 STG.E.128 [R4.64], RZ ;  /* 0x000000ff04009986 */ /* 0x0003e8000c101d04 */
[----:B------:R1:W-:Y:S01]  /*2760*/  @!P0 STG.E.128 [R4.64+0x80], RZ ;  /* 0x000080ff04008986 */ /* 0x0003e2000c101d04 */
[----:B------:R-:W-:-:S13]  /*2770*/  ISETP.GE.AND P0, PT, R13, c[0x0][0x220], PT ;  /* 0x000088000d007a0c */ /* 0x000fda0003f06270 */
[----:B------:R-:W-:Y:S05]  /*2780*/  @P0 BRA `(.L_x_15) ;  /* 0x000065f000000947 */ /* 0x000fea0003800000 */
[----:B------:R2:W-:Y:S01]  /*2790*/  STG.E.128 [R4.64+0x100], RZ ;  /* 0x000100ff04007986 */ /* 0x0005e2000c101d04 */
[----:B------:R-:W-:Y:S05]  /*27a0*/  BRA `(.L_x_15) ;  /* 0x000065d000007947 */ /* 0x000fea0003800000 */
.L_x_6:
[----:B------:R-:W2:Y:S01]  /*27b0*/  LDL R29, [R1+0x2c] ;  /* 0x00002c00011d7983 */ /* 0x000ea20000100800 */
[----:B------:R-:W-:Y:S01]  /*27c0*/  PLOP3.LUT P0, PT, PT, PT, UP6, 0x80, 0x0 ;  /* 0x000000000000781c */ /* 0x000fe20003f0f068 */
[----:B------:R-:W-:Y:S01]  /*27d0*/  UIMAD UR11, UR20, -0x40, UR16 ;  /* 0xffffffc0140b78a4 */ /* 0x000fe2000f8e0210 */
[----:B------:R-:W-:Y:S01]  /*27e0*/  MOV R22, UR23 ;  /* 0x0000001700167c02 */ /* 0x000fe20008000f00 */
[----:B------:R-:W-:Y:S01]  /*27f0*/  ULDC.64 UR14, c[0x0][0x1a0] ;  /* 0x00006800000e7ab9 */ /* 0x000fe20000000a00 */
[----:B------:R-:W-:Y:S01]  /*2800*/  BSSY B0, `(.L_x_16) ;  /* 0x0000032000007945 */ /* 0x000fe20003800000 */
[----:B------:R-:W-:-:S08]  /*2810*/  UIMAD UR13, UR19, UR14, URZ ;  /* 0x0000000e130d72a4 */ /* 0x000fd0000f8e023f */
[----:B------:R-:W-:Y:S01]  /*2820*/  @P0 BAR.SYNC.DEFER_BLOCKING 0x0 ;  /* 0x0000000000000b1d */ /* 0x000fe20000010000 */
[----:B------:R-:W-:Y:S01]  /*2830*/  ISETP.GE.AND P6, PT, R32, UR11, PT ;  /* 0x0000000b20007c0c */ /* 0x000fe2000bfc6270 */
[----:B------:R-:W-:Y:S01]  /*2840*/  UIMAD UR13, UR23, UR15, UR13 ;  /* 0x0000000f170d72a4 */ /* 0x000fe2000f8e020d */
[----:B------:R-:W-:-:S05]  /*2850*/  IMAD.WIDE.U32 R4, R22, c[0x0][0x1a0], R30 ;  /* 0x0000680016047a25 */ /* 0x000fca00078e001e */
[----:B------:R-:W-:Y:S02]  /*2860*/  IADD3 R10, P0, R4, UR29, RZ ;  /* 0x0000001d040a7c10 */ /* 0x000fe4000ff1e0ff */
[----:B------:R-:W-:-:S04]  /*2870*/  MOV R4, UR13 ;  /* 0x0000000d00047c02 */ /* 0x000fc80008000f00 */
[----:B------:R-:W-:Y:S01]  /*2880*/  IADD3.X R11, R5, UR30, R4, P0, !PT ;  /* 0x0000001e050b7c10 */ /* 0x000fe200087fe404 */
[----:B------:R-:W-:-:S04]  /*2890*/  IMAD R4, R23, c[0x0][0x1b8], RZ ;  /* 0x00006e0017047a24 */ /* 0x000fc800078e02ff */
[C---:B------:R-:W-:Y:S02]  /*28a0*/  IMAD R4, R17.reuse, c[0x0][0x1bc], R4 ;  /* 0x00006f0011047a24 */ /* 0x040fe400078e0204 */
[----:B------:R-:W-:-:S05]  /*28b0*/  IMAD.WIDE.U32 R10, R17, c[0x0][0x1b8], R10 ;  /* 0x00006e00110a7a25 */ /* 0x000fca00078e000a */
[----:B------:R-:W-:Y:S01]  /*28c0*/  IADD3 R18, R11, R4, RZ ;  /* 0x000000040b127210 */ /* 0x000fe20007ffe0ff */
[----:B--2---:R1:W-:Y:S04]  /*28d0*/  @P6 STS.128 [R29+0x12000], RZ ;  /* 0x012000ff1d006388 */ /* 0x0043e80000000c00 */
[----:B------:R1:W-:Y:S04]  /*28e0*/  @P6 STS.128 [R29+0x14000], RZ ;  /* 0x014000ff1d006388 */ /* 0x0003e80000000c00 */
[----:B------:R1:W-:Y:S01]  /*28f0*/  @P6 STS.128 [R29+0x16000], RZ ;  /* 0x016000ff1d006388 */ /* 0x0003e20000000c00 */
[----:B------:R-:W-:Y:S05]  /*2900*/  @P6 BRA `(.L_x_17) ;  /* 0x0000021000006947 */ /* 0x000fea0003800000 */
[----:B------:R-:W2:Y:S04]  /*2910*/  LDL R13, [R1+0x68] ;  /* 0x00006800010d7983 */ /* 0x000ea80000100800 */
[----:B------:R-:W3:Y:S01]  /*2920*/  LDL R12, [R1+0x6c] ;  /* 0x00006c00010c7983 */ /* 0x000ee20000100800 */
[----:B------:R-:W-:Y:S01]  /*2930*/  ISETP.GE.AND P4, PT, R30, c[0x0][0x220], PT ;  /* 0x000088001e007a0c */ /* 0x000fe20003f86270 */
[----:B------:R-:W-:-:S02]  /*2940*/  IMAD R16, R26, c[0x0][0x1a0], RZ ;  /* 0x000068001a107a24 */ /* 0x000fc400078e02ff */
[----:B------:R-:W-:Y:S02]  /*2950*/  IMAD.MOV.U32 R4, RZ, RZ, R10 ;  /* 0x000000ffff047224 */ /* 0x000fe400078e000a */
[----:B------:R-:W-:Y:S02]  /*2960*/  IMAD.MOV.U32 R5, RZ, RZ, R18 ;  /* 0x000000ffff057224 */ /* 0x000fe400078e0012 */
[C---:B------:R-:W-:Y:S02]  /*2970*/  IMAD R16, R32.reuse, c[0x0][0x1a4], R16 ;  /* 0x0000690020107a24 */ /* 0x040fe400078e0210 */
[----:B------:R-:W-:-:S04]  /*2980*/  IMAD.WIDE.U32 R4, R32, c[0x0][0x1a0], R4 ;  /* 0x0000680020047a25 */ /* 0x000fc800078e0004 */
[----:B------:R-:W-:Y:S01]  /*2990*/  IMAD.IADD R16, R5, 0x1, R16 ;  /* 0x0000000105107824 */ /* 0x000fe200078e0210 */
[C---:B------:R-:W-:Y:S01]  /*29a0*/  @!P4 LEA R14, P1, R4.reuse, c[0x0][0x170], 0x1 ;  /* 0x00005c00040eca11 */ /* 0x040fe200078208ff */
[----:B------:R4:W-:Y:S03]  /*29b0*/  @P4 STS.128 [R29+0x12000], RZ ;  /* 0x012000ff1d004388 */ /* 0x0009e60000000c00 */
[----:B------:R-:W-:-:S05]  /*29c0*/  @!P4 LEA.HI.X R15, R4, c[0x0][0x174], R16, 0x1, P1 ;  /* 0x00005d00040fca11 */ /* 0x000fca00008f0c10 */
[----:B------:R-:W-:Y:S01]  /*29d0*/  @!PT LDS RZ, [RZ] ;  /* 0x00000000fffff984 */ /* 0x000fe20000000800 */
[----:B------:R-:W-:Y:S01]  /*29e0*/  @!PT LDS RZ, [RZ] ;  /* 0x00000000fffff984 */ /* 0x000fe20000000800 */
[----:B------:R-:W-:Y:S01]  /*29f0*/  @!PT LDS RZ, [RZ] ;  /* 0x00000000fffff984 */ /* 0x000fe20000000800 */
[----:B------:R4:W-:Y:S01]  /*2a00*/  @!P4 LDGSTS.E.BYPASS.LTC128B.128 [R29+0x12000], [R14.64] ;  /* 0x120000000e1dcfae */ /* 0x0009e2000b901d44 */
[----:B--2---:R-:W-:Y:S02]  /*2a10*/  ISETP.GE.AND P3, PT, R13, c[0x0][0x220], PT ;  /* 0x000088000d007a0c */ /* 0x004fe40003f66270 */
[----:B---3--:R-:W-:-:S11]  /*2a20*/  ISETP.GE.AND P2, PT, R12, c[0x0][0x220], PT ;  /* 0x000088000c007a0c */ /* 0x008fd60003f46270 */
[C---:B------:R-:W-:Y:S01]  /*2a30*/  @!P3 LEA R12, P0, R4.reuse, c[0x0][0x170], 0x1 ;  /* 0x00005c00040cba11 */ /* 0x040fe200078008ff */
[----:B------:R4:W-:Y:S03]  /*2a40*/  @P3 STS.128 [R29+0x14000], RZ ;  /* 0x014000ff1d003388 */ /* 0x0009e60000000c00 */
[----:B------:R-:W-:-:S05]  /*2a50*/  @!P3 LEA.HI.X R13, R4, c[0x0][0x174], R16, 0x1, P0 ;  /* 0x00005d00040dba11 */ /* 0x000fca00000f0c10 */
[----:B------:R-:W-:Y:S01]  /*2a60*/  @!PT LDS RZ, [RZ] ;  /* 0x00000000fffff984 */ /* 0x000fe20000000800 */
[----:B------:R-:W-:Y:S01]  /*2a70*/  @!PT LDS RZ, [RZ] ;  /* 0x00000000fffff984 */ /* 0x000fe20000000800 */
[----:B------:R-:W-:Y:S01]  /*2a80*/  @!PT LDS RZ, [RZ] ;  /* 0x00000000fffff984 */ /* 0x000fe20000000800 */
[----:B------:R4:W-:Y:S04]  /*2a90*/  @!P3 LDGSTS.E.BYPASS.LTC128B.128 [R29+0x14000], [R12.64+0x80] ;  /* 0x140000800c1dbfae */ /* 0x0009e8000b901d44 */
[----:B------:R4:W-:Y:S01]  /*2aa0*/  @P2 STS.128 [R29+0x16000], RZ ;  /* 0x016000ff1d002388 */ /* 0x0009e20000000c00 */
[----:B------:R-:W-:Y:S05]  /*2ab0*/  @P2 BRA `(.L_x_17) ;  /* 0x0000006000002947 */ /* 0x000fea0003800000 */
[----:B----4-:R-:W-:-:S04]  /*2ac0*/  LEA R12, P0, R4, c[0x0][0x170], 0x1 ;  /* 0x00005c00040c7a11 */ /* 0x010fc800078008ff */
[----:B------:R-:W-:-:S05]  /*2ad0*/  LEA.HI.X R13, R4, c[0x0][0x174], R16, 0x1, P0 ;  /* 0x00005d00040d7a11 */ /* 0x000fca00000f0c10 */
[----:B------:R-:W-:Y:S01]  /*2ae0*/  @!PT LDS RZ, [RZ] ;  /* 0x00000000fffff984 */ /* 0x000fe20000000800 */
[----:B------:R-:W-:Y:S01]  /*2af0*/  @!PT LDS RZ, [RZ] ;  /* 0x00000000fffff984 */ /* 0x000fe20000000800 */
[----:B------:R-:W-:Y:S01]  /*2b00*/  @!PT LDS RZ, [RZ] ;  /* 0x00000000fffff984 */ /* 0x000fe20000000800 */
[----:B------:R2:W-:Y:S04]  /*2b10*/  LDGSTS.E.BYPASS.LTC128B.128 [R29+0x16000], [R12.64+0x100] ;  /* 0x160001000c1d7fae */ /* 0x0005e8000b901d44 */
.L_x_17:
[----:B------:R-:W-:Y:S05]  /*2b20*/  BSYNC B0 ;  /* 0x0000000000007941 */ /* 0x000fea0003800000 */
.L_x_16:
[----:B------:R-:W-:Y:S01]  /*2b30*/  IADD3 R16, R32, 0x20, RZ ;  /* 0x0000002020107810 */ /* 0x000fe20007ffe0ff */
[----:B------:R-:W-:Y:S03]  /*2b40*/  BSSY B0, `(.L_x_18) ;  /* 0x0000029000007945 */ /* 0x000fe60003800000 */
[----:B------:R-:W-:-:S13]  /*2b50*/  ISETP.GE.AND P5, PT, R16, UR11, PT ;  /* 0x0000000b10007c0c */ /* 0x000fda000bfa6270 */
[----:B------:R3:W-:Y:S04]  /*2b60*/  @P5 STS.128 [R29+0x13000], RZ ;  /* 0x013000ff1d005388 */ /* 0x0007e80000000c00 */
[----:B------:R3:W-:Y:S04]  /*2b70*/  @P5 STS.128 [R29+0x15000], RZ ;  /* 0x015000ff1d005388 */ /* 0x0007e80000000c00 */
[----:B------:R3:W-:Y:S01]  /*2b80*/  @P5 STS.128 [R29+0x17000], RZ ;  /* 0x017000ff1d005388 */ /* 0x0007e20000000c00 */
[----:B------:R-:W-:Y:S05]  /*2b90*/  @P5 BRA `(.L_x_19) ;  /* 0x0000023000005947 */ /* 0x000fea0003800000 */
[----:B--2-4-:R-:W2:Y:S04]  /*2ba0*/  LDL R13, [R1+0x68] ;  /* 0x00006800010d7983 */ /* 0x014ea80000100800 */
[----:B------:R-:W4:Y:S01]  /*2bb0*/  LDL R12, [R1+0x6c] ;  /* 0x00006c00010c7983 */ /* 0x000f220000100800 */
[----:B------:R-:W-:Y:S01]  /*2bc0*/  IADD3 R4, P0, R32, 0x20, RZ ;  /* 0x0000002020047810 */ /* 0x000fe20007f1e0ff */
[----:B------:R-:W-:Y:S01]  /*2bd0*/  IMAD.MOV.U32 R14, RZ, RZ, R10 ;  /* 0x000000ffff0e7224 */ /* 0x000fe200078e000a */
[----:B------:R-:W-:Y:S01]  /*2be0*/  ISETP.GE.AND P3, PT, R30, c[0x0][0x220], PT ;  /* 0x000088001e007a0c */ /* 0x000fe20003f66270 */
[----:B------:R-:W-:-:S02]  /*2bf0*/  IMAD.MOV.U32 R15, RZ, RZ, R18 ;  /* 0x000000ffff0f7224 */ /* 0x000fc400078e0012 */
[----:B------:R-:W-:Y:S02]  /*2c00*/  IMAD.X R5, RZ, RZ, R26, P0 ;  /* 0x000000ffff057224 */ /* 0x000fe400000e061a */
[----:B------:R-:W-:-:S04]  /*2c10*/  IMAD.WIDE.U32 R14, R4, c[0x0][0x1a0], R14 ;  /* 0x00006800040e7a25 */ /* 0x000fc800078e000e */
[----:B------:R-:W-:-:S04]  /*2c20*/  IMAD R5, R5, c[0x0][0x1a0], RZ ;  /* 0x0000680005057a24 */ /* 0x000fc800078e02ff */
[----:B------:R-:W-:Y:S01]  /*2c30*/  IMAD R4, R4, c[0x0][0x1a4], R5 ;  /* 0x0000690004047a24 */ /* 0x000fe200078e0205 */
[----:B------:R1:W-:Y:S03]  /*2c40*/  @P3 STS.128 [R29+0x13000], RZ ;  /* 0x013000ff1d003388 */ /* 0x0003e60000000c00 */
[----:B------:R-:W-:Y:S01]  /*2c50*/  IMAD.IADD R4, R15, 0x1, R4 ;  /* 0x000000010f047824 */ /* 0x000fe200078e0204 */
[----:B--2---:R-:W-:Y:S02]  /*2c60*/  ISETP.GE.AND P2, PT, R13, c[0x0][0x220], PT ;  /* 0x000088000d007a0c */ /* 0x004fe40003f46270 */
[----:B----4-:R-:W-:Y:S02]  /*2c70*/  ISETP.GE.AND P0, PT, R12, c[0x0][0x220], PT ;  /* 0x000088000c007a0c */ /* 0x010fe40003f06270 */
[----:B------:R-:W-:-:S04]  /*2c80*/  @!P3 LEA R12, P4, R14, c[0x0][0x170], 0x1 ;  /* 0x00005c000e0cba11 */ /* 0x000fc800078808ff */
[----:B------:R-:W-:-:S05]  /*2c90*/  @!P3 LEA.HI.X R13, R14, c[0x0][0x174], R4, 0x1, P4 ;  /* 0x00005d000e0dba11 */ /* 0x000fca00020f0c04 */
[C---:B------:R-:W-:Y:S01]  /*2ca0*/  @!P2 LEA R10, P1, R14.reuse, c[0x0][0x170], 0x1 ;  /* 0x00005c000e0aaa11 */ /* 0x040fe200078208ff */
[----:B------:R-:W-:Y:S01]  /*2cb0*/  @!PT LDS RZ, [RZ] ;  /* 0x00000000fffff984 */ /* 0x000fe20000000800 */
[----:B------:R-:W-:Y:S01]  /*2cc0*/  @!PT LDS RZ, [RZ] ;  /* 0x00000000fffff984 */ /* 0x000fe20000000800 */
[----:B------:R-:W-:Y:S01]  /*2cd0*/  @!PT LDS RZ, [RZ] ;  /* 0x00000000fffff984 */ /* 0x000fe20000000800 */
[----:B------:R1:W-:Y:S03]  /*2ce0*/  @!P3 LDGSTS.E.BYPASS.LTC128B.128 [R29+0x13000], [R12.64] ;  /* 0x130000000c1dbfae */ /* 0x0003e6000b901d44 */
[----:B------:R-:W-:Y:S01]  /*2cf0*/  @!P2 LEA.HI.X R11, R14, c[0x0][0x174], R4, 0x1, P1 ;  /* 0x00005d000e0baa11 */ /* 0x000fe200008f0c04 */
[----:B------:R1:W-:Y:S04]  /*2d00*/  @P2 STS.128 [R29+0x15000], RZ ;  /* 0x015000ff1d002388 */ /* 0x0003e80000000c00 */
[----:B------:R-:W-:Y:S01]  /*2d10*/  @!PT LDS RZ, [RZ] ;  /* 0x00000000fffff984 */ /* 0x000fe20000000800 */
[----:B------:R-:W-:Y:S01]  /*2d20*/  @!PT LDS RZ, [RZ] ;  /* 0x00000000fffff984 */ /* 0x000fe20000000800 */
[----:B------:R-:W-:Y:S01]  /*2d30*/  @!PT LDS RZ, [RZ] ;  /* 0x00000000fffff984 */ /* 0x000fe20000000800 */
[----:B------:R1:W-:Y:S04]  /*2d40*/  @!P2 LDGSTS.E.BYPASS.LTC128B.128 [R29+0x15000], [R10.64+0x80] ;  /* 0x150000800a1dafae */ /* 0x0003e8000b901d44 */
[----:B------:R1:W-:Y:S01]  /*2d50*/  @P0 STS.128 [R29+0x17000], RZ ;  /* 0x017000ff1d000388 */ /* 0x0003e20000000c00 */
[----:B------:R-:W-:Y:S05]  /*2d60*/  @P0 BRA `(.L_x_19) ;  /* 0x0000006000000947 */ /* 0x000fea0003800000 */
[----:B-1----:R-:W-:-:S04]  /*2d70*/  LEA R10, P0, R14, c[0x0][0x170], 0x1 ;  /* 0x00005c000e0a7a11 */ /* 0x002fc800078008ff */
[----:B------:R-:W-:-:S05]  /*2d80*/  LEA.HI.X R11, R14, c[0x0][0x174], R4, 0x1, P0 ;  /* 0x00005d000e0b7a11 */ /* 0x000fca00000f0c04 */
[----:B------:R-:W-:Y:S01]  /*2d90*/  @!PT LDS RZ, [RZ] ;  /* 0x00000000fffff984 */ /* 0x000fe20000000800 */
[----:B------:R-:W-:Y:S01]  /*2da0*/  @!PT LDS RZ, [RZ] ;  /* 0x00000000fffff984 */ /* 0x000fe20000000800 */
[----:B------:R-:W-:Y:S01]  /*2db0*/  @!PT LDS RZ, [RZ] ;  /* 0x00000000fffff984 */ /* 0x000fe20000000800 */
[----:B------:R1:W-:Y:S04]  /*2dc0*/  LDGSTS.E.BYPASS.LTC128B.128 [R29+0x17000], [R10.64+0x100] ;  /* 0x170001000a1d7fae */ /* 0x0003e8000b901d44 */
.L_x_19:
[----:B------:R-:W-:Y:S05]  /*2dd0*/  BSYNC B0 ;  /* 0x0000000000007941 */ /* 0x000fea0003800000 */
.L_x_18:
[----:B------:R-:W-:Y:S01]  /*2de0*/  UIMAD UR11, UR6, -0x40, UR24 ;  /* 0xffffffc0060b78a4 */ /* 0x000fe2000f8e0218 */
[----:B------:R-:W0:Y:S01]  /*2df0*/  LDGDEPBAR ;  /* 0x00000000000079af */ /* 0x000e220000000000 */
[----:B------:R-:W-:Y:S04]  /*2e00*/  BSSY B0, `(.L_x_20) ;  /* 0x000001b000007945 */ /* 0x000fe80003800000 */
[----:B------:R-:W-:-:S13]  /*2e10*/  ISETP.GE.AND P4, PT, R32, UR11, PT ;  /* 0x0000000b20007c0c */ /* 0x000fda000bf86270 */
[----:B------:R1:W-:Y:S04]  /*2e20*/  @P4 STS.128 [R29+0x6000], RZ ;  /* 0x006000ff1d004388 */ /* 0x0003e80000000c00 */
[----:B------:R1:W-:Y:S04]  /*2e30*/  @P4 STS.128 [R29+0x8000], RZ ;  /* 0x008000ff1d004388 */ /* 0x0003e80000000c00 */
[----:B------:R1:W-:Y:S01]  /*2e40*/  @P4 STS.128 [R29+0xa000], RZ ;  /* 0x00a000ff1d004388 */ /* 0x0003e20000000c00 */
[----:B------:R-:W-:Y:S05]  /*2e50*/  @P4 BRA `(.L_x_21) ;  /* 0x0000015000004947 */ /* 0x000fea0003800000 */
[----:B------:R-:W5:Y:S04]  /*2e60*/  LDL R5, [R1+0x68] ;  /* 0x0000680001057983 */ /* 0x000f680000100800 */
[----:B--2---:R-:W2:Y:S01]  /*2e70*/  LDL R4, [R1+0x6c] ;  /* 0x00006c0001047983 */ /* 0x004ea20000100800 */
[----:B------:R-:W-:-:S13]  /*2e80*/  ISETP.GE.AND P2, PT, R30, c[0x0][0x220], PT ;  /* 0x000088001e007a0c */ /* 0x000fda0003f46270 */
[----:B------:R1:W-:Y:S04]  /*2e90*/  @P2 STS.128 [R29+0x6000], RZ ;  /* 0x006000ff1d002388 */ /* 0x0003e80000000c00 */
[----:B------:R-:W-:Y:S01]  /*2ea0*/  @!PT LDS RZ, [RZ] ;  /* 0x00000000fffff984 */ /* 0x000fe20000000800 */
[----:B------:R-:W-:Y:S01]  /*2eb0*/  @!PT LDS RZ, [RZ] ;  /* 0x00000000fffff984 */ /* 0x000fe20000000800 */
[----:B------:R-:W-:Y:S01]  /*2ec0*/  @!PT LDS RZ, [RZ] ;  /* 0x00000000fffff984 */ /* 0x000fe20000000800 */
[----:B------:R1:W-:Y:S01]  /*2ed0*/  @!P2 LDGSTS.E.BYPASS.LTC128B.128 [R29+0x6000], [R36.64] ;  /* 0x06000000241dafae */ /* 0x0003e2000b901d44 */
[----:B-----5:R-:W-:Y:S02]  /*2ee0*/  ISETP.GE.AND P1, PT, R5, c[0x0][0x220], PT ;  /* 0x0000880005007a0c */ /* 0x020fe40003f26270 */
[----:B--2---:R-:W-:-:S11]  /*2ef0*/  ISETP.GE.AND P0, PT, R4, c[0x0][0x220], PT ;  /* 0x0000880004007a0c */ /* 0x004fd60003f06270 */
[----:B------:R1:W-:Y:S04]  /*2f00*/  @P1 STS.128 [R29+0x8000], RZ ;  /* 0x008000ff1d001388 */ /* 0x0003e80000000c00 */
[----:B------:R-:W-:Y:S01]  /*2f10*/  @!PT LDS RZ, [RZ] ;  /* 0x00000000fffff984 */ /* 0x000fe20000000800 */
[----:B------:R-:W-:Y:S01]  /*2f20*/  @!PT LDS RZ, [RZ] ;  /* 0x00000000fffff984 */ /* 0x000fe20000000800 */
[----:B------:R-:W-:Y:S01]  /*2f30*/  @!PT LDS RZ, [RZ] ;  /* 0x00000000fffff984 */ /* 0x000fe20000000800 */
[----:B------:R1:W-:Y:S04]  /*2f40*/  @!P1 LDGSTS.E.BYPASS.LTC128B.128 [R29+0x8000], [R36.64+0x80] ;  /* 0x08000080241d9fae */ /* 0x0003e8000b901d44 */
[----:B------:R1:W-:Y:S01]  /*2f50*/  @P0 STS.128 [R29+0xa000], RZ ;  /* 0x00a000ff1d000388 */ /* 0x0003e20000000c00 */
[----:B------:R-:W-:Y:S05]  /*2f60*/  @P0 BRA `(.L_x_21) ;  /* 0x0000004000000947 */ /* 0x000fea0003800000 */
[----:B------:R-:W-:Y:S01]  /*2f70*/  @!PT LDS RZ, [RZ] ;  /* 0x00000000fffff984 */ /* 0x000fe20000000800 */
[----:B------:R-:W-:Y:S01]  /*2f80*/  @!PT LDS RZ, [RZ] ;  /* 0x00000000fffff984 */ /* 0x000fe20000000800 */
[----:B------:R-:W-:Y:S01]  /*2f90*/  @!PT LDS RZ, [RZ] ;  /* 0x00000000fffff984 */ /* 0x000fe20000000800 */
[----:B------:R2:W-:Y:S02]  /*2fa0*/  LDGSTS.E.BYPASS.LTC128B.128 [R29+0xa000], [R36.64+0x100] ;  /* 0x0a000100241d7fae */ /* 0x0005e4000b901d44 */
.L_x_21:
[----:B------:R-:W-:Y:S05]  /*2fb0*/  BSYNC B0 ;  /* 0x0000000000007941 */ /* 0x000fea0003800000 */
.L_x_20:
[----:B------:R-:W-:Y:S01]  /*2fc0*/  ISETP.GE.AND P3, PT, R16, UR11, PT ;  /* 0x0000000b10007c0c */ /* 0x000fe2000bf66270 */
[----:B------:R-:W-:Y:S01]  /*2fd0*/  BSSY B0, `(.L_x_22) ;  /* 0x0000027000007945 */ /* 0x000fe20003800000 */
[----:B-12-4-:R-:W-:-:S11]  /*2fe0*/  MOV R12, 0x20 ;  /* 0x00000020000c7802 */ /* 0x016fd60000000f00 */
[----:B------:R1:W-:Y:S04]  /*2ff0*/  @P3 STS.128 [R29+0x7000], RZ ;  /* 0x007000ff1d003388 */ /* 0x0003e80000000c00 */
[----:B------:R1:W-:Y:S04]  /*3000*/  @P3 STS.128 [R29+0x9000], RZ ;  /* 0x009000ff1d003388 */ /* 0x0003e80000000c00 */
[----:B------:R1:W-:Y:S01]  /*3010*/  @P3 STS.128 [R29+0xb000], RZ ;  /* 0x00b000ff1d003388 */ /* 0x0003e20000000c00 */
[----:B------:R-:W-:Y:S05]  /*3020*/  @P3 BRA `(.L_x_23) ;  /* 0x0000021000003947 */ /* 0x000fea0003800000 */
[----:B------:R-:W2:Y:S04]  /*3030*/  LDL R10, [R1+0x68] ;  /* 0x00006800010a7983 */ /* 0x000ea80000100800 */
[----:B------:R-:W4:Y:S01]  /*3040*/  LDL R13, [R1+0x6c] ;  /* 0x00006c00010d7983 */ /* 0x000f220000100800 */
[----:B------:R-:W-:Y:S01]  /*3050*/  ISETP.GE.AND P2, PT, R30, c[0x0][0x220], PT ;  /* 0x000088001e007a0c */ /* 0x000fe20003f46270 */
[----:B------:R-:W-:-:S04]  /*3060*/  IMAD.WIDE.U32 R4, R12, c[0x0][0x370], RZ ;  /* 0x0000dc000c047a25 */ /* 0x000fc800078e00ff */
[----:B------:R-:W-:Y:S01]  /*3070*/  IMAD R7, R12, c[0x0][0x374], RZ ;  /* 0x0000dd000c077a24 */ /* 0x000fe200078e02ff */
[----:B------:R-:W-:-:S04]  /*3080*/  IADD3 R4, P0, R6, R4, RZ ;  /* 0x0000000406047210 */ /* 0x000fc80007f1e0ff */
[----:B------:R-:W-:-:S03]  /*3090*/  IADD3.X R5, R19, R5, R7, P0, !PT ;  /* 0x0000000513057210 */ /* 0x000fc600007fe407 */
[----:B------:R-:W-:Y:S01]  /*30a0*/  @!P2 IMAD.MOV.U32 R6, RZ, RZ, c[0x0][0x370] ;  /* 0x0000dc00ff06a624 */ /* 0x000fe200078e00ff */
[----:B------:R1:W-:Y:S01]  /*30b0*/  @P2 STS.128 [R29+0x7000], RZ ;  /* 0x007000ff1d002388 */ /* 0x0003e20000000c00 */
[----:B------:R-:W-:Y:S01]  /*30c0*/  @!P2 IMAD.MOV.U32 R7, RZ, RZ, c[0x0][0x374] ;  /* 0x0000dd00ff07a624 */ /* 0x000fe200078e00ff */
[----:B--2---:R-:W-:Y:S02]  /*30d0*/  ISETP.GE.AND P1, PT, R10, c[0x0][0x220], PT ;  /* 0x000088000a007a0c */ /* 0x004fe40003f26270 */
[----:B------:R-:W-:-:S04]  /*30e0*/  @!P2 LEA R10, P0, R6, R36, 0x6 ;  /* 0x00000024060aa211 */ /* 0x000fc800078030ff */
[----:B------:R-:W-:-:S05]  /*30f0*/  @!P2 LEA.HI.X R11, R6, R37, R7, 0x6, P0 ;  /* 0x00000025060ba211 */ /* 0x000fca00000f3407 */
[----:B------:R-:W-:Y:S01]  /*3100*/  @!PT LDS RZ, [RZ] ;  /* 0x00000000fffff984 */ /* 0x000fe20000000800 */
[----:B------:R-:W-:Y:S01]  /*3110*/  @!PT LDS RZ, [RZ] ;  /* 0x00000000fffff984 */ /* 0x000fe20000000800 */
[----:B------:R-:W-:Y:S01]  /*3120*/  @!PT LDS RZ, [RZ] ;  /* 0x00000000fffff984 */ /* 0x000fe20000000800 */
[----:B------:R1:W-:Y:S02]  /*3130*/  @!P2 LDGSTS.E.BYPASS.LTC128B.128 [R29+0x7000], [R10.64] ;  /* 0x070000000a1dafae */ /* 0x0003e4000b901d44 */
[C---:B------:R-:W-:Y:S02]  /*3140*/  @!P1 LEA R6, P0, R4.reuse, c[0x0][0x330], 0x1 ;  /* 0x0000cc0004069a11 */ /* 0x040fe400078008ff */
[----:B------:R1:W-:Y:S02]  /*3150*/  @P1 STS.128 [R29+0x9000], RZ ;  /* 0x009000ff1d001388 */ /* 0x0003e40000000c00 */
[----:B------:R-:W-:Y:S02]  /*3160*/  @!P1 LEA.HI.X R7, R4, c[0x0][0x334], R5, 0x1, P0 ;  /* 0x0000cd0004079a11 */ /* 0x000fe400000f0c05 */
[----:B----4-:R-:W-:-:S03]  /*3170*/  ISETP.GE.AND P0, PT, R13, c[0x0][0x220], PT ;  /* 0x000088000d007a0c */ /* 0x010fc60003f06270 */
[----:B------:R-:W-:Y:S01]  /*3180*/  @!PT LDS RZ, [RZ] ;  /* 0x00000000fffff984 */ /* 0x000fe20000000800 */
[----:B------:R-:W-:Y:S01]  /*3190*/  @!PT LDS RZ, [RZ] ;  /* 0x00000000fffff984 */ /* 0x000fe20000000800 */
[----:B------:R-:W-:Y:S01]  /*31a0*/  @!PT LDS RZ, [RZ] ;  /* 0x00000000fffff984 */ /* 0x000fe20000000800 */
[----:B------:R1:W-:Y:S10]  /*31b0*/  @!P1 LDGSTS.E.BYPASS.LTC128B.128 [R29+0x9000], [R6.64+0x80] ;  /* 0x09000080061d9fae */ /* 0x0003f4000b901d44 */
        /* <DEDUP_REMOVED lines=8> */
.L_x_23:
[----:B------:R-:W-:Y:S05]  /*3240*/  BSYNC B0 ;  /* 0x0000000000007941 */ /* 0x000fea0003800000 */
.L_x_22:
[----:B------:R2:W-:Y:S01]  /*3250*/  @P4 STS.128 [R29], RZ ;  /* 0x000000ff1d004388 */ /* 0x0005e20000000c00 */
[----:B------:R-:W-:Y:S03]  /*3260*/  BSSY B0, `(.L_x_24) ;  /* 0x0000019000007945 */ /* 0x000fe60003800000 */
[----:B------:R2:W-:Y:S04]  /*3270*/  @P4 STS.128 [R29+0x2000], RZ ;  /* 0x002000ff1d004388 */ /* 0x0005e80000000c00 */
[----:B------:R2:W-:Y:S01]  /*3280*/  @P4 STS.128 [R29+0x4000], RZ ;  /* 0x004000ff1d004388 */ /* 0x0005e20000000c00 */
[----:B------:R-:W-:Y:S05]  /*3290*/  @P4 BRA `(.L_x_25) ;  /* 0x0000015000004947 */ /* 0x000fea0003800000 */
[----:B------:R-:W4:Y:S04]  /*32a0*/  LDL R5, [R1+0x68] ;  /* 0x0000680001057983 */ /* 0x000f280000100800 */
[----:B------:R-:W5:Y:S01]  /*32b0*/  LDL R4, [R1+0x6c] ;  /* 0x00006c0001047983 */ /* 0x000f620000100800 */
[----:B------:R-:W-:-:S13]  /*32c0*/  ISETP.GE.AND P2, PT, R30, c[0x0][0x220], PT ;  /* 0x000088001e007a0c */ /* 0x000fda0003f46270 */
[----:B------:R1:W-:Y:S04]  /*32d0*/  @P2 STS.128 [R29], RZ ;  /* 0x000000ff1d002388 */ /* 0x0003e80000000c00 */
[----:B------:R-:W-:Y:S01]  /*32e0*/  @!PT LDS RZ, [RZ] ;  /* 0x00000000fffff984 */ /* 0x000fe20000000800 */
[----:B------:R-:W-:Y:S01]  /*32f0*/  @!PT LDS RZ, [RZ] ;  /* 0x00000000fffff984 */ /* 0x000fe20000000800 */
[----:B------:R-:W-:Y:S01]  /*3300*/  @!PT LDS RZ, [RZ] ;  /* 0x00000000fffff984 */ /* 0x000fe20000000800 */
[----:B------:R1:W-:Y:S01]  /*3310*/  @!P2 LDGSTS.E.BYPASS.LTC128B.128 [R29], [R34.64] ;  /* 0x00000000221dafae */ /* 0x0003e2000b901d44 */
[----:B----4-:R-:W-:Y:S02]  /*3320*/  ISETP.GE.AND P1, PT, R5, c[0x0][0x220], PT ;  /* 0x0000880005007a0c */ /* 0x010fe40003f26270 */
[----:B-----5:R-:W-:-:S11]  /*3330*/  ISETP.GE.AND P0, PT, R4, c[0x0][0x220], PT ;  /* 0x0000880004007a0c */ /* 0x020fd60003f06270 */
        /* <DEDUP_REMOVED lines=11> */
.L_x_25:
[----:B------:R-:W-:Y:S05]  /*33f0*/  BSYNC B0 ;  /* 0x0000000000007941 */ /* 0x000fea0003800000 */
.L_x_24:
[----:B------:R1:W-:Y:S01]  /*3400*/  @P3 STS.128 [R29+0x1000], RZ ;  /* 0x001000ff1d003388 */ /* 0x0003e20000000c00 */
[----:B------:R-:W-:Y:S03]  /*3410*/  BSSY B0, `(.L_x_26) ;  /* 0x0000025000007945 */ /* 0x000fe60003800000 */
[----:B------:R1:W-:Y:S04]  /*3420*/  @P3 STS.128 [R29+0x3000], RZ ;  /* 0x003000ff1d003388 */ /* 0x0003e80000000c00 */
[----:B------:R1:W-:Y:S01]  /*3430*/  @P3 STS.128 [R29+0x5000], RZ ;  /* 0x005000ff1d003388 */ /* 0x0003e20000000c00 */
[----:B------:R-:W-:Y:S05]  /*3440*/  @P3 BRA `(.L_x_27) ;  /* 0x0000021000003947 */ /* 0x000fea0003800000 */
[----:B------:R-:W5:Y:S04]  /*3450*/  LDL R4, [R1+0x68] ;  /* 0x0000680001047983 */ /* 0x000f680000100800 */
[----:B-12---:R-:W2:Y:S01]  /*3460*/  LDL R6, [R1+0x6c] ;  /* 0x00006c0001067983 */ /* 0x006ea20000100800 */
[----:B------:R-:W-:-:S13]  /*3470*/  ISETP.GE.AND P2, PT, R30, c[0x0][0x220], PT ;  /* 0x000088001e007a0c */ /* 0x000fda0003f46270 */
[----:B------:R-:W-:Y:S01]  /*3480*/  @!P2 IMAD.MOV.U32 R7, RZ, RZ, c[0x0][0x190] ;  /* 0x00006400ff07a624 */ /* 0x000fe200078e00ff */
[----:B------:R1:W-:Y:S01]  /*3490*/  @P2 STS.128 [R29+0x1000], RZ ;  /* 0x001000ff1d002388 */ /* 0x0003e20000000c00 */
[----:B------:R-:W-:Y:S01]  /*34a0*/  @!P2 IMAD.MOV.U32 R9, RZ, RZ, c[0x0][0x194] ;  /* 0x00006500ff09a624 */ /* 0x000fe200078e00ff */
[----:B-----5:R-:W-:Y:S01]  /*34b0*/  ISETP.GE.AND P1, PT, R4, c[0x0][0x220], PT ;  /* 0x0000880004007a0c */ /* 0x020fe20003f26270 */
[----:B------:R-:W-:-:S04]  /*34c0*/  IMAD.WIDE.U32 R4, R12, c[0x0][0x190], RZ ;  /* 0x000064000c047a25 */ /* 0x000fc800078e00ff */
[----:B------:R-:W-:Y:S01]  /*34d0*/  IMAD R12, R12, c[0x0][0x194], RZ ;  /* 0x000065000c0c7a24 */ /* 0x000fe200078e02ff */
[----:B------:R-:W-:Y:S02]  /*34e0*/  IADD3 R4, P0, R8, R4, RZ ;  /* 0x0000000408047210 */ /* 0x000fe40007f1e0ff */
[----:B------:R-:W-:Y:S02]  /*34f0*/  @!P2 LEA R8, P4, R7, R34, 0x6 ;  /* 0x000000220708a211 */ /* 0x000fe400078830ff */
[----:B------:R-:W-:Y:S02]  /*3500*/  IADD3.X R5, R21, R5, R12, P0, !PT ;  /* 0x0000000515057210 */ /* 0x000fe400007fe40c */
[----:B--2---:R-:W-:Y:S02]  /*3510*/  ISETP.GE.AND P0, PT, R6, c[0x0][0x220], PT ;  /* 0x0000880006007a0c */ /* 0x004fe40003f06270 */
[----:B------:R-:W-:Y:S02]  /*3520*/  @!P1 LEA R6, P3, R4, c[0x0][0x160], 0x1 ;  /* 0x0000580004069a11 */ /* 0x000fe400078608ff */
[----:B------:R-:W-:-:S02]  /*3530*/  @!P2 LEA.HI.X R9, R7, R35, R9, 0x6, P4 ;  /* 0x000000230709a211 */ /* 0x000fc400020f3409 */
[----:B------:R-:W-:-:S03]  /*3540*/  @!P1 LEA.HI.X R7, R4, c[0x0][0x164], R5, 0x1, P3 ;  /* 0x0000590004079a11 */ /* 0x000fc600018f0c05 */
[----:B------:R-:W-:Y:S01]  /*3550*/  @!PT LDS RZ, [RZ] ;  /* 0x00000000fffff984 */ /* 0x000fe20000000800 */
[----:B------:R-:W-:Y:S01]  /*3560*/  @!PT LDS RZ, [RZ] ;  /* 0x00000000fffff984 */ /* 0x000fe20000000800 */
[----:B------:R-:W-:Y:S01]  /*3570*/  @!PT LDS RZ, [RZ] ;  /* 0x00000000fffff984 */ /* 0x000fe20000000800 */
[----:B------:R1:W-:Y:S04]  /*3580*/  @!P2 LDGSTS.E.BYPASS.LTC128B.128 [R29+0x1000], [R8.64] ;  /* 0x01000000081dafae */ /* 0x0003e8000b901d44 */
        /* <DEDUP_REMOVED lines=13> */
.L_x_27:
[----:B------:R-:W-:Y:S05]  /*3660*/  BSYNC B0 ;  /* 0x0000000000007941 */ /* 0x000fea0003800000 */
.L_x_26:
[----:B------:R-:W-:Y:S01]  /*3670*/  SHF.R.S32.HI R4, RZ, 0x1f, R25 ;  /* 0x0000001fff047819 */ /* 0x000fe20000011419 */
[----:B------:R-:W-:Y:S01]  /*3680*/  ULDC.64 UR14, c[0x0][0x198] ;  /* 0x00006600000e7ab9 */ /* 0x000fe20000000a00 */
[----:B-1----:R-:W-:Y:S02]  /*3690*/  SHF.R.S32.HI R6, RZ, 0x1f, R20 ;  /* 0x0000001fff067819 */ /* 0x002fe40000011414 */
[----:B------:R-:W-:Y:S02]  /*36a0*/  LEA.HI R4, R4, R24, RZ, 0x2 ;  /* 0x0000001804047211 */ /* 0x000fe400078f10ff */
[----:B------:R-:W-:Y:S02]  /*36b0*/  LEA.HI R6, R6, R20, RZ, 0x2 ;  /* 0x0000001406067211 */ /* 0x000fe400078f10ff */
[----:B------:R-:W-:Y:S02]  /*36c0*/  LOP3.LUT R4, R4, 0xfffffffc, RZ, 0xc0, !PT ;  /* 0xfffffffc04047812 */ /* 0x000fe400078ec0ff */
[----:B------:R-:W-:-:S03]  /*36d0*/  SHF.R.S32.HI R6, RZ, 0x2, R6 ;  /* 0x00000002ff067819 */ /* 0x000fc60000011406 */
[----:B------:R-:W-:-:S04]  /*36e0*/  IMAD.IADD R4, R24, 0x1, -R4 ;  /* 0x0000000118047824 */ /* 0x000fc800078e0a04 */
[----:B------:R-:W-:-:S04]  /*36f0*/  IMAD R6, R4, 0x10, R6 ;  /* 0x0000001004067824 */ /* 0x000fc800078e0206 */
[C---:B------:R-:W-:Y:S01]  /*3700*/  IMAD.SHL.U32 R8, R6.reuse, 0x4, RZ ;  /* 0x0000000406087824 */ /* 0x040fe200078e00ff */
[C---:B------:R-:W-:Y:S02]  /*3710*/  IADD3 R5, R6.reuse, 0x8, RZ ;  /* 0x0000000806057810 */ /* 0x040fe40007ffe0ff */
[----:B------:R-:W-:Y:S02]  /*3720*/  SHF.R.S32.HI R4, RZ, 0x1f, R6 ;  /* 0x0000001fff047819 */ /* 0x000fe40000011406 */
[C---:B------:R-:W-:Y:S01]  /*3730*/  ISETP.GE.AND P2, PT, R6.reuse, UR11, PT ;  /* 0x0000000b06007c0c */ /* 0x040fe2000bf46270 */
[----:B------:R1:W-:Y:S01]  /*3740*/  STL [R1+0x74], R8 ;  /* 0x0000740801007387 */ /* 0x0003e20000100800 */
[----:B------:R-:W-:Y:S02]  /*3750*/  ISETP.GE.AND P1, PT, R5, UR11, PT ;  /* 0x0000000b05007c0c */ /* 0x000fe4000bf26270 */
[----:B------:R-:W-:Y:S02]  /*3760*/  SHF.L.U64.HI R7, R6, 0x2, R4 ;  /* 0x0000000206077819 */ /* 0x000fe40000010204 */
[----:B------:R-:W-:-:S03]  /*3770*/  IADD3 R4, P0, R8, UR8, RZ ;  /* 0x0000000808047c10 */ /* 0x000fc6000ff1e0ff */
[----:B------:R5:W-:Y:S01]  /*3780*/  STL [R1+0x70], R7 ;  /* 0x0000700701007387 */ /* 0x000be20000100800 */
[----:B------:R-:W-:Y:S01]  /*3790*/  IADD3.X R5, R7, UR7, RZ, P0, !PT ;  /* 0x0000000707057c10 */ /* 0x000fe200087fe4ff */
[----:B-1----:R-:W-:-:S06]  /*37a0*/  IMAD.MOV.U32 R8, RZ, RZ, 0x7f800000 ;  /* 0x7f800000ff087424 */ /* 0x002fcc00078e00ff */
[----:B--2---:R1:W2:Y:S01]  /*37b0*/  @!P2 LDG.E R8, [R4.64] ;  /* 0x000000040408a981 */ /* 0x0042a2000c1e1900 */
[----:B-----5:R-:W-:-:S06]  /*37c0*/  IMAD.MOV.U32 R7, RZ, RZ, 0x7f800000 ;  /* 0x7f800000ff077424 */ /* 0x020fcc00078e00ff */
[----:B------:R1:W5:Y:S01]  /*37d0*/  @!P1 LDG.E R7, [R4.64+0x20] ;  /* 0x0000200404079981 */ /* 0x000362000c1e1900 */
[----:B------:R-:W-:-:S03]  /*37e0*/  UIMAD UR11, UR19, UR14, URZ ;  /* 0x0000000e130b72a4 */ /* 0x000fc6000f8e023f */
[----:B------:R-:W-:Y:S01]  /*37f0*/  @P6 STS.128 [R29+0xc000], RZ ;  /* 0x00c000ff1d006388 */ /* 0x000fe20000000c00 */
[----:B------:R-:W-:-:S03]  /*3800*/  UIMAD UR11, UR23, UR15, UR11 ;  /* 0x0000000f170b72a4 */ /* 0x000fc6000f8e020b */
[----:B------:R-:W-:Y:S04]  /*3810*/  @P6 STS.128 [R29+0xe000], RZ ;  /* 0x00e000ff1d006388 */ /* 0x000fe80000000c00 */
[----:B------:R-:W-:Y:S01]  /*3820*/  @P6 STS.128 [R29+0x10000], RZ ;  /* 0x010000ff1d006388 */ /* 0x000fe20000000c00 */
[----:B-1----:R-:W-:Y:S01]  /*3830*/  IMAD.WIDE.U32 R4, R22, c[0x0][0x198], R30 ;  /* 0x0000660016047a25 */ /* 0x002fe200078e001e */
[----:B------:R-:W-:Y:S02]  /*3840*/  BSSY B0, `(.L_x_28) ;  /* 0x000002c000007945 */ /* 0x000fe40003800000 */
[----:B--2---:R1:W-:Y:S04]  /*3850*/  STL [R1+0x60], R8 ;  /* 0x0000600801007387 */ /* 0x0043e80000100800 */
[----:B-----5:R2:W-:Y:S01]  /*3860*/  STL [R1+0x64], R7 ;  /* 0x0000640701007387 */ /* 0x0205e20000100800 */
[----:B-1----:R-:W-:Y:S01]  /*3870*/  IADD3 R8, P0, R4, UR26, RZ ;  /* 0x0000001a04087c10 */ /* 0x002fe2000ff1e0ff */
[----:B------:R-:W-:-:S05]  /*3880*/  IMAD.U32 R4, RZ, RZ, UR11 ;  /* 0x0000000bff047e24 */ /* 0x000fca000f8e00ff */
[----:B------:R-:W-:Y:S01]  /*3890*/  IADD3.X R9, R5, UR27, R4, P0, !PT ;  /* 0x0000001b05097c10 */ /* 0x000fe200087fe404 */
[----:B------:R-:W-:-:S04]  /*38a0*/  IMAD R4, R23, c[0x0][0x1b0], RZ ;  /* 0x00006c0017047a24 */ /* 0x000fc800078e02ff */
[C---:B------:R-:W-:Y:S02]  /*38b0*/  IMAD R4, R17.reuse, c[0x0][0x1b4], R4 ;  /* 0x00006d0011047a24 */ /* 0x040fe400078e0204 */
[----:B------:R-:W-:-:S04]  /*38c0*/  IMAD.WIDE.U32 R8, R17, c[0x0][0x1b0], R8 ;  /* 0x00006c0011087a25 */ /* 0x000fc800078e0008 */
[----:B------:R-:W-:Y:S01]  /*38d0*/  IMAD.IADD R14, R9, 0x1, R4 ;  /* 0x00000001090e7824 */ /* 0x000fe200078e0204 */
[----:B------:R-:W-:Y:S05]  /*38e0*/  @P6 BRA `(.L_x_29) ;  /* 0x0000021000006947 */ /* 0x000fea0003800000 */
[----:B--2---:R-:W2:Y:S04]  /*38f0*/  LDL R7, [R1+0x68] ;  /* 0x0000680001077983 */ /* 0x004ea80000100800 */
[----:B------:R-:W5:Y:S01]  /*3900*/  LDL R10, [R1+0x6c] ;  /* 0x00006c00010a7983 */ /* 0x000f620000100800 */
[----:B------:R-:W-:Y:S01]  /*3910*/  ISETP.GE.AND P3, PT, R30, c[0x0][0x220], PT ;  /* 0x000088001e007a0c */ /* 0x000fe20003f66270 */
[----:B------:R-:W-:Y:S02]  /*3920*/  IMAD.MOV.U32 R4, RZ, RZ, R8 ;  /* 0x000000ffff047224 */ /* 0x000fe400078e0008 */
[----:B------:R-:W-:-:S04]  /*3930*/  IMAD.MOV.U32 R5, RZ, RZ, R14 ;  /* 0x000000ffff057224 */ /* 0x000fc800078e000e */
[----:B------:R-:W-:-:S06]  /*3940*/  IMAD.WIDE.U32 R4, R32, c[0x0][0x198], R4 ;  /* 0x0000660020047a25 */ /* 0x000fcc00078e0004 */
[----:B------:R-:W-:Y:S01]  /*3950*/  @!P3 LEA R12, P4, R4, c[0x0][0x168], 0x1 ;  /* 0x00005a00040cba11 */ /* 0x000fe200078808ff */
[----:B------:R1:W-:Y:S01]  /*3960*/  @P3 STS.128 [R29+0xc000], RZ ;  /* 0x00c000ff1d003388 */ /* 0x0003e20000000c00 */
[----:B--2---:R-:W-:Y:S01]  /*3970*/  ISETP.GE.AND P2, PT, R7, c[0x0][0x220], PT ;  /* 0x0000880007007a0c */ /* 0x004fe20003f46270 */
[----:B------:R-:W-:Y:S01]  /*3980*/  IMAD R7, R26, c[0x0][0x198], RZ ;  /* 0x000066001a077a24 */ /* 0x000fe200078e02ff */
[----:B-----5:R-:W-:-:S03]  /*3990*/  ISETP.GE.AND P0, PT, R10, c[0x0][0x220], PT ;  /* 0x000088000a007a0c */ /* 0x020fc60003f06270 */
[----:B------:R-:W-:-:S04]  /*39a0*/  IMAD R7, R32, c[0x0][0x19c], R7 ;  /* 0x0000670020077a24 */ /* 0x000fc800078e0207 */
[----:B------:R-:W-:-:S04]  /*39b0*/  IMAD.IADD R7, R5, 0x1, R7 ;  /* 0x0000000105077824 */ /* 0x000fc800078e0207 */
[C---:B------:R-:W-:Y:S02]  /*39c0*/  @!P2 LEA R10, P1, R4.reuse, c[0x0][0x168], 0x1 ;  /* 0x00005a00040aaa11 */ /* 0x040fe400078208ff */
[C-C-:B------:R-:W-:Y:S02]  /*39d0*/  @!P3 LEA.HI.X R13, R4.reuse, c[0x0][0x16c], R7.reuse, 0x1, P4 ;  /* 0x00005b00040dba11 */ /* 0x140fe400020f0c07 */
        /* <DEDUP_REMOVED lines=18> */
.L_x_29:
[----:B--2---:R-:W-:Y:S05]  /*3b00*/  BSYNC B0 ;  /* 0x0000000000007941 */ /* 0x004fea0003800000 */
.L_x_28:
[----:B------:R2:W-:Y:S01]  /*3b10*/  @P5 STS.128 [R29+0xd000], RZ ;  /* 0x00d000ff1d005388 */ /* 0x0005e20000000c00 */
[----:B------:R-:W-:Y:S03]  /*3b20*/  BSSY B0, `(.L_x_30) ;  /* 0x0000026000007945 */ /* 0x000fe60003800000 */
[----:B------:R2:W-:Y:S04]  /*3b30*/  @P5 STS.128 [R29+0xf000], RZ ;  /* 0x00f000ff1d005388 */ /* 0x0005e80000000c00 */
[----:B------:R2:W-:Y:S01]  /*3b40*/  @P5 STS.128 [R29+0x11000], RZ ;  /* 0x011000ff1d005388 */ /* 0x0005e20000000c00 */
[----:B------:R-:W-:Y:S05]  /*3b50*/  @P5 BRA `(.L_x_31) ;  /* 0x0000022000005947 */ /* 0x000fea0003800000 */
[----:B-1----:R-:W5:Y:S04]  /*3b60*/  LDL R10, [R1+0x68] ;  /* 0x00006800010a7983 */ /* 0x002f680000100800 */
[----:B--2---:R-:W2:Y:S01]  /*3b70*/  LDL R7, [R1+0x6c] ;  /* 0x00006c0001077983 */ /* 0x004ea20000100800 */
[----:B------:R-:W-:Y:S01]  /*3b80*/  IADD3 R4, P0, R32, 0x20, RZ ;  /* 0x0000002020047810 */ /* 0x000fe20007f1e0ff */
[----:B------:R-:W-:Y:S01]  /*3b90*/  IMAD.MOV.U32 R9, RZ, RZ, R14 ;  /* 0x000000ffff097224 */ /* 0x000fe200078e000e */
[----:B------:R-:W-:-:S03]  /*3ba0*/  ISETP.GE.AND P3, PT, R30, c[0x0][0x220], PT ;  /* 0x000088001e007a0c */ /* 0x000fc60003f66270 */
[----:B------:R-:W-:Y:S02]  /*3bb0*/  IMAD.X R5, RZ, RZ, R26, P0 ;  /* 0x000000ffff057224 */ /* 0x000fe400000e061a */
[----:B------:R-:W-:-:S04]  /*3bc0*/  IMAD.WIDE.U32 R12, R4, c[0x0][0x198], R8 ;  /* 0x00006600040c7a25 */ /* 0x000fc800078e0008 */
[----:B------:R-:W-:-:S04]  /*3bd0*/  IMAD R5, R5, c[0x0][0x198], RZ ;  /* 0x0000660005057a24 */ /* 0x000fc800078e02ff */
[----:B------:R-:W-:Y:S01]  /*3be0*/  IMAD R4, R4, c[0x0][0x19c], R5 ;  /* 0x0000670004047a24 */ /* 0x000fe200078e0205 */
[----:B------:R1:W-:Y:S03]  /*3bf0*/  @P3 STS.128 [R29+0xd000], RZ ;  /* 0x00d000ff1d003388 */ /* 0x0003e60000000c00 */
[----:B------:R-:W-:Y:S01]  /*3c00*/  IMAD.IADD R4, R13, 0x1, R4 ;  /* 0x000000010d047824 */ /* 0x000fe200078e0204 */
[----:B-----5:R-:W-:Y:S02]  /*3c10*/  ISETP.GE.AND P2, PT, R10, c[0x0][0x220], PT ;  /* 0x000088000a007a0c */ /* 0x020fe40003f46270 */
[C---:B------:R-:W-:Y:S02]  /*3c20*/  @!P3 LEA R10, P4, R12.reuse, c[0x0][0x168], 0x1 ;  /* 0x00005a000c0aba11 */ /* 0x040fe400078808ff */
[----:B--2---:R-:W-:Y:S02]  /*3c30*/  ISETP.GE.AND P0, PT, R7, c[0x0][0x220], PT ;  /* 0x0000880007007a0c */ /* 0x004fe40003f06270 */
[----:B------:R-:W-:-:S05]  /*3c40*/  @!P3 LEA.HI.X R11, R12, c[0x0][0x16c], R4, 0x1, P4 ;  /* 0x00005b000c0bba11 */ /* 0x000fca00020f0c04 */
[----:B------:R-:W-:Y:S01]  /*3c50*/  @!PT LDS RZ, [RZ] ;  /* 0x00000000fffff984 */ /* 0x000fe20000000800 */
[----:B------:R-:W-:Y:S01]  /*3c60*/  @!PT LDS RZ, [RZ] ;  /* 0x00000000fffff984 */ /* 0x000fe20000000800 */
[----:B------:R-:W-:Y:S01]  /*3c70*/  @!PT LDS RZ, [RZ] ;  /* 0x00000000fffff984 */ /* 0x000fe20000000800 */
[----:B------:R1:W-:Y:S02]  /*3c80*/  @!P3 LDGSTS.E.BYPASS.LTC128B.128 [R29+0xd000], [R10.64] ;  /* 0x0d0000000a1dbfae */ /* 0x0003e4000b901d44 */
[C---:B------:R-:W-:Y:S02]  /*3c90*/  @!P2 LEA R8, P1, R12.reuse, c[0x0][0x168], 0x1 ;  /* 0x00005a000c08aa11 */ /* 0x040fe400078208ff */
[----:B------:R1:W-:Y:S02]  /*3ca0*/  @P2 STS.128 [R29+0xf000], RZ ;  /* 0x00f000ff1d002388 */ /* 0x0003e40000000c00 */
[----:B------:R-:W-:-:S05]  /*3cb0*/  @!P2 LEA.HI.X R9, R12, c[0x0][0x16c], R4, 0x1, P1 ;  /* 0x00005b000c09aa11 */ /* 0x000fca00008f0c04 */
        /* <DEDUP_REMOVED lines=12> */
.L_x_31:
[----:B------:R-:W-:Y:S05]  /*3d80*/  BSYNC B0 ;  /* 0x0000000000007941 */ /* 0x000fea0003800000 */
.L_x_30:
[----:B-1----:R-:W5:Y:S01]  /*3d90*/  LDL R8, [R1] ;  /* 0x0000000001087983 */ /* 0x002f620000100800 */
[----:B------:R-:W-:Y:S01]  /*3da0*/  LEA.HI R5, R28, R27, RZ, 0x3 ;  /* 0x0000001b1c057211 */ /* 0x000fe200078f18ff */
[----:B------:R-:W-:Y:S01]  /*3db0*/  IMAD.U32 R4, RZ, RZ, UR16 ;  /* 0x00000010ff047e24 */ /* 0x000fe2000f8e00ff */
[----:B------:R-:W-:Y:S01]  /*3dc0*/  IADD3 R6, R6, 0x1, RZ ;  /* 0x0000000106067810 */ /* 0x000fe20007ffe0ff */
[----:B--2---:R-:W2:Y:S01]  /*3dd0*/  LDL R7, [R1+0x4] ;  /* 0x0000040001077983 */ /* 0x004ea20000100800 */
[----:B------:R-:W-:-:S03]  /*3de0*/  LOP3.LUT R5, R5, 0xfffffff8, RZ, 0xc0, !PT ;  /* 0xfffffff805057812 */ /* 0x000fc600078ec0ff */
[----:B------:R-:W0:Y:S01]  /*3df0*/  LDGDEPBAR ;  /* 0x00000000000079af */ /* 0x000e220000000000 */
[----:B------:R-:W-:Y:S01]  /*3e00*/  IMAD.MOV.U32 R240, RZ, RZ, 0x20 ;  /* 0x00000020fff07424 */ /* 0x000fe200078e00ff */
[----:B------:R-:W-:Y:S01]  /*3e10*/  IADD3 R4, R4, -UR24, R6 ;  /* 0x8000001804047c10 */ /* 0x000fe2000fffe006 */
[----:B------:R-:W-:-:S05]  /*3e20*/  IMAD.IADD R5, R27, 0x1, -R5 ;  /* 0x000000011b057824 */ /* 0x000fca00078e0a05 */
[----:B------:R-:W-:Y:S01]  /*3e30*/  LOP3.LUT P0, RZ, R5, 0x2, RZ, 0xc0, !PT ;  /* 0x0000000205ff7812 */ /* 0x000fe2000780c0ff */
[----:B------:R-:W-:-:S04]  /*3e40*/  DEPBAR.LE SB0, 0x1 ;  /* 0x000080400000791a */ /* 0x000fc80000000000 */
[----:B------:R-:W-:Y:S01]  /*3e50*/  BAR.SYNC.DEFER_BLOCKING 0x0 ;  /* 0x0000000000007b1d */ /* 0x000fe20000010000 */
[----:B------:R-:W-:-:S05]  /*3e60*/  SEL R240, R240, 0xffffffe0, !P0 ;  /* 0xffffffe0f0f07807 */ /* 0x000fca0004000000 */
[----:B------:R-:W-:Y:S01]  /*3e70*/  IMAD.IADD R240, R240, 0x1, R252 ;  /* 0x00000001f0f07824 */ /* 0x000fe200078e02fc */
[----:B------:R1:W-:Y:S04]  /*3e80*/  STL [R1+0x80], R4 ;  /* 0x0000800401007387 */ /* 0x0003e80000100800 */
[----:B------:R1:W3:Y:S04]  /*3e90*/  LDSM.16.M88.4 R172, [R240+0x12000] ;  /* 0x01200000f0ac783b */ /* 0x0002e80000000200 */
[----:B------:R1:W4:Y:S04]  /*3ea0*/  LDSM.16.M88.4 R176, [R240+0x12800] ;  /* 0x01280000f0b0783b */ /* 0x0003280000000200 */
[----:B------:R1:W1:Y:S04]  /*3eb0*/  LDSM.16.M88.4 R204, [R240+0x14000] ;  /* 0x01400000f0cc783b */ /* 0x0002680000000200 */
        /* <DEDUP_REMOVED lines=8> */
[----:B------:R-:W1:Y:S01]  /*3f40*/  LDSM.16.M88.4 R240, [R240+0x16800] ;  /* 0x01680000f0f0783b */ /* 0x000e620000000200 */
[----:B------:R-:W-:Y:S01]  /*3f50*/  USHF.L.U32 UR14, UR20, 0x6, URZ ;  /* 0x00000006140e7899 */ /* 0x000fe2000800063f */
[----:B------:R-:W-:Y:S01]  /*3f60*/  CS2R R142, SRZ ;  /* 0x00000000008e7805 */ /* 0x000fe2000001ff00 */
[----:B------:R-:W-:Y:S01]  /*3f70*/  CS2R R140, SRZ ;  /* 0x00000000008c7805 */ /* 0x000fe2000001ff00 */
[----:B------:R-:W-:Y:S01]  /*3f80*/  CS2R R146, SRZ ;  /* 0x0000000000927805 */ /* 0x000fe2000001ff00 */
[----:B------:R-:W-:Y:S01]  /*3f90*/  UIADD3 UR15, UR24, 0x40, UR14 ;  /* 0x00000040180f7890 */ /* 0x000fe2000fffe00e */
[----:B------:R-:W-:Y:S01]  /*3fa0*/  CS2R R144, SRZ ;  /* 0x0000000000907805 */ /* 0x000fe2000001ff00 */
        /* <DEDUP_REMOVED lines=37> */
[----:B---34-:R-:W-:Y:S01]  /*4200*/  CS2R R28, SRZ ;  /* 0x00000000001c7805 */ /* 0x018fe2000001ff00 */
[----:B------:R-:W-:Y:S01]  /*4210*/  CS2R R34, SRZ ;  /* 0x0000000000227805 */ /* 0x000fe2000001ff00 */
[----:B------:R-:W-:Y:S01]  /*4220*/  CS2R R32, SRZ ;  /* 0x0000000000207805 */ /* 0x000fe2000001ff00 */
[----:B------:R-:W-:Y:S01]  /*4230*/  CS2R R26, SRZ ;  /* 0x00000000001a7805 */ /* 0x000fe2000001ff00 */
[----:B------:R-:W-:Y:S01]  /*4240*/  CS2R R24, SRZ ;  /* 0x0000000000187805 */ /* 0x000fe2000001ff00 */
[----:B------:R-:W-:Y:S01]  /*4250*/  CS2R R22, SRZ ;  /* 0x0000000000167805 */ /* 0x000fe2000001ff00 */
[----:B------:R-:W-:Y:S01]  /*4260*/  CS2R R20, SRZ ;  /* 0x0000000000147805 */ /* 0x000fe2000001ff00 */
[----:B------:R-:W-:-:S02]  /*4270*/  UIADD3 UR14, UR14, 0x40, URZ ;  /* 0x000000400e0e7890 */ /* 0x000fc4000fffe03f */
[----:B------:R-:W-:Y:S01]  /*4280*/  UIADD3 UR15, UR15, -UR16, URZ ;  /* 0x800000100f0f7290 */ /* 0x000fe2000fffe03f */
[----:B-----5:R3:W4:Y:S04]  /*4290*/  LDSM.16.M88.4 R148, [R8+0x12000] ;  /* 0x012000000894783b */ /* 0x0207280000000200 */
[----:B------:R3:W1:Y:S04]  /*42a0*/  LDSM.16.M88.4 R152, [R8+0x12800] ;  /* 0x012800000898783b */ /* 0x0006680000000200 */
[----:B--2---:R3:W2:Y:S04]  /*42b0*/  LDSM.16.M88.4 R156, [R7+0x12000] ;  /* 0x01200000079c783b */ /* 0x0046a80000000200 */
        /* <DEDUP_REMOVED lines=8> */
[----:B----4-:R3:W1:Y:S02]  /*4340*/  LDSM.16.M88.4 R224, [R7+0x16800] ;  /* 0x0168000007e0783b */ /* 0x0106640000000200 */
.L_x_34:
[----:B------:R-:W4:Y:S01]  /*4350*/  LDL R88, [R1] ;  /* 0x0000000001587983 */ /* 0x000f220000100800 */
[----:B------:R-:W-:Y:S02]  /*4360*/  USHF.L.U32 UR11, UR6, 0x6, URZ ;  /* 0x00000006060b7899 */ /* 0x000fe4000800063f */
[----:B------:R-:W-:Y:S02]  /*4370*/  UISETP.GT.AND UP2, UPT, UR6, UR12, UPT ;  /* 0x0000000c0600728c */ /* 0x000fe4000bf44270 */
[----:B-----5:R-:W5:Y:S01]  /*4380*/  LDL R245, [R1+0x8] ;  /* 0x0000080001f57983 */ /* 0x020f620000100800 */
[----:B------:R-:W-:Y:S04]  /*4390*/  UISETP.GE.AND UP0, UPT, UR11, UR15, UPT ;  /* 0x0000000f0b00728c */ /* 0x000fe8000bf06270 */
[----:B---3--:R-:W3:Y:S01]  /*43a0*/  LDL R90, [R1+0x4] ;  /* 0x00000400015a7983 */ /* 0x008ee20000100800 */
[----:B------:R-:W-:Y:S04]  /*43b0*/  UISETP.LT.AND UP0, UPT, UR14, UR16, UP0 ;  /* 0x000000100e00728c */ /* 0x000fe80008701270 */
[----:B--2---:R-:W2:Y:S02]  /*43c0*/  LDL R244, [R1+0xc] ;  /* 0x00000c0001f47983 */ /* 0x004ea40000100800 */
[----:B------:R-:W-:Y:S03]  /*43d0*/  PLOP3.LUT P0, PT, PT, PT, UP0, 0x80, 0x0 ;  /* 0x000000000000781c */ /* 0x000fe60003f0f008 */
[----:B------:R-:W3:Y:S05]  /*43e0*/  LDL R99, [R1+0x18] ;  /* 0x0000180001637983 */ /* 0x000eea0000100800 */
[----:B------:R-:W3:Y:S05]  /*43f0*/  LDL R89, [R1+0x10] ;  /* 0x0000100001597983 */ /* 0x000eea0000100800 */
[----:B------:R-:W3:Y:S05]  /*4400*/  LDL R96, [R1+0x14] ;  /* 0x0000140001607983 */ /* 0x000eea0000100800 */
[----:B------:R-:W0:Y:S05]  /*4410*/  LDGDEPBAR ;  /* 0x00000000000079af */ /* 0x000e2a0000000000 */
[----:B------:R-:W3:Y:S05]  /*4420*/  LDL R92, [R1+0x80] ;  /* 0x00008000015c7983 */ /* 0x000eea0000100800 */
[----:B------:R-:W3:Y:S05]  /*4430*/  LDL R91, [R1+0x84] ;  /* 0x00008400015b7983 */ /* 0x000eea0000100800 */
[----:B------:R-:W3:Y:S05]  /*4440*/  LDL R95, [R1+0x50] ;  /* 0x00005000015f7983 */ /* 0x000eea0000100800 */
[----:B------:R-:W3:Y:S05]  /*4450*/  LDL R94, [R1+0x5c] ;  /* 0x00005c00015e7983 */ /* 0x000eea0000100800 */
[----:B------:R-:W3:Y:S05]  /*4460*/  LDL R93, [R1+0x54] ;  /* 0x00005400015d7983 */ /* 0x000eea0000100800 */
[----:B------:R-:W3:Y:S05]  /*4470*/  LDL R98, [R1+0x74] ;  /* 0x0000740001627983 */ /* 0x000eea0000100800 */
[----:B------:R-:W3:Y:S01]  /*4480*/  LDL R97, [R1+0x70] ;  /* 0x0000700001617983 */ /* 0x000ee20000100800 */
[----:B------:R-:W-:Y:S04]  /*4490*/  DEPBAR.LE SB0, 0x0 ;  /* 0x000080000000791a */ /* 0x000fe80000000000 */
[----:B------:R-:W-:Y:S06]  /*44a0*/  BAR.SYNC.DEFER_BLOCKING 0x0 ;  /* 0x0000000000007b1d */ /* 0x000fec0000010000 */
[----:B------:R-:W-:Y:S05]  /*44b0*/  LDSM.16.M88.4 R84, [R252+0xc000] ;  /* 0x00c00000fc54783b */ /* 0x000fea0000000200 */
[----:B-1--4-:R-:W-:Y:S05]  /*44c0*/  LDSM.16.M88.4 R8, [R88+0xc000] ;  /* 0x00c000005808783b */ /* 0x012fea0000000200 */
[----:B-----5:R-:W4:Y:S05]  /*44d0*/  LDSM.16.M88.4 R16, [R245] ;  /* 0x00000000f510783b */ /* 0x020f2a0000000200 */
[----:B------:R-:W5:Y:S05]  /*44e0*/  LDSM.16.M88.4 R68, [R88+0xc800] ;  /* 0x00c800005844783b */ /* 0x000f6a0000000200 */
[----:B--2---:R-:W-:Y:S05]  /*44f0*/  LDSM.16.M88.4 R72, [R244] ;  /* 0x00000000f448783b */ /* 0x004fea0000000200 */
[----:B---3--:R-:W2:Y:S05]  /*4500*/  LDSM.16.M88.4 R76, [R90+0xc000] ;  /* 0x00c000005a4c783b */ /* 0x008eaa0000000200 */
[----:B------:R-:W3:Y:S01]  /*4510*/  LDSM.16.M88.4 R80, [R90+0xc800] ;  /* 0x00c800005a50783b */ /* 0x000ee20000000200 */
[C---:B-1--4-:R-:W-:Y:S08]  /*4520*/  HMMA.16816.F32 R4, R16.reuse, R8, RZ ;  /* 0x000000081004723c */ /* 0x052ff000000018ff */
[C---:B------:R-:W-:Y:S08]  /*4530*/  HMMA.16816.F32 R8, R16.reuse, R10, RZ ;  /* 0x0000000a1008723c */ /* 0x040ff000000018ff */
[C---:B-----5:R-:W-:Y:S08]  /*4540*/  HMMA.16816.F32 R12, R16.reuse, R68, RZ ;  /* 0x00000044100c723c */ /* 0x060ff000000018ff */
[----:B------:R-:W-:Y:S01]  /*4550*/  HMMA.16816.F32 R16, R16, R70, RZ ;  /* 0x000000461010723c */ /* 0x000fe200000018ff */
[----:B------:R-:W1:Y:S07]  /*4560*/  LDSM.16.M88.4 R68, [R99] ;  /* 0x000000006344783b */ /* 0x000e6e0000000200 */
[C---:B--2---:R-:W-:Y:S08]  /*4570*/  HMMA.16816.F32 R4, R72.reuse, R76, R4 ;  /* 0x0000004c4804723c */ /* 0x044ff00000001804 */
[C---:B------:R-:W-:Y:S01]  /*4580*/  HMMA.16816.F32 R8, R72.reuse, R78, R8 ;  /* 0x0000004e4808723c */ /* 0x040fe20000001808 */
[----:B------:R-:W-:Y:S07]  /*4590*/  LDSM.16.M88.4 R76, [R96] ;  /* 0x00000000604c783b */ /* 0x000fee0000000200 */
[C---:B---3--:R-:W-:Y:S08]  /*45a0*/  HMMA.16816.F32 R12, R72.reuse, R80, R12 ;  /* 0x00000050480c723c */ /* 0x048ff0000000180c */
[----:B------:R-:W-:Y:S01]  /*45b0*/  HMMA.16816.F32 R16, R72, R82, R16 ;  /* 0x000000524810723c */ /* 0x000fe20000001810 */
[----:B------:R-:W2:Y:S05]  /*45c0*/  LDSM.16.M88.4 R72, [R252+0xc800] ;  /* 0x00c80000fc48783b */ /* 0x000eaa0000000200 */
[----:B------:R-:W3:Y:S02]  /*45d0*/  LDSM.16.M88.4 R80, [R89+0xc000] ;  /* 0x00c000005950783b */ /* 0x000ee40000000200 */
[C---:B-1----:R-:W-:Y:S08]  /*45e0*/  HMMA.16816.F32 R4, R68.reuse, R84, R4 ;  /* 0x000000544404723c */ /* 0x042ff00000001804 */
[C---:B------:R-:W-:Y:S01]  /*45f0*/  HMMA.16816.F32 R8, R68.reuse, R86, R8 ;  /* 0x000000564408723c */ /* 0x040fe20000001808 */
[----:B------:R-:W1:Y:S07]  /*4600*/  LDSM.16.M88.4 R84, [R89+0xc800] ;  /* 0x00c800005954783b */ /* 0x000e6e0000000200 */
[C---:B--2---:R-:W-:Y:S08]  /*4610*/  HMMA.16816.F32 R12, R68.reuse, R72, R12 ;  /* 0x00000048440c723c */ /* 0x044ff0000000180c */
[----:B------:R-:W-:Y:S01]  /*4620*/  HMMA.16816.F32 R16, R68, R74, R16 ;  /* 0x0000004a4410723c */ /* 0x000fe20000001810 */
[----:B------:R-:W-:Y:S05]  /*4630*/  LDSM.16.M88.4 R68, [R245+0x2000] ;  /* 0x00200000f544783b */ /* 0x000fea0000000200 */
[----:B------:R-:W2:Y:S02]  /*4640*/  LDSM.16.M88.4 R72, [R88+0xe000] ;  /* 0x00e000005848783b */ /* 0x000ea40000000200 */
[C---:B---3--:R-:W-:Y:S08]  /*4650*/  HMMA.16816.F32 R4, R76.reuse, R80, R4 ;  /* 0x000000504c04723c */ /* 0x048ff00000001804 */
[C---:B------:R-:W-:Y:S01]  /*4660*/  HMMA.16816.F32 R8, R76.reuse, R82, R8 ;  /* 0x000000524c08723c */ /* 0x040fe20000001808 */
[----:B------:R-:W3:Y:S07]  /*4670*/  LDSM.16.M88.4 R80, [R88+0xe800] ;  /* 0x00e800005850783b */ /* 0x000eee0000000200 */
[C---:B-1----:R-:W-:Y:S08]  /*4680*/  HMMA.16816.F32 R12, R76.reuse, R84, R12 ;  /* 0x000000544c0c723c */ /* 0x042ff0000000180c */
[----:B------:R-:W-:Y:S01]  /*4690*/  HMMA.16816.F32 R16, R76, R86, R16 ;  /* 0x000000564c10723c */ /* 0x000fe20000001810 */
[----:B------:R-:W-:Y:S05]  /*46a0*/  LDSM.16.M88.4 R76, [R244+0x2000] ;  /* 0x00200000f44c783b */ /* 0x000fea0000000200 */
[----:B------:R-:W1:Y:S02]  /*46b0*/  LDSM.16.M88.4 R84, [R90+0xe000] ;  /* 0x00e000005a54783b */ /* 0x000e640000000200 */
[C---:B--2---:R-:W-:Y:S08]  /*46c0*/  HMMA.16816.F32 R4, R68.reuse, R72, R4 ;  /* 0x000000484404723c */ /* 0x044ff00000001804 */
[C---:B------:R-:W-:Y:S01]  /*46d0*/  HMMA.16816.F32 R8, R68.reuse, R74, R8 ;  /* 0x0000004a4408723c */ /* 0x040fe20000001808 */
[----:B------:R-:W-:Y:S07]  /*46e0*/  LDSM.16.M88.4 R72, [R99+0x2000] ;  /* 0x002000006348783b */ /* 0x000fee0000000200 */
        /* <DEDUP_REMOVED lines=20> */
[----:B------:R2:W4:Y:S07]  /*4830*/  LDSM.16.M88.4 R76, [R88+0x10800] ;  /* 0x01080000584c783b */ /* 0x00052e0000000200 */
[C---:B---3--:R-:W-:Y:S08]  /*4840*/  HMMA.16816.F32 R12, R68.reuse, R80, R12 ;  /* 0x00000050440c723c */ /* 0x048ff0000000180c */
[----:B------:R-:W-:Y:S01]  /*4850*/  HMMA.16816.F32 R16, R68, R82, R16 ;  /* 0x000000524410723c */ /* 0x000fe20000001810 */
[----:B------:R-:W-:Y:S05]  /*4860*/  LDSM.16.M88.4 R80, [R90+0x10000] ;  /* 0x010000005a50783b */ /* 0x000fea0000000200 */
[----:B------:R-:W3:Y:S02]  /*4870*/  LDSM.16.M88.4 R68, [R244+0x4000] ;  /* 0x00400000f444783b */ /* 0x000ee40000000200 */
[C---:B-1----:R-:W-:Y:S03]  /*4880*/  HMMA.16816.F32 R4, R72.reuse, R84, R4 ;  /* 0x000000544804723c */ /* 0x042fe60000001804 */
[----:B--2---:R-:W2:Y:S05]  /*4890*/  LDL R88, [R1+0x60] ;  /* 0x0000600001587983 */ /* 0x004eaa0000100800 */
[C---:B------:R-:W-:Y:S01]  /*48a0*/  HMMA.16816.F32 R8, R72.reuse, R86, R8 ;  /* 0x000000564808723c */ /* 0x040fe20000001808 */
[----:B------:R1:W5:Y:S07]  /*48b0*/  LDSM.16.M88.4 R84, [R90+0x10800] ;  /* 0x010800005a54783b */ /* 0x00036e0000000200 */
[C---:B----4-:R-:W-:Y:S08]  /*48c0*/  HMMA.16816.F32 R12, R72.reuse, R76, R12 ;  /* 0x0000004c480c723c */ /* 0x050ff0000000180c */
[----:B------:R-:W-:Y:S01]  /*48d0*/  HMMA.16816.F32 R16, R72, R78, R16 ;  /* 0x0000004e4810723c */ /* 0x000fe20000001810 */
[----:B------:R-:W-:Y:S05]  /*48e0*/  LDSM.16.M88.4 R72, [R99+0x4000] ;  /* 0x004000006348783b */ /* 0x000fea0000000200 */
[----:B------:R-:W4:Y:S05]  /*48f0*/  LDSM.16.M88.4 R76, [R252+0x10000] ;  /* 0x01000000fc4c783b */ /* 0x000f2a0000000200 */
[----:B-1----:R-:W2:Y:S01]  /*4900*/  LDL R90, [R1+0x64] ;  /* 0x00006400015a7983 */ /* 0x002ea20000100800 */
[C---:B---3--:R-:W-:Y:S08]  /*4910*/  HMMA.16816.F32 R4, R68.reuse, R80, R4 ;  /* 0x000000504404723c */ /* 0x048ff00000001804 */
[C---:B------:R-:W-:Y:S01]  /*4920*/  HMMA.16816.F32 R8, R68.reuse, R82, R8 ;  /* 0x000000524408723c */ /* 0x040fe20000001808 */
[----:B------:R-:W1:Y:S07]  /*4930*/  LDSM.16.M88.4 R80, [R252+0x10800] ;  /* 0x01080000fc50783b */ /* 0x000e6e0000000200 */
[C---:B-----5:R-:W-:Y:S08]  /*4940*/  HMMA.16816.F32 R12, R68.reuse, R84, R12 ;  /* 0x00000054440c723c */ /* 0x060ff0000000180c */
[----:B------:R-:W-:Y:S01]  /*4950*/  HMMA.16816.F32 R16, R68, R86, R16 ;  /* 0x000000564410723c */ /* 0x000fe20000001810 */
[----:B------:R-:W-:Y:S05]  /*4960*/  LDSM.16.M88.4 R68, [R96+0x4000] ;  /* 0x004000006044783b */ /* 0x000fea0000000200 */
[----:B------:R-:W3:Y:S02]  /*4970*/  LDSM.16.M88.4 R84, [R89+0x10000] ;  /* 0x010000005954783b */ /* 0x000ee40000000200 */
[C---:B----4-:R-:W-:Y:S07]  /*4980*/  HMMA.16816.F32 R4, R72.reuse, R76, R4 ;  /* 0x0000004c4804723c */ /* 0x050fee0000001804 */
[----:B------:R-:W-:Y:S01]  /*4990*/  IMAD.U32 R76, RZ, RZ, UR20 ;  /* 0x00000014ff4c7e24 */ /* 0x000fe2000f8e00ff */
[C---:B------:R-:W-:Y:S04]  /*49a0*/  HMMA.16816.F32 R8, R72.reuse, R78, R8 ;  /* 0x0000004e4808723c */ /* 0x040fe80000001808 */
[----:B------:R-:W-:Y:S04]  /*49b0*/  @!P0 IMAD R76, R76, 0x40, R91 ;  /* 0x000000404c4c8824 */ /* 0x000fe800078e025b */
[C---:B-1----:R-:W-:Y:S07]  /*49c0*/  HMMA.16816.F32 R12, R72.reuse, R80, R12 ;  /* 0x00000050480c723c */ /* 0x042fee000000180c */
[----:B------:R-:W-:Y:S01]  /*49d0*/  @!P0 IADD3 R80, R76, 0x1, RZ ;  /* 0x000000014c508810 */ /* 0x000fe20007ffe0ff */
[----:B------:R-:W-:Y:S07]  /*49e0*/  HMMA.16816.F32 R16, R72, R82, R16 ;  /* 0x000000524810723c */ /* 0x000fee0000001810 */
[----:B------:R-:W-:Y:S02]  /*49f0*/  @!P0 IADD3 R72, R92, UR11, RZ ;  /* 0x0000000b5c488c10 */ /* 0x000fe4000fffe0ff */
[----:B------:R-:W2:Y:S03]  /*4a00*/  LDL R92, [R1+0x58] ;  /* 0x00005800015c7983 */ /* 0x000ea60000100800 */
[----:B------:R-:W-:Y:S01]  /*4a10*/  @!P0 IMNMX R79, R72, UR16, PT ;  /* 0x00000010484f8c17 */ /* 0x000fe2000b800200 */
[C---:B---3--:R-:W-:Y:S05]  /*4a20*/  HMMA.16816.F32 R4, R68.reuse, R84, R4 ;  /* 0x000000544404723c */ /* 0x048fea0000001804 */
[-C--:B------:R-:W-:Y:S02]  /*4a30*/  @!P0 ISETP.GE.AND P2, PT, R76, R79.reuse, PT ;  /* 0x0000004f4c00820c */ /* 0x080fe40003f46270 */
[----:B------:R-:W-:Y:S01]  /*4a40*/  @!P0 IADD3 R78, R72, 0x8, RZ ;  /* 0x00000008484e8810 */ /* 0x000fe20007ffe0ff */
[C---:B------:R-:W-:Y:S01]  /*4a50*/  HMMA.16816.F32 R8, R68.reuse, R86, R8 ;  /* 0x000000564408723c */ /* 0x040fe20000001808 */
[----:B------:R-:W1:Y:S03]  /*4a60*/  LDSM.16.M88.4 R72, [R89+0x10800] ;  /* 0x010800005948783b */ /* 0x000e660000000200 */
[----:B------:R-:W-:Y:S11]  /*4a70*/  @!P0 IMNMX R78, R78, UR16, PT ;  /* 0x000000104e4e8c17 */ /* 0x000ff6000b800200 */
[----:B------:R-:W-:Y:S01]  /*4a80*/  @!UPT UIADD3 URZ, URZ, URZ, URZ ;  /* 0x0000003f3f3ff290 */ /* 0x000fe2000fffe03f */
[----:B------:R-:W-:Y:S02]  /*4a90*/  @!P0 FSEL R4, R4, -INF , !P2 ;  /* 0xff80000004048808 */ /* 0x000fe40005000000 */
[-C--:B------:R-:W-:Y:S04]  /*4aa0*/  @!P0 ISETP.GE.AND P2, PT, R76, R78.reuse, PT ;  /* 0x0000004e4c00820c */ /* 0x080fe80003f46270 */
[----:B------:R-:W-:Y:S01]  /*4ab0*/  @!P0 FSEL R6, R6, -INF , !P2 ;  /* 0xff80000006068808 */ /* 0x000fe20005000000 */
[C---:B-1----:R-:W-:Y:S08]  /*4ac0*/  HMMA.16816.F32 R12, R68.reuse, R72, R12 ;  /* 0x00000048440c723c */ /* 0x042ff0000000180c */
[----:B------:R-:W-:Y:S04]  /*4ad0*/  HMMA.16816.F32 R16, R68, R74, R16 ;  /* 0x0000004a4410723c */ /* 0x000fe80000001810 */
[C---:B--2---:R-:W-:Y:S01]  /*4ae0*/  FMUL.FTZ R77, R88.reuse, 1.4426950216293334961 ;  /* 0x3fb8aa3b584d7820 */ /* 0x044fe20000410000 */
[----:B------:R-:W-:Y:S04]  /*4af0*/  FSETP.NEU.FTZ.AND P1, PT, R88, -INF , PT ;  /* 0xff8000005800780b */ /* 0x000fe80003f3d000 */
[----:B------:R-:W-:Y:S02]  /*4b00*/  FSEL R77, R77, RZ, P1 ;  /* 0x000000ff4d4d7208 */ /* 0x000fe40000800000 */
[-C--:B------:R-:W-:Y:S03]  /*4b10*/  @!P0 ISETP.GE.AND P1, PT, R80, R79.reuse, PT ;  /* 0x0000004f5000820c */ /* 0x080fe60003f26270 */
[--C-:B------:R-:W-:Y:S01]  /*4b20*/  FFMA.FTZ R4, R4, c[0x0][0x23c], -R77.reuse ;  /* 0x00008f0004047a23 */ /* 0x100fe2000001084d */
[----:B------:R-:W-:Y:S03]  /*4b30*/  @!P0 FSEL R5, R5, -INF , !P1 ;  /* 0xff80000005058808 */ /* 0x000fe60004800000 */
[----:B------:R1:W-:Y:S02]  /*4b40*/  MUFU.EX2 R88, R4 ;  /* 0x0000000400587308 */ /* 0x0003e40000000800 */
[--C-:B------:R-:W-:Y:S08]  /*4b50*/  FFMA.FTZ R5, R5, c[0x0][0x23c], -R77.reuse ;  /* 0x00008f0005057a23 */ /* 0x100ff0000001084d */
[----:B------:R2:W3:Y:S01]  /*4b60*/  MUFU.EX2 R86, R5 ;  /* 0x0000000500567308 */ /* 0x0004e20000000800 */
[C---:B------:R-:W-:Y:S01]  /*4b70*/  FSETP.NEU.FTZ.AND P1, PT, R90.reuse, -INF , PT ;  /* 0xff8000005a00780b */ /* 0x040fe20003f3d000 */
[----:B-1----:R-:W-:Y:S05]  /*4b80*/  FMUL.FTZ R4, R90, 1.4426950216293334961 ;  /* 0x3fb8aa3b5a047820 */ /* 0x002fea0000410000 */
[----:B------:R-:W-:Y:S02]  /*4b90*/  FSEL R4, R4, RZ, P1 ;  /* 0x000000ff04047208 */ /* 0x000fe40000800000 */
[-C--:B------:R-:W-:Y:S03]  /*4ba0*/  @!P0 ISETP.GE.AND P1, PT, R80, R78.reuse, PT ;  /* 0x0000004e5000820c */ /* 0x080fe60003f26270 */
[--C-:B------:R-:W-:Y:S01]  /*4bb0*/  FFMA.FTZ R6, R6, c[0x0][0x23c], -R4.reuse ;  /* 0x00008f0006067a23 */ /* 0x100fe20000010804 */
[----:B--2---:R-:W-:Y:S02]  /*4bc0*/  @!P0 IADD3 R5, R76, 0x8, RZ ;  /* 0x000000084c058810 */ /* 0x004fe40007ffe0ff */
[----:B------:R-:W-:Y:S01]  /*4bd0*/  @!P0 FSEL R7, R7, -INF , !P1 ;  /* 0xff80000007078808 */ /* 0x000fe20004800000 */
[----:B------:R1:W-:Y:S01]  /*4be0*/  MUFU.EX2 R91, R6 ;  /* 0x00000006005b7308 */ /* 0x0003e20000000800 */
[-C--:B------:R-:W-:Y:S03]  /*4bf0*/  @!P0 ISETP.GE.AND P1, PT, R5, R79.reuse, PT ;  /* 0x0000004f0500820c */ /* 0x080fe60003f26270 */
[--C-:B------:R-:W-:Y:S01]  /*4c00*/  FFMA.FTZ R7, R7, c[0x0][0x23c], -R4.reuse ;  /* 0x00008f0007077a23 */ /* 0x100fe20000010804 */
[----:B------:R-:W-:Y:S05]  /*4c10*/  @!P0 FSEL R8, R8, -INF , !P1 ;  /* 0xff80000008088808 */ /* 0x000fea0004800000 */
[----:B------:R-:W2:Y:S01]  /*4c20*/  MUFU.EX2 R90, R7 ;  /* 0x00000007005a7308 */ /* 0x000ea20000000800 */
[--C-:B------:R-:W-:Y:S09]  /*4c30*/  FFMA.FTZ R8, R8, c[0x0][0x23c], -R77.reuse ;  /* 0x00008f0008087a23 */ /* 0x100ff2000001084d */
[----:B------:R-:W-:Y:S01]  /*4c40*/  MUFU.EX2 R85, R8 ;  /* 0x0000000800557308 */ /* 0x000fe20000000800 */
[----:B-1----:R-:W-:Y:S04]  /*4c50*/  @!P0 IADD3 R6, R76, 0x9, RZ ;  /* 0x000000094c068810 */ /* 0x002fe80007ffe0ff */
[-C--:B------:R-:W-:Y:S04]  /*4c60*/  @!P0 ISETP.GE.AND P1, PT, R6, R79.reuse, PT ;  /* 0x0000004f0600820c */ /* 0x080fe80003f26270 */
[----:B------:R-:W-:Y:S02]  /*4c70*/  @!P0 FSEL R9, R9, -INF , !P1 ;  /* 0xff80000009098808 */ /* 0x000fe40004800000 */
[-C--:B------:R-:W-:Y:S02]  /*4c80*/  @!P0 ISETP.GE.AND P1, PT, R5, R78.reuse, PT ;  /* 0x0000004e0500820c */ /* 0x080fe40003f26270 */
[----:B------:R-:W-:Y:S01]  /*4c90*/  @!P0 IADD3 R5, R76, 0x10, RZ ;  /* 0x000000104c058810 */ /* 0x000fe20007ffe0ff */
[--C-:B------:R-:W-:Y:S01]  /*4ca0*/  FFMA.FTZ R9, R9, c[0x0][0x23c], -R77.reuse ;  /* 0x00008f0009097a23 */ /* 0x100fe2000001084d */
[----:B------:R-:W-:Y:S02]  /*4cb0*/  @!P0 FSEL R10, R10, -INF , !P1 ;  /* 0xff8000000a0a8808 */ /* 0x000fe40004800000 */
[-C--:B------:R-:W-:Y:S01]  /*4cc0*/  @!P0 ISETP.GE.AND P1, PT, R6, R78.reuse, PT ;  /* 0x0000004e0600820c */ /* 0x080fe20003f26270 */
[----:B------:R-:W-:Y:S01]  /*4cd0*/  MUFU.EX2 R82, R9 ;  /* 0x0000000900527308 */ /* 0x000fe20000000800 */
[----:B------:R-:W-:Y:S01]  /*4ce0*/  @!P0 IADD3 R6, R76, 0x11, RZ ;  /* 0x000000114c068810 */ /* 0x000fe20007ffe0ff */
[--C-:B------:R-:W-:Y:S01]  /*4cf0*/  FFMA.FTZ R10, R10, c[0x0][0x23c], -R4.reuse ;  /* 0x00008f000a0a7a23 */ /* 0x100fe20000010804 */
[----:B------:R-:W-:Y:S02]  /*4d00*/  @!P0 FSEL R11, R11, -INF , !P1 ;  /* 0xff8000000b0b8808 */ /* 0x000fe40004800000 */
[-C--:B------:R-:W-:Y:S03]  /*4d10*/  @!P0 ISETP.GE.AND P1, PT, R5, R79.reuse, PT ;  /* 0x0000004f0500820c */ /* 0x080fe60003f26270 */
[--C-:B------:R-:W-:Y:S01]  /*4d20*/  FFMA.FTZ R11, R11, c[0x0][0x23c], -R4.reuse ;  /* 0x00008f000b0b7a23 */ /* 0x100fe20000010804 */
[----:B------:R-:W-:Y:S01]  /*4d30*/  @!P0 FSEL R12, R12, -INF , !P1 ;  /* 0xff8000000c0c8808 */ /* 0x000fe20004800000 */
[----:B------:R-:W-:Y:S01]  /*4d40*/  MUFU.EX2 R89, R10 ;  /* 0x0000000a00597308 */ /* 0x000fe20000000800 */
[-C--:B------:R-:W-:Y:S03]  /*4d50*/  @!P0 ISETP.GE.AND P1, PT, R6, R79.reuse, PT ;  /* 0x0000004f0600820c */ /* 0x080fe60003f26270 */
[--C-:B------:R-:W-:Y:S01]  /*4d60*/  FFMA.FTZ R12, R12, c[0x0][0x23c], -R77.reuse ;  /* 0x00008f000c0c7a23 */ /* 0x100fe2000001084d */
[----:B------:R-:W-:Y:S02]  /*4d70*/  @!P0 FSEL R13, R13, -INF , !P1 ;  /* 0xff8000000d0d8808 */ /* 0x000fe40004800000 */
[-C--:B------:R-:W-:Y:S02]  /*4d80*/  @!P0 ISETP.GE.AND P1, PT, R5, R78.reuse, PT ;  /* 0x0000004e0500820c */ /* 0x080fe40003f26270 */
[----:B------:R-:W-:Y:S01]  /*4d90*/  @!P0 IADD3 R5, R76, 0x18, RZ ;  /* 0x000000184c058810 */ /* 0x000fe20007ffe0ff */
[----:B------:R-:W1:Y:S01]  /*4da0*/  MUFU.EX2 R87, R11 ;  /* 0x0000000b00577308 */ /* 0x000e620000000800 */
[----:B------:R-:W-:Y:S01]  /*4db0*/  @!P0 FSEL R14, R14, -INF , !P1 ;  /* 0xff8000000e0e8808 */ /* 0x000fe20004800000 */
[--C-:B------:R-:W-:Y:S01]  /*4dc0*/  FFMA.FTZ R13, R13, c[0x0][0x23c], -R77.reuse ;  /* 0x00008f000d0d7a23 */ /* 0x100fe2000001084d */
[----:B------:R-:W-:Y:S02]  /*4dd0*/  @!P0 ISETP.GE.AND P1, PT, R6, R78, PT ;  /* 0x0000004e0600820c */ /* 0x000fe40003f26270 */
[----:B------:R-:W-:Y:S01]  /*4de0*/  @!P0 IADD3 R76, R76, 0x19, RZ ;  /* 0x000000194c4c8810 */ /* 0x000fe20007ffe0ff */
[--C-:B------:R-:W-:Y:S01]  /*4df0*/  FFMA.FTZ R14, R14, c[0x0][0x23c], -R4.reuse ;  /* 0x00008f000e0e7a23 */ /* 0x100fe20000010804 */
[----:B------:R-:W-:Y:S02]  /*4e00*/  @!P0 FSEL R15, R15, -INF , !P1 ;  /* 0xff8000000f0f8808 */ /* 0x000fe40004800000 */
[-C--:B------:R-:W-:Y:S01]  /*4e10*/  @!P0 ISETP.GE.AND P1, PT, R5, R79.reuse, PT ;  /* 0x0000004f0500820c */ /* 0x080fe20003f26270 */
[----:B------:R-:W-:Y:S01]  /*4e20*/  MUFU.EX2 R81, R12 ;  /* 0x0000000c00517308 */ /* 0x000fe20000000800 */
[----:B---3--:R-:W-:Y:S01]  /*4e30*/  F2FP.PACK_AB R6, R86, R88 ;  /* 0x000000585606723e */ /* 0x008fe200000000ff */
[--C-:B------:R-:W-:Y:S01]  /*4e40*/  FFMA.FTZ R15, R15, c[0x0][0x23c], -R4.reuse ;  /* 0x00008f000f0f7a23 */ /* 0x100fe20000010804 */
[----:B------:R-:W-:Y:S02]  /*4e50*/  @!P0 FSEL R16, R16, -INF , !P1 ;  /* 0xff80000010108808 */ /* 0x000fe40004800000 */
[----:B------:R-:W-:Y:S01]  /*4e60*/  @!P0 ISETP.GE.AND P1, PT, R76, R79, PT ;  /* 0x0000004f4c00820c */ /* 0x000fe20003f26270 */
[----:B------:R3:W-:Y:S02]  /*4e70*/  STS [R95+0x14000], R6 ;  /* 0x014000065f007388 */ /* 0x0007e40000000800 */
[--C-:B------:R-:W-:Y:S01]  /*4e80*/  FFMA.FTZ R16, R16, c[0x0][0x23c], -R77.reuse ;  /* 0x00008f0010107a23 */ /* 0x100fe2000001084d */
[----:B------:R-:W-:Y:S01]  /*4e90*/  @!P0 FSEL R17, R17, -INF , !P1 ;  /* 0xff80000011118808 */ /* 0x000fe20004800000 */
[----:B------:R-:W5:Y:S01]  /*4ea0*/  MUFU.EX2 R80, R13 ;  /* 0x0000000d00507308 */ /* 0x000f620000000800 */
[-C--:B------:R-:W-:Y:S02]  /*4eb0*/  @!P0 ISETP.GE.AND P1, PT, R5, R78.reuse, PT ;  /* 0x0000004e0500820c */ /* 0x080fe40003f26270 */
[----:B--2---:R-:W-:Y:S01]  /*4ec0*/  F2FP.PACK_AB R5, R90, R91 ;  /* 0x0000005b5a05723e */ /* 0x004fe200000000ff */
[----:B------:R-:W-:Y:S01]  /*4ed0*/  FFMA.FTZ R77, R17, c[0x0][0x23c], -R77 ;  /* 0x00008f00114d7a23 */ /* 0x000fe2000001084d */
[----:B------:R-:W-:Y:S02]  /*4ee0*/  @!P0 FSEL R18, R18, -INF , !P1 ;  /* 0xff80000012128808 */ /* 0x000fe40004800000 */
[----:B------:R-:W-:Y:S01]  /*4ef0*/  @!P0 ISETP.GE.AND P1, PT, R76, R78, PT ;  /* 0x0000004e4c00820c */ /* 0x000fe20003f26270 */
[----:B------:R2:W-:Y:S01]  /*4f00*/  STS [R95+0x14400], R5 ;  /* 0x014400055f007388 */ /* 0x0005e20000000800 */
[----:B-1----:R-:W-:Y:S01]  /*4f10*/  F2FP.PACK_AB R8, R87, R89 ;  /* 0x000000595708723e */ /* 0x002fe200000000ff */
[--C-:B------:R-:W-:Y:S01]  /*4f20*/  FFMA.FTZ R18, R18, c[0x0][0x23c], -R4.reuse ;  /* 0x00008f0012127a23 */ /* 0x100fe20000010804 */
[----:B------:R-:W-:Y:S01]  /*4f30*/  @!P0 FSEL R19, R19, -INF , !P1 ;  /* 0xff80000013138808 */ /* 0x000fe20004800000 */
[----:B------:R-:W-:Y:S01]  /*4f40*/  MUFU.EX2 R84, R14 ;  /* 0x0000000e00547308 */ /* 0x000fe20000000800 */
[----:B------:R-:W-:Y:S03]  /*4f50*/  IADD3 R74, P0, R98, UR10, RZ ;  /* 0x0000000a624a7c10 */ /* 0x000fe6000ff1e0ff */
[----:B------:R-:W-:Y:S01]  /*4f60*/  FFMA.FTZ R4, R19, c[0x0][0x23c], -R4 ;  /* 0x00008f0013047a23 */ /* 0x000fe20000010804 */
[----:B------:R-:W-:Y:S02]  /*4f70*/  IADD3.X R75, R97, UR9, RZ, P0, !PT ;  /* 0x00000009614b7c10 */ /* 0x000fe400087fe4ff */
[----:B------:R-:W-:Y:S03]  /*4f80*/  PLOP3.LUT P0, PT, PT, PT, UP2, 0x80, 0x0 ;  /* 0x000000000000781c */ /* 0x000fe60003f0f028 */
[----:B------:R1:W-:Y:S01]  /*4f90*/  MUFU.EX2 R76, R4 ;  /* 0x00000004004c7308 */ /* 0x0003e20000000800 */
[----:B------:R-:W4:Y:S01]  /*4fa0*/  LDG.E R73, [R74.64] ;  /* 0x000000044a497981 */ /* 0x000f22000c1e1900 */
[----:B-----5:R-:W-:Y:S04]  /*4fb0*/  F2FP.PACK_AB R7, R80, R81 ;  /* 0x000000515007723e */ /* 0x020fe800000000ff */
[----:B------:R-:W5:Y:S04]  /*4fc0*/  LDG.E R72, [R74.64+0x20] ;  /* 0x000020044a487981 */ /* 0x000f68000c1e1900 */
[----:B------:R-:W3:Y:S10]  /*4fd0*/  MUFU.EX2 R83, R15 ;  /* 0x0000000f00537308 */ /* 0x000ef40000000800 */
[----:B------:R-:W-:Y:S01]  /*4fe0*/  MUFU.EX2 R79, R16 ;  /* 0x00000010004f7308 */ /* 0x000fe20000000800 */
[----:B-1----:R-:W-:Y:S05]  /*4ff0*/  F2FP.PACK_AB R4, R82, R85 ;  /* 0x000000555204723e */ /* 0x002fea00000000ff */
[----:B------:R1:W-:Y:S04]  /*5000*/  STS [R94+0x14000], R4 ;  /* 0x014000045e007388 */ /* 0x0003e80000000800 */
[----:B------:R-:W2:Y:S01]  /*5010*/  MUFU.EX2 R77, R77 ;  /* 0x0000004d004d7308 */ /* 0x000ea20000000800 */
[----:B------:R-:W-:Y:S01]  /*5020*/  STS [R94+0x14400], R8 ;  /* 0x014400085e007388 */ /* 0x000fe20000000800 */
[----:B---3--:R-:W-:Y:S04]  /*5030*/  F2FP.PACK_AB R6, R83, R84 ;  /* 0x000000545306723e */ /* 0x008fe800000000ff */
[----:B------:R-:W-:Y:S04]  /*5040*/  STS [R93+0x14000], R7 ;  /* 0x014000075d007388 */ /* 0x000fe80000000800 */
[----:B------:R-:W1:Y:S01]  /*5050*/  MUFU.EX2 R78, R18 ;  /* 0x00000012004e7308 */ /* 0x000e620000000800 */
[----:B------:R-:W-:Y:S01]  /*5060*/  STS [R93+0x14400], R6 ;  /* 0x014400065d007388 */ /* 0x000fe20000000800 */
[----:B--2---:R-:W-:Y:S05]  /*5070*/  F2FP.PACK_AB R5, R77, R79 ;  /* 0x0000004f4d05723e */ /* 0x004fea00000000ff */
[----:B------:R-:W-:Y:S01]  /*5080*/  STS [R92+0x14000], R5 ;  /* 0x014000055c007388 */ /* 0x000fe20000000800 */
[----:B-1----:R-:W-:Y:S05]  /*5090*/  F2FP.PACK_AB R4, R76, R78 ;  /* 0x0000004e4c04723e */ /* 0x002fea00000000ff */
[----:B------:R-:W-:Y:S05]  /*50a0*/  STS [R92+0x14400], R4 ;  /* 0x014400045c007388 */ /* 0x000fea0000000800 */
[----:B------:R-:W1:Y:S05]  /*50b0*/  LDSM.16.M88.4 R16, [R245+0x6000] ;  /* 0x00600000f510783b */ /* 0x000e6a0000000200 */
[----:B------:R-:W2:Y:S01]  /*50c0*/  LDSM.16.M88.4 R68, [R244+0x6000] ;  /* 0x00600000f444783b */ /* 0x000ea20000000200 */
[C---:B-1----:R-:W-:Y:S08]  /*50d0*/  HMMA.16816.F32 R4, R16.reuse, R148, RZ ;  /* 0x000000941004723c */ /* 0x042ff000000018ff */
[C---:B------:R-:W-:Y:S08]  /*50e0*/  HMMA.16816.F32 R8, R16.reuse, R150, RZ ;  /* 0x000000961008723c */ /* 0x040ff000000018ff */
[C---:B------:R-:W-:Y:S08]  /*50f0*/  HMMA.16816.F32 R12, R16.reuse, R152, RZ ;  /* 0x00000098100c723c */ /* 0x040ff000000018ff */
[----:B------:R-:W-:Y:S08]  /*5100*/  HMMA.16816.F32 R16, R16, R154, RZ ;  /* 0x0000009a1010723c */ /* 0x000ff000000018ff */
[C---:B--2---:R-:W-:Y:S08]  /*5110*/  HMMA.16816.F32 R4, R68.reuse, R156, R4 ;  /* 0x0000009c4404723c */ /* 0x044ff00000001804 */
[C---:B------:R-:W-:Y:S08]  /*5120*/  HMMA.16816.F32 R8, R68.reuse, R158, R8 ;  /* 0x0000009e4408723c */ /* 0x040ff00000001808 */
[C---:B------:R-:W-:Y:S08]  /*5130*/  HMMA.16816.F32 R12, R68.reuse, R160, R12 ;  /* 0x000000a0440c723c */ /* 0x040ff0000000180c */
[----:B------:R-:W-:Y:S01]  /*5140*/  HMMA.16816.F32 R16, R68, R162, R16 ;  /* 0x000000a24410723c */ /* 0x000fe20000001810 */
[----:B------:R-:W1:Y:S07]  /*5150*/  LDSM.16.M88.4 R68, [R99+0x6000] ;  /* 0x006000006344783b */ /* 0x000e6e0000000200 */
[C---:B-1----:R-:W-:Y:S08]  /*5160*/  HMMA.16816.F32 R4, R68.reuse, R164, R4 ;  /* 0x000000a44404723c */ /* 0x042ff00000001804 */
        /* <DEDUP_REMOVED lines=47> */
[----:B------:R-:W-:Y:S04]  /*5460*/  HMMA.16816.F32 R16, R68, R242, R16 ;  /* 0x000000f24410723c */ /* 0x000fe80000001810 */
[----:B-----5:R-:W-:Y:S03]  /*5470*/  FADD.FTZ R6, -R72, R6 ;  /* 0x0000000648067221 */ /* 0x020fe60000010100 */
[C---:B----4-:R-:W-:Y:S02]  /*5480*/  FADD.FTZ R68, -R73.reuse, R4 ;  /* 0x0000000449447221 */ /* 0x050fe40000010100 */
[C---:B------:R-:W-:Y:S03]  /*5490*/  FADD.FTZ R4, -R73.reuse, R5 ;  /* 0x0000000549047221 */ /* 0x040fe60000010100 */
[----:B------:R-:W-:Y:S02]  /*54a0*/  FMUL.FTZ R5, R88, R68 ;  /* 0x0000004458057220 */ /* 0x000fe40000410000 */
[----:B------:R-:W-:Y:S02]  /*54b0*/  FMUL.FTZ R4, R86, R4 ;  /* 0x0000000456047220 */ /* 0x000fe40000410000 */
[C---:B------:R-:W-:Y:S02]  /*54c0*/  FADD.FTZ R8, -R73.reuse, R8 ;  /* 0x0000000849087221 */ /* 0x040fe40000010100 */
[C---:B------:R-:W-:Y:S01]  /*54d0*/  FADD.FTZ R9, -R73.reuse, R9 ;  /* 0x0000000949097221 */ /* 0x040fe20000010100 */
[----:B------:R-:W-:Y:S01]  /*54e0*/  F2FP.PACK_AB R4, R4, R5 ;  /* 0x000000050404723e */ /* 0x000fe200000000ff */
[C---:B------:R-:W-:Y:S02]  /*54f0*/  FADD.FTZ R5, -R73.reuse, R12 ;  /* 0x0000000c49057221 */ /* 0x040fe40000010100 */
[----:B------:R-:W-:Y:S02]  /*5500*/  FADD.FTZ R12, -R72, R7 ;  /* 0x00000007480c7221 */ /* 0x000fe40000010100 */
[----:B------:R1:W-:Y:S01]  /*5510*/  STS [R95+0x12000], R4 ;  /* 0x012000045f007388 */ /* 0x0003e20000000800 */
[C---:B------:R-:W-:Y:S02]  /*5520*/  FADD.FTZ R16, -R73.reuse, R16 ;  /* 0x0000001049107221 */ /* 0x040fe40000010100 */
[----:B------:R-:W-:Y:S02]  /*5530*/  FADD.FTZ R17, -R73, R17 ;  /* 0x0000001149117221 */ /* 0x000fe40000010100 */
[----:B------:R-:W-:Y:S02]  /*5540*/  FMUL.FTZ R12, R90, R12 ;  /* 0x0000000c5a0c7220 */ /* 0x000fe40000410000 */
[----:B------:R-:W-:Y:S02]  /*5550*/  FMUL.FTZ R7, R77, R17 ;  /* 0x000000114d077220 */ /* 0x000fe40000410000 */
[----:B------:R-:W-:Y:S02]  /*5560*/  FMUL.FTZ R68, R85, R8 ;  /* 0x0000000855447220 */ /* 0x000fe40000410000 */
[----:B------:R-:W-:Y:S02]  /*5570*/  FMUL.FTZ R9, R82, R9 ;  /* 0x0000000952097220 */ /* 0x000fe40000410000 */
[----:B------:R-:W-:Y:S02]  /*5580*/  FADD.FTZ R10, -R72, R10 ;  /* 0x0000000a480a7221 */ /* 0x000fe40000010100 */
[----:B------:R-:W-:Y:S01]  /*5590*/  FADD.FTZ R8, -R73, R13 ;  /* 0x0000000d49087221 */ /* 0x000fe20000010100 */
[----:B------:R-:W-:Y:S01]  /*55a0*/  F2FP.PACK_AB R9, R9, R68 ;  /* 0x000000440909723e */ /* 0x000fe200000000ff */
[----:B------:R-:W-:Y:S02]  /*55b0*/  FMUL.FTZ R13, R89, R10 ;  /* 0x0000000a590d7220 */ /* 0x000fe40000410000 */
[----:B------:R-:W-:Y:S02]  /*55c0*/  FMUL.FTZ R5, R81, R5 ;  /* 0x0000000551057220 */ /* 0x000fe40000410000 */
[----:B------:R-:W-:Y:S02]  /*55d0*/  FMUL.FTZ R8, R80, R8 ;  /* 0x0000000850087220 */ /* 0x000fe40000410000 */
[----:B------:R-:W-:Y:S02]  /*55e0*/  FADD.FTZ R10, -R72, R14 ;  /* 0x0000000e480a7221 */ /* 0x000fe40000010100 */
[----:B-1----:R-:W-:Y:S01]  /*55f0*/  FMUL.FTZ R4, R79, R16 ;  /* 0x000000104f047220 */ /* 0x002fe20000410000 */
[----:B------:R-:W-:Y:S01]  /*5600*/  F2FP.PACK_AB R8, R8, R5 ;  /* 0x000000050808723e */ /* 0x000fe200000000ff */
[----:B------:R-:W-:Y:S02]  /*5610*/  FMUL.FTZ R16, R91, R6 ;  /* 0x000000065b107220 */ /* 0x000fe40000410000 */
[C---:B------:R-:W-:Y:S01]  /*5620*/  FADD.FTZ R6, -R72.reuse, R11 ;  /* 0x0000000b48067221 */ /* 0x040fe20000010100 */
[----:B------:R-:W-:Y:S01]  /*5630*/  F2FP.PACK_AB R7, R7, R4 ;  /* 0x000000040707723e */ /* 0x000fe200000000ff */
[----:B------:R-:W-:Y:S01]  /*5640*/  FADD.FTZ R5, -R72, R15 ;  /* 0x0000000f48057221 */ /* 0x000fe20000010100 */
[----:B------:R-:W-:Y:S01]  /*5650*/  F2FP.PACK_AB R4, R12, R16 ;  /* 0x000000100c04723e */ /* 0x000fe200000000ff */
[----:B------:R-:W-:Y:S01]  /*5660*/  FMUL.FTZ R6, R87, R6 ;  /* 0x0000000657067220 */ /* 0x000fe20000410000 */
[----:B------:R-:W2:Y:S01]  /*5670*/  LDL.LU.64 R90, [R1+0x30] ;  /* 0x00003000015a7983 */ /* 0x000ea20000300a00 */
[----:B------:R-:W-:Y:S02]  /*5680*/  FMUL.FTZ R10, R84, R10 ;  /* 0x0000000a540a7220 */ /* 0x000fe40000410000 */
[----:B------:R-:W-:Y:S01]  /*5690*/  FMUL.FTZ R5, R83, R5 ;  /* 0x0000000553057220 */ /* 0x000fe20000410000 */
[----:B------:R-:W-:Y:S01]  /*56a0*/  F2FP.PACK_AB R6, R6, R13 ;  /* 0x0000000d0606723e */ /* 0x000fe200000000ff */
[----:B------:R1:W-:Y:S01]  /*56b0*/  STS [R95+0x12400], R4 ;  /* 0x012400045f007388 */ /* 0x0003e20000000800 */
[C---:B------:R-:W-:Y:S02]  /*56c0*/  FADD.FTZ R12, -R72.reuse, R18 ;  /* 0x00000012480c7221 */ /* 0x040fe40000010100 */
[----:B------:R-:W-:Y:S01]  /*56d0*/  F2FP.PACK_AB R5, R5, R10 ;  /* 0x0000000a0505723e */ /* 0x000fe200000000ff */
[----:B------:R-:W-:Y:S01]  /*56e0*/  FADD.FTZ R11, -R72, R19 ;  /* 0x00000013480b7221 */ /* 0x000fe20000010100 */
[----:B------:R-:W-:Y:S01]  /*56f0*/  STS [R94+0x12000], R9 ;  /* 0x012000095e007388 */ /* 0x000fe20000000800 */
[----:B------:R-:W-:Y:S02]  /*5700*/  FMUL.FTZ R12, R78, R12 ;  /* 0x0000000c4e0c7220 */ /* 0x000fe40000410000 */
[----:B------:R-:W-:Y:S02]  /*5710*/  FMUL.FTZ R11, R76, R11 ;  /* 0x0000000b4c0b7220 */ /* 0x000fe40000410000 */
[----:B------:R-:W-:Y:S05]  /*5720*/  STS [R94+0x12400], R6 ;  /* 0x012400065e007388 */ /* 0x000fea0000000800 */
[----:B------:R-:W-:Y:S05]  /*5730*/  STS [R93+0x12000], R8 ;  /* 0x012000085d007388 */ /* 0x000fea0000000800 */
[----:B------:R-:W-:Y:S05]  /*5740*/  STS [R93+0x12400], R5 ;  /* 0x012400055d007388 */ /* 0x000fea0000000800 */
[----:B------:R-:W-:Y:S01]  /*5750*/  STS [R92+0x12000], R7 ;  /* 0x012000075c007388 */ /* 0x000fe20000000800 */
[----:B-1----:R-:W-:Y:S05]  /*5760*/  F2FP.PACK_AB R4, R11, R12 ;  /* 0x0000000c0b04723e */ /* 0x002fea00000000ff */
[----:B------:R1:W-:Y:S05]  /*5770*/  STS [R92+0x12400], R4 ;  /* 0x012400045c007388 */ /* 0x0003ea0000000800 */
[----:B------:R-:W-:Y:S01]  /*5780*/  BAR.SYNC.DEFER_BLOCKING 0x0 ;  /* 0x0000000000007b1d */ /* 0x000fe20000010000 */
[----:B-1----:R-:W-:Y:S05]  /*5790*/  IMAD.MOV.U32 R92, RZ, RZ, c[0x0][0x22c] ;  /* 0x00008b00ff5c7624 */ /* 0x002fea00078e00ff */
[----:B------:R-:W-:Y:S01]  /*57a0*/  LDSM.16.MT88.4 R4, [R3+0x14000] ;  /* 0x014000000304783b */ /* 0x000fe20000004200 */
[----:B------:R-:W-:Y:S04]  /*57b0*/  IMAD R92, R92, c[0x0][0x1c0], RZ ;  /* 0x000070005c5c7a24 */ /* 0x000fe800078e02ff */
[----:B------:R-:W1:Y:S01]  /*57c0*/  LDSM.16.MT88.4 R8, [R0+0x6000] ;  /* 0x006000000008783b */ /* 0x000e620000004200 */
[----:B------:R-:W-:Y:S04]  /*57d0*/  IMAD.U32 R88, R92, -0x40, RZ ;  /* 0xffffffc05c587824 */ /* 0x000fe800078e00ff */
[----:B------:R-:W3:Y:S05]  /*57e0*/  LDSM.16.MT88.4 R12, [R2+0x14000] ;  /* 0x01400000020c783b */ /* 0x000eea0000004200 */
[----:B------:R-:W4:Y:S05]  /*57f0*/  LDSM.16.MT88.4 R16, [R0+0x8000] ;  /* 0x008000000010783b */ /* 0x000f2a0000004200 */
[----:B------:R-:W5:Y:S05]  /*5800*/  LDSM.16.MT88.4 R68, [R0+0xa000] ;  /* 0x00a000000044783b */ /* 0x000f6a0000004200 */
[----:B------:R-:W-:Y:S05]  /*5810*/  LDSM.16.MT88.4 R72, [R3+0x14800] ;  /* 0x014800000348783b */ /* 0x000fea0000004200 */
[----:B------:R-:W4:Y:S05]  /*5820*/  LDSM.16.MT88.4 R76, [R0+0x6800] ;  /* 0x00680000004c783b */ /* 0x000f2a0000004200 */
[----:B------:R-:W4:Y:S05]  /*5830*/  LDSM.16.MT88.4 R80, [R2+0x14800] ;  /* 0x014800000250783b */ /* 0x000f2a0000004200 */
[----:B------:R-:W-:Y:S01]  /*5840*/  LDSM.16.MT88.4 R84, [R0+0x9800] ;  /* 0x009800000054783b */ /* 0x000fe20000004200 */
[-C--:B-1----:R-:W-:Y:S08]  /*5850*/  HMMA.16816.F32 R20, R4, R8.reuse, R20 ;  /* 0x000000080414723c */ /* 0x082ff00000001814 */
[C---:B---3--:R-:W-:Y:S08]  /*5860*/  HMMA.16816.F32 R24, R12.reuse, R8, R24 ;  /* 0x000000080c18723c */ /* 0x048ff00000001818 */
[-C--:B------:R-:W-:Y:S08]  /*5870*/  HMMA.16816.F32 R28, R12, R10.reuse, R28 ;  /* 0x0000000a0c1c723c */ /* 0x080ff0000000181c */
[C---:B------:R-:W-:Y:S01]  /*5880*/  HMMA.16816.F32 R32, R4.reuse, R10, R32 ;  /* 0x0000000a0420723c */ /* 0x040fe20000001820 */
[----:B------:R-:W1:Y:S07]  /*5890*/  LDSM.16.MT88.4 R8, [R0+0x8800] ;  /* 0x008800000008783b */ /* 0x000e6e0000004200 */
[-C--:B----4-:R-:W-:Y:S08]  /*58a0*/  HMMA.16816.F32 R36, R4, R16.reuse, R36 ;  /* 0x000000100424723c */ /* 0x090ff00000001824 */
[C---:B------:R-:W-:Y:S08]  /*58b0*/  HMMA.16816.F32 R40, R12.reuse, R16, R40 ;  /* 0x000000100c28723c */ /* 0x040ff00000001828 */
[-C--:B------:R-:W-:Y:S08]  /*58c0*/  HMMA.16816.F32 R44, R12, R18.reuse, R44 ;  /* 0x000000120c2c723c */ /* 0x080ff0000000182c */
[C---:B------:R-:W-:Y:S01]  /*58d0*/  HMMA.16816.F32 R48, R4.reuse, R18, R48 ;  /* 0x000000120430723c */ /* 0x040fe20000001830 */
[----:B------:R-:W-:Y:S07]  /*58e0*/  LDSM.16.MT88.4 R16, [R0+0x7000] ;  /* 0x007000000010783b */ /* 0x000fee0000004200 */
[-C--:B-----5:R-:W-:Y:S08]  /*58f0*/  HMMA.16816.F32 R52, R4, R68.reuse, R52 ;  /* 0x000000440434723c */ /* 0x0a0ff00000001834 */
[C---:B------:R-:W-:Y:S08]  /*5900*/  HMMA.16816.F32 R56, R12.reuse, R68, R56 ;  /* 0x000000440c38723c */ /* 0x040ff00000001838 */
[-C--:B------:R-:W-:Y:S01]  /*5910*/  HMMA.16816.F32 R60, R12, R70.reuse, R60 ;  /* 0x000000460c3c723c */ /* 0x080fe2000000183c */
[----:B------:R-:W3:Y:S07]  /*5920*/  LDSM.16.MT88.4 R12, [R0+0xa800] ;  /* 0x00a80000000c783b */ /* 0x000eee0000004200 */
[----:B------:R-:W-:Y:S01]  /*5930*/  HMMA.16816.F32 R64, R4, R70, R64 ;  /* 0x000000460440723c */ /* 0x000fe20000001840 */
[----:B------:R-:W4:Y:S05]  /*5940*/  LDSM.16.MT88.4 R4, [R3+0x15000] ;  /* 0x015000000304783b */ /* 0x000f2a0000004200 */
[----:B------:R-:W5:Y:S02]  /*5950*/  LDSM.16.MT88.4 R68, [R2+0x15000] ;  /* 0x015000000244783b */ /* 0x000f640000004200 */
[-C--:B------:R-:W-:Y:S08]  /*5960*/  HMMA.16816.F32 R20, R72, R76.reuse, R20 ;  /* 0x0000004c4814723c */ /* 0x080ff00000001814 */
[C---:B------:R-:W-:Y:S08]  /*5970*/  HMMA.16816.F32 R24, R80.reuse, R76, R24 ;  /* 0x0000004c5018723c */ /* 0x040ff00000001818 */
[-C--:B------:R-:W-:Y:S08]  /*5980*/  HMMA.16816.F32 R28, R80, R78.reuse, R28 ;  /* 0x0000004e501c723c */ /* 0x080ff0000000181c */
[C---:B------:R-:W-:Y:S01]  /*5990*/  HMMA.16816.F32 R32, R72.reuse, R78, R32 ;  /* 0x0000004e4820723c */ /* 0x040fe20000001820 */
[----:B------:R-:W2:Y:S07]  /*59a0*/  LDSM.16.MT88.4 R76, [R0+0x9000] ;  /* 0x00900000004c783b */ /* 0x000eae0000004200 */
[-C--:B-1----:R-:W-:Y:S08]  /*59b0*/  HMMA.16816.F32 R36, R72, R8.reuse, R36 ;  /* 0x000000084824723c */ /* 0x082ff00000001824 */
[C---:B------:R-:W-:Y:S08]  /*59c0*/  HMMA.16816.F32 R40, R80.reuse, R8, R40 ;  /* 0x000000085028723c */ /* 0x040ff00000001828 */
[-C--:B------:R-:W-:Y:S08]  /*59d0*/  HMMA.16816.F32 R44, R80, R10.reuse, R44 ;  /* 0x0000000a502c723c */ /* 0x080ff0000000182c */
[C---:B------:R-:W-:Y:S01]  /*59e0*/  HMMA.16816.F32 R48, R72.reuse, R10, R48 ;  /* 0x0000000a4830723c */ /* 0x040fe20000001830 */
[----:B------:R-:W1:Y:S07]  /*59f0*/  LDSM.16.MT88.4 R8, [R0+0xb000] ;  /* 0x00b000000008783b */ /* 0x000e6e0000004200 */
[-C--:B---3--:R-:W-:Y:S08]  /*5a00*/  HMMA.16816.F32 R52, R72, R12.reuse, R52 ;  /* 0x0000000c4834723c */ /* 0x088ff00000001834 */
[C---:B------:R-:W-:Y:S08]  /*5a10*/  HMMA.16816.F32 R56, R80.reuse, R12, R56 ;  /* 0x0000000c5038723c */ /* 0x040ff00000001838 */
[-C--:B------:R-:W-:Y:S01]  /*5a20*/  HMMA.16816.F32 R60, R80, R14.reuse, R60 ;  /* 0x0000000e503c723c */ /* 0x080fe2000000183c */
[----:B------:R-:W-:Y:S07]  /*5a30*/  LDSM.16.MT88.4 R80, [R2+0x15800] ;  /* 0x015800000250783b */ /* 0x000fee0000004200 */
[----:B------:R-:W-:Y:S01]  /*5a40*/  HMMA.16816.F32 R64, R72, R14, R64 ;  /* 0x0000000e4840723c */ /* 0x000fe20000001840 */
[----:B------:R-:W-:Y:S05]  /*5a50*/  LDSM.16.MT88.4 R12, [R3+0x15800] ;  /* 0x01580000030c783b */ /* 0x000fea0000004200 */
[----:B------:R-:W3:Y:S02]  /*5a60*/  LDSM.16.MT88.4 R72, [R0+0x7800] ;  /* 0x007800000048783b */ /* 0x000ee40000004200 */
[-C--:B----4-:R-:W-:Y:S08]  /*5a70*/  HMMA.16816.F32 R20, R4, R16.reuse, R20 ;  /* 0x000000100414723c */ /* 0x090ff00000001814 */
[C---:B-----5:R-:W-:Y:S08]  /*5a80*/  HMMA.16816.F32 R24, R68.reuse, R16, R24 ;  /* 0x000000104418723c */ /* 0x060ff00000001818 */
[-C--:B------:R-:W-:Y:S08]  /*5a90*/  HMMA.16816.F32 R28, R68, R18.reuse, R28 ;  /* 0x00000012441c723c */ /* 0x080ff0000000181c */
[C---:B------:R-:W-:Y:S01]  /*5aa0*/  HMMA.16816.F32 R32, R4.reuse, R18, R32 ;  /* 0x000000120420723c */ /* 0x040fe20000001820 */
[----:B------:R-:W4:Y:S05]  /*5ab0*/  LDSM.16.MT88.4 R16, [R0+0xb800] ;  /* 0x00b800000010783b */ /* 0x000f2a0000004200 */
[----:B------:R-:W-:Y:S02]  /*5ac0*/  BAR.SYNC.DEFER_BLOCKING 0x0 ;  /* 0x0000000000007b1d */ /* 0x000fe40000010000 */
[-C--:B--2---:R-:W-:Y:S08]  /*5ad0*/  HMMA.16816.F32 R36, R4, R76.reuse, R36 ;  /* 0x0000004c0424723c */ /* 0x084ff00000001824 */
[C---:B------:R-:W-:Y:S08]  /*5ae0*/  HMMA.16816.F32 R40, R68.reuse, R76, R40 ;  /* 0x0000004c4428723c */ /* 0x040ff00000001828 */
[-C--:B------:R-:W-:Y:S08]  /*5af0*/  HMMA.16816.F32 R44, R68, R78.reuse, R44 ;  /* 0x0000004e442c723c */ /* 0x080ff0000000182c */
[C---:B------:R-:W-:Y:S08]  /*5b00*/  HMMA.16816.F32 R48, R4.reuse, R78, R48 ;  /* 0x0000004e0430723c */ /* 0x040ff00000001830 */
[-C--:B-1----:R-:W-:Y:S08]  /*5b10*/  HMMA.16816.F32 R52, R4, R8.reuse, R52 ;  /* 0x000000080434723c */ /* 0x082ff00000001834 */
[C---:B------:R-:W-:Y:S08]  /*5b20*/  HMMA.16816.F32 R56, R68.reuse, R8, R56 ;  /* 0x000000084438723c */ /* 0x040ff00000001838 */
[-C--:B------:R-:W-:Y:S08]  /*5b30*/  HMMA.16816.F32 R60, R68, R10.reuse, R60 ;  /* 0x0000000a443c723c */ /* 0x080ff0000000183c */
[----:B------:R-:W-:Y:S07]  /*5b40*/  HMMA.16816.F32 R64, R4, R10, R64 ;  /* 0x0000000a0440723c */ /* 0x000fee0000001840 */
[C---:B------:R-:W-:Y:S01]  /*5b50*/  LEA R5, P1, R88.reuse, R90, 0x2 ;  /* 0x0000005a58057211 */ /* 0x040fe200078210ff */
[-C--:B---3--:R-:W-:Y:S05]  /*5b60*/  HMMA.16816.F32 R20, R12, R72.reuse, R20 ;  /* 0x000000480c14723c */ /* 0x088fea0000001814 */
[----:B------:R-:W-:Y:S03]  /*5b70*/  LEA.HI.X.SX32 R4, R88, R91, 0x2, P1 ;  /* 0x0000005b58047211 */ /* 0x000fe600008f16ff */
[C---:B------:R-:W-:Y:S04]  /*5b80*/  HMMA.16816.F32 R24, R80.reuse, R72, R24 ;  /* 0x000000485018723c */ /* 0x040fe80000001818 */
[-C--:B------:R-:W-:Y:S04]  /*5b90*/  LOP3.LUT R5, R5, R4.reuse, RZ, 0x3c, !PT ;  /* 0x0000000405057212 */ /* 0x080fe800078e3cff */
[-C--:B------:R-:W-:Y:S04]  /*5ba0*/  HMMA.16816.F32 R28, R80, R74.reuse, R28 ;  /* 0x0000004a501c723c */ /* 0x080fe8000000181c */
[C---:B------:R-:W-:Y:S04]  /*5bb0*/  LOP3.LUT R4, R5.reuse, R4, RZ, 0x3c, !PT ;  /* 0x0000000405047212 */ /* 0x040fe800078e3cff */
[C---:B------:R-:W-:Y:S04]  /*5bc0*/  HMMA.16816.F32 R32, R12.reuse, R74, R32 ;  /* 0x0000004a0c20723c */ /* 0x040fe80000001820 */
[----:B------:R-:W-:Y:S04]  /*5bd0*/  LOP3.LUT R5, R5, R4, RZ, 0x3c, !PT ;  /* 0x0000000405057212 */ /* 0x000fe800078e3cff */
[-C--:B------:R-:W-:Y:S01]  /*5be0*/  HMMA.16816.F32 R36, R12, R84.reuse, R36 ;  /* 0x000000540c24723c */ /* 0x080fe20000001824 */
[----:B------:R1:W-:Y:S07]  /*5bf0*/  STL.64 [R1+0x30], R4 ;  /* 0x0000300401007387 */ /* 0x0003ee0000100a00 */
[C---:B------:R-:W-:Y:S08]  /*5c00*/  HMMA.16816.F32 R40, R80.reuse, R84, R40 ;  /* 0x000000545028723c */ /* 0x040ff00000001828 */
[-C--:B------:R-:W-:Y:S08]  /*5c10*/  HMMA.16816.F32 R44, R80, R86.reuse, R44 ;  /* 0x00000056502c723c */ /* 0x080ff0000000182c */
[C---:B------:R-:W-:Y:S08]  /*5c20*/  HMMA.16816.F32 R48, R12.reuse, R86, R48 ;  /* 0x000000560c30723c */ /* 0x040ff00000001830 */
[-C--:B----4-:R-:W-:Y:S08]  /*5c30*/  HMMA.16816.F32 R52, R12, R16.reuse, R52 ;  /* 0x000000100c34723c */ /* 0x090ff00000001834 */
[C---:B------:R-:W-:Y:S08]  /*5c40*/  HMMA.16816.F32 R56, R80.reuse, R16, R56 ;  /* 0x000000105038723c */ /* 0x040ff00000001838 */
[-C--:B------:R-:W-:Y:S08]  /*5c50*/  HMMA.16816.F32 R60, R80, R18.reuse, R60 ;  /* 0x00000012503c723c */ /* 0x080ff0000000183c */
[----:B------:R-:W-:Y:S01]  /*5c60*/  HMMA.16816.F32 R64, R12, R18, R64 ;  /* 0x000000120c40723c */ /* 0x000fe20000001840 */
[----:B------:R-:W-:-:S07]  /*5c70*/  @!P0 BRA `(.L_x_32) ;  /* 0x0000036000008947 */ /* 0x000fce0003800000 */
[----:B-1----:R-:W2:Y:S01]  /*5c80*/  LDL.64 R92, [R1+0x48] ;  /* 0x00004800015c7983 */ /* 0x002ea20000100a00 */
[----:B------:R-:W-:Y:S02]  /*5c90*/  IMAD.MOV.U32 R13, RZ, RZ, c[0x0][0x370] ;  /* 0x0000dc00ff0d7624 */ /* 0x000fe400078e00ff */
[----:B------:R-:W-:Y:S01]  /*5ca0*/  IMAD.MOV.U32 R14, RZ, RZ, c[0x0][0x374] ;  /* 0x0000dd00ff0e7624 */ /* 0x000fe200078e00ff */
[----:B------:R-:W3:Y:S01]  /*5cb0*/  LDL R94, [R1+0x68] ;  /* 0x00006800015e7983 */ /* 0x000ee20000100800 */
[C---:B------:R-:W-:Y:S03]  /*5cc0*/  IMAD.U32 R5, R13.reuse, -0x40, RZ ;  /* 0xffffffc00d057824 */ /* 0x040fe600078e00ff */
[----:B------:R-:W4:Y:S02]  /*5cd0*/  LDL R89, [R1+0x6c] ;  /* 0x00006c0001597983 */ /* 0x000f240000100800 */
[----:B------:R-:W-:Y:S02]  /*5ce0*/  SHF.R.S32.HI R7, RZ, 0x1f, R5 ;  /* 0x0000001fff077819 */ /* 0x000fe40000011405 */
[----:B------:R-:W5:Y:S01]  /*5cf0*/  LDL.LU.64 R90, [R1+0x38] ;  /* 0x00003800015a7983 */ /* 0x000f620000300a00 */
[C---:B------:R-:W-:Y:S03]  /*5d00*/  LEA R6, P5, R13.reuse, R5, 0x5 ;  /* 0x000000050d067211 */ /* 0x040fe600078a28ff */
[----:B------:R-:W5:Y:S01]  /*5d10*/  LDL R88, [R1+0x2c] ;  /* 0x00002c0001587983 */ /* 0x000f620000100800 */
[--C-:B------:R-:W-:Y:S02]  /*5d20*/  LEA.HI.X R7, R13, R7, R14.reuse, 0x5, P5 ;  /* 0x000000070d077211 */ /* 0x100fe400028f2c0e */
[----:B--2---:R-:W-:Y:S02]  /*5d30*/  ISETP.GE.AND P4, PT, R92, c[0x0][0x220], PT ;  /* 0x000088005c007a0c */ /* 0x004fe40003f86270 */
[----:B---3--:R-:W-:Y:S02]  /*5d40*/  ISETP.GE.AND P3, PT, R94, c[0x0][0x220], PT ;  /* 0x000088005e007a0c */ /* 0x008fe40003f66270 */
[----:B----4-:R-:W-:Y:S02]  /*5d50*/  ISETP.GE.AND P2, PT, R89, c[0x0][0x220], PT ;  /* 0x0000880059007a0c */ /* 0x010fe40003f46270 */
[C---:B-----5:R-:W-:Y:S07]  /*5d60*/  LEA R4, P1, R5.reuse, R90, 0x1 ;  /* 0x0000005a05047211 */ /* 0x060fee00078208ff */
[----:B------:R1:W-:Y:S01]  /*5d70*/  @P4 STS.128 [R88+0x6000], RZ ;  /* 0x006000ff58004388 */ /* 0x0003e20000000c00 */
[----:B------:R-:W-:Y:S02]  /*5d80*/  LEA.HI.X.SX32 R5, R5, R91, 0x1, P1 ;  /* 0x0000005b05057211 */ /* 0x000fe400008f0eff */
[C---:B------:R-:W-:Y:S02]  /*5d90*/  @!P4 LEA R12, P6, R13.reuse, R4, 0x6 ;  /* 0x000000040d0cc211 */ /* 0x040fe400078c30ff */
[CC--:B------:R-:W-:Y:S01]  /*5da0*/  @!P3 LEA R10, P5, R6.reuse, R90.reuse, 0x1 ;  /* 0x0000005a060ab211 */ /* 0x0c0fe200078a08ff */
[----:B------:R-:W-:Y:S01]  /*5db0*/  @!PT LDS RZ, [RZ] ;  /* 0x00000000fffff984 */ /* 0x000fe20000000800 */
[----:B------:R-:W-:Y:S01]  /*5dc0*/  @!PT LDS RZ, [RZ] ;  /* 0x00000000fffff984 */ /* 0x000fe20000000800 */
[----:B------:R-:W-:Y:S01]  /*5dd0*/  @!PT LDS RZ, [RZ] ;  /* 0x00000000fffff984 */ /* 0x000fe20000000800 */
[----:B------:R1:W-:Y:S01]  /*5de0*/  @!P4 LDGSTS.E.BYPASS.LTC128B.128 [R88+0x6000], [R4.64] ;  /* 0x060000000458cfae */ /* 0x0003e2000b901d44 */
[----:B------:R-:W-:Y:S02]  /*5df0*/  @!P4 LEA.HI.X R13, R13, R5, R14, 0x6, P6 ;  /* 0x000000050d0dc211 */ /* 0x000fe400030f340e */
[CCC-:B------:R-:W-:Y:S01]  /*5e00*/  @!P3 LEA.HI.X R11, R6.reuse, R91.reuse, R7.reuse, 0x1, P5 ;  /* 0x0000005b060bb211 */ /* 0x1c0fe200028f0c07 */
[----:B------:R1:W-:Y:S01]  /*5e10*/  @P3 STS.128 [R88+0x8000], RZ ;  /* 0x008000ff58003388 */ /* 0x0003e20000000c00 */
[C---:B------:R-:W-:Y:S03]  /*5e20*/  @!P2 LEA R8, P1, R6.reuse, R90, 0x1 ;  /* 0x0000005a0608a211 */ /* 0x040fe600078208ff */
[----:B------:R-:W-:Y:S01]  /*5e30*/  @!PT LDS RZ, [RZ] ;  /* 0x00000000fffff984 */ /* 0x000fe20000000800 */
[----:B------:R-:W-:Y:S01]  /*5e40*/  @!PT LDS RZ, [RZ] ;  /* 0x00000000fffff984 */ /* 0x000fe20000000800 */
[----:B------:R-:W-:Y:S01]  /*5e50*/  @!PT LDS RZ, [RZ] ;  /* 0x00000000fffff984 */ /* 0x000fe20000000800 */
[----:B------:R1:W-:Y:S01]  /*5e60*/  @!P3 LDGSTS.E.BYPASS.LTC128B.128 [R88+0x8000], [R4.64+0x80] ;  /* 0x080000800458bfae */ /* 0x0003e2000b901d44 */
[----:B------:R-:W-:Y:S03]  /*5e70*/  @!P2 LEA.HI.X R9, R6, R91, R7, 0x1, P1 ;  /* 0x0000005b0609a211 */ /* 0x000fe600008f0c07 */
[----:B------:R1:W-:Y:S04]  /*5e80*/  @P2 STS.128 [R88+0xa000], RZ ;  /* 0x00a000ff58002388 */ /* 0x0003e80000000c00 */
[----:B------:R-:W-:Y:S01]  /*5e90*/  @!PT LDS RZ, [RZ] ;  /* 0x00000000fffff984 */ /* 0x000fe20000000800 */
[----:B------:R-:W-:Y:S01]  /*5ea0*/  @!PT LDS RZ, [RZ] ;  /* 0x00000000fffff984 */ /* 0x000fe20000000800 */
[----:B------:R-:W-:Y:S01]  /*5eb0*/  @!PT LDS RZ, [RZ] ;  /* 0x00000000fffff984 */ /* 0x000fe20000000800 */
[----:B------:R1:W-:Y:S04]  /*5ec0*/  @!P2 LDGSTS.E.BYPASS.LTC128B.128 [R88+0xa000], [R4.64+0x100] ;  /* 0x0a0001000458afae */ /* 0x0003e8000b901d44 */
[----:B------:R1:W-:Y:S04]  /*5ed0*/  @P4 STS.128 [R88+0x7000], RZ ;  /* 0x007000ff58004388 */ /* 0x0003e80000000c00 */
        /* <DEDUP_REMOVED lines=13> */
[----:B------:R1:W-:Y:S04]  /*5fb0*/  @!P2 LDGSTS.E.BYPASS.LTC128B.128 [R88+0xb000], [R8.64+0x100] ;  /* 0x0b0001000858afae */ /* 0x0003e8000b901d44 */
[----:B------:R-:W0:Y:S04]  /*5fc0*/  LDGDEPBAR ;  /* 0x00000000000079af */ /* 0x000e280000000000 */
[----:B------:R1:W-:Y:S02]  /*5fd0*/  STL.64 [R1+0x38], R4 ;  /* 0x0000380401007387 */ /* 0x0003e40000100a00 */
.L_x_32:
[----:B-1----:R-:W2:Y:S01]  /*5fe0*/  LDL R5, [R1+0x1c] ;  /* 0x00001c0001057983 */ /* 0x002ea20000100800 */
[----:B------:R-:W-:Y:S02]  /*5ff0*/  @UP2 UIADD3 UR13, UP1, UR8, -0x100, URZ ;  /* 0xffffff00080d2890 */ /* 0x000fe4000ff3e03f */
[----:B------:R-:W-:Y:S01]  /*6000*/  @UP2 UIADD3 UR10, UP0, UR10, -0x100, URZ ;  /* 0xffffff000a0a2890 */ /* 0x000fe2000ff1e03f */
[----:B------:R-:W3:Y:S01]  /*6010*/  LDL R4, [R1+0x28] ;  /* 0x0000280001047983 */ /* 0x000ee20000100800 */
[----:B------:R-:W-:Y:S02]  /*6020*/  @UP2 UIADD3.X UR11, UR7, -0x1, URZ, UP1, !UPT ;  /* 0xffffffff070b2890 */ /* 0x000fe40008ffe43f */
[----:B------:R-:W-:Y:S01]  /*6030*/  @UP2 UIADD3.X UR9, UR9, -0x1, URZ, UP0, !UPT ;  /* 0xffffffff09092890 */ /* 0x000fe200087fe43f */
[----:B------:R-:W-:Y:S04]  /*6040*/  STL.64 [R1+0xc8], R38 ;  /* 0x0000c82601007387 */ /* 0x000fe80000100a00 */
[----:B------:R-:W-:Y:S04]  /*6050*/  LDSM.16.MT88.4 R16, [R0+0xc000] ;  /* 0x00c000000010783b */ /* 0x000fe80000004200 */
[----:B------:R-:W-:Y:S04]  /*6060*/  STL.64 [R1+0xc0], R36 ;  /* 0x0000c02401007387 */ /* 0x000fe80000100a00 */
[----:B------:R-:W-:Y:S04]  /*6070*/  STL.64 [R1+0xb8], R34 ;  /* 0x0000b82201007387 */ /* 0x000fe80000100a00 */
[----:B------:R-:W-:Y:S04]  /*6080*/  STL.64 [R1+0xb0], R32 ;  /* 0x0000b02001007387 */ /* 0x000fe80000100a00 */
[----:B------:R-:W-:Y:S04]  /*6090*/  STL.64 [R1+0xa8], R30 ;  /* 0x0000a81e01007387 */ /* 0x000fe80000100a00 */
[----:B------:R-:W-:Y:S04]  /*60a0*/  STL.64 [R1+0xa0], R28 ;  /* 0x0000a01c01007387 */ /* 0x000fe80000100a00 */
[----:B------:R-:W-:Y:S04]  /*60b0*/  LDSM.16.MT88.4 R80, [R0+0xe000] ;  /* 0x00e000000050783b */ /* 0x000fe80000004200 */
[----:B------:R-:W-:Y:S04]  /*60c0*/  LDSM.16.MT88.4 R244, [R0+0x10000] ;  /* 0x0100000000f4783b */ /* 0x000fe80000004200 */
[----:B------:R-:W-:Y:S04]  /*60d0*/  STL.64 [R1+0x98], R26 ;  /* 0x0000981a01007387 */ /* 0x000fe80000100a00 */
[----:B------:R-:W-:Y:S04]  /*60e0*/  STL.64 [R1+0x90], R24 ;  /* 0x0000901801007387 */ /* 0x000fe80000100a00 */
[----:B------:R1:W-:Y:S04]  /*60f0*/  STL.64 [R1+0x88], R20 ;  /* 0x0000881401007387 */ /* 0x0003e80000100a00 */
[----:B------:R-:W-:Y:S04]  /*6100*/  LDSM.16.MT88.4 R32, [R0+0xc800] ;  /* 0x00c800000020783b */ /* 0x000fe80000004200 */
[----:B------:R-:W-:Y:S04]  /*6110*/  LDSM.16.MT88.4 R24, [R0+0x10800] ;  /* 0x010800000018783b */ /* 0x000fe80000004200 */
[----:B-1----:R-:W4:Y:S04]  /*6120*/  LDL R20, [R1+0x20] ;  /* 0x0000200001147983 */ /* 0x002f280000100800 */
[----:B----4-:R-:W-:Y:S04]  /*6130*/  LDSM.16.M88.4 R36, [R20+0x1000] ;  /* 0x001000001424783b */ /* 0x010fe80000000200 */
[----:B--2---:R-:W1:Y:S04]  /*6140*/  LDSM.16.M88.4 R96, [R5] ;  /* 0x000000000560783b */ /* 0x004e680000000200 */
[----:B------:R-:W2:Y:S04]  /*6150*/  LDSM.16.M88.4 R92, [R5+0x1000] ;  /* 0x00100000055c783b */ /* 0x000ea80000000200 */
[----:B---3--:R-:W3:Y:S04]  /*6160*/  LDSM.16.M88.4 R248, [R4] ;  /* 0x0000000004f8783b */ /* 0x008ee80000000200 */
[----:B------:R1:W4:Y:S02]  /*6170*/  LDSM.16.M88.4 R28, [R4+0x1000] ;  /* 0x00100000041c783b */ /* 0x0003240000000200 */
[-C--:B-1----:R-:W-:Y:S08]  /*6180*/  HMMA.16816.F32 R4, R96, R16.reuse, RZ ;  /* 0x000000106004723c */ /* 0x082ff000000018ff */
[C---:B--2---:R-:W-:Y:S08]  /*6190*/  HMMA.16816.F32 R8, R92.reuse, R16, RZ ;  /* 0x000000105c08723c */ /* 0x044ff000000018ff */
[-C--:B------:R-:W-:Y:S08]  /*61a0*/  HMMA.16816.F32 R12, R92, R18.reuse, RZ ;  /* 0x000000125c0c723c */ /* 0x080ff000000018ff */
[C---:B------:R-:W-:Y:S08]  /*61b0*/  HMMA.16816.F32 R16, R96.reuse, R18, RZ ;  /* 0x000000126010723c */ /* 0x040ff000000018ff */
[-C--:B------:R-:W-:Y:S08]  /*61c0*/  HMMA.16816.F32 R68, R96, R80.reuse, RZ ;  /* 0x000000506044723c */ /* 0x080ff000000018ff */
[C---:B------:R-:W-:Y:S08]  /*61d0*/  HMMA.16816.F32 R72, R92.reuse, R80, RZ ;  /* 0x000000505c48723c */ /* 0x040ff000000018ff */
[-C--:B------:R-:W-:Y:S08]  /*61e0*/  HMMA.16816.F32 R76, R92, R82.reuse, RZ ;  /* 0x000000525c4c723c */ /* 0x080ff000000018ff */
[C---:B------:R-:W-:Y:S08]  /*61f0*/  HMMA.16816.F32 R80, R96.reuse, R82, RZ ;  /* 0x000000526050723c */ /* 0x040ff000000018ff */
[-C--:B------:R-:W-:Y:S08]  /*6200*/  HMMA.16816.F32 R84, R96, R244.reuse, RZ ;  /* 0x000000f46054723c */ /* 0x080ff000000018ff */
[C---:B------:R-:W-:Y:S08]  /*6210*/  HMMA.16816.F32 R88, R92.reuse, R244, RZ ;  /* 0x000000f45c58723c */ /* 0x040ff000000018ff */
[-C--:B------:R-:W-:Y:S08]  /*6220*/  HMMA.16816.F32 R92, R92, R246.reuse, RZ ;  /* 0x000000f65c5c723c */ /* 0x080ff000000018ff */
[----:B------:R-:W-:Y:S01]  /*6230*/  HMMA.16816.F32 R96, R96, R246, RZ ;  /* 0x000000f66060723c */ /* 0x000fe200000018ff */
[----:B------:R-:W1:Y:S07]  /*6240*/  LDSM.16.MT88.4 R244, [R0+0xe800] ;  /* 0x00e8000000f4783b */ /* 0x000e6e0000004200 */
[-C--:B---3--:R-:W-:Y:S08]  /*6250*/  HMMA.16816.F32 R4, R248, R32.reuse, R4 ;  /* 0x00000020f804723c */ /* 0x088ff00000001804 */
[C---:B----4-:R-:W-:Y:S08]  /*6260*/  HMMA.16816.F32 R8, R28.reuse, R32, R8 ;  /* 0x000000201c08723c */ /* 0x050ff00000001808 */
[-C--:B------:R-:W-:Y:S08]  /*6270*/  HMMA.16816.F32 R12, R28, R34.reuse, R12 ;  /* 0x000000221c0c723c */ /* 0x080ff0000000180c */
[C---:B------:R-:W-:Y:S01]  /*6280*/  HMMA.16816.F32 R16, R248.reuse, R34, R16 ;  /* 0x00000022f810723c */ /* 0x040fe20000001810 */
[----:B------:R-:W-:Y:S07]  /*6290*/  LDSM.16.MT88.4 R32, [R0+0xd000] ;  /* 0x00d000000020783b */ /* 0x000fee0000004200 */
[-C--:B-1----:R-:W-:Y:S08]  /*62a0*/  HMMA.16816.F32 R68, R248, R244.reuse, R68 ;  /* 0x000000f4f844723c */ /* 0x082ff00000001844 */
[C---:B------:R-:W-:Y:S08]  /*62b0*/  HMMA.16816.F32 R72, R28.reuse, R244, R72 ;  /* 0x000000f41c48723c */ /* 0x040ff00000001848 */
[-C--:B------:R-:W-:Y:S08]  /*62c0*/  HMMA.16816.F32 R76, R28, R246.reuse, R76 ;  /* 0x000000f61c4c723c */ /* 0x080ff0000000184c */
[C---:B------:R-:W-:Y:S01]  /*62d0*/  HMMA.16816.F32 R80, R248.reuse, R246, R80 ;  /* 0x000000f6f850723c */ /* 0x040fe20000001850 */
[----:B------:R1:W2:Y:S07]  /*62e0*/  LDSM.16.M88.4 R244, [R20] ;  /* 0x0000000014f4783b */ /* 0x0002ae0000000200 */
[-C--:B------:R-:W-:Y:S08]  /*62f0*/  HMMA.16816.F32 R84, R248, R24.reuse, R84 ;  /* 0x00000018f854723c */ /* 0x080ff00000001854 */
[C---:B------:R-:W-:Y:S08]  /*6300*/  HMMA.16816.F32 R88, R28.reuse, R24, R88 ;  /* 0x000000181c58723c */ /* 0x040ff00000001858 */
[-C--:B------:R-:W-:Y:S01]  /*6310*/  HMMA.16816.F32 R92, R28, R26.reuse, R92 ;  /* 0x0000001a1c5c723c */ /* 0x080fe2000000185c */
[----:B------:R-:W3:Y:S04]  /*6320*/  LDL R28, [R1+0x24] ;  /* 0x00002400011c7983 */ /* 0x000ee80000100800 */
[----:B-1----:R-:W4:Y:S03]  /*6330*/  LDL.64 R20, [R1+0x30] ;  /* 0x0000300001147983 */ /* 0x002f260000100a00 */
[----:B------:R-:W-:Y:S01]  /*6340*/  HMMA.16816.F32 R96, R248, R26, R96 ;  /* 0x0000001af860723c */ /* 0x000fe20000001860 */
[----:B------:R-:W1:Y:S04]  /*6350*/  LDSM.16.MT88.4 R248, [R0+0xf000] ;  /* 0x00f0000000f8783b */ /* 0x000e680000004200 */
[----:B------:R-:W1:Y:S03]  /*6360*/  LDSM.16.MT88.4 R24, [R0+0x11000] ;  /* 0x011000000018783b */ /* 0x000e660000004200 */
[-C--:B--2---:R-:W-:Y:S08]  /*6370*/  HMMA.16816.F32 R4, R244, R32.reuse, R4 ;  /* 0x00000020f404723c */ /* 0x084ff00000001804 */
[C---:B------:R-:W-:Y:S08]  /*6380*/  HMMA.16816.F32 R8, R36.reuse, R32, R8 ;  /* 0x000000202408723c */ /* 0x040ff00000001808 */
[-C--:B------:R-:W-:Y:S08]  /*6390*/  HMMA.16816.F32 R12, R36, R34.reuse, R12 ;  /* 0x00000022240c723c */ /* 0x080ff0000000180c */
[C---:B------:R-:W-:Y:S01]  /*63a0*/  HMMA.16816.F32 R16, R244.reuse, R34, R16 ;  /* 0x00000022f410723c */ /* 0x040fe20000001810 */
[----:B------:R-:W-:Y:S07]  /*63b0*/  LDSM.16.MT88.4 R32, [R0+0xd800] ;  /* 0x00d800000020783b */ /* 0x000fee0000004200 */
[-C--:B-1----:R-:W-:Y:S08]  /*63c0*/  HMMA.16816.F32 R68, R244, R248.reuse, R68 ;  /* 0x000000f8f444723c */ /* 0x082ff00000001844 */
[C---:B------:R-:W-:Y:S08]  /*63d0*/  HMMA.16816.F32 R72, R36.reuse, R248, R72 ;  /* 0x000000f82448723c */ /* 0x040ff00000001848 */
[-C--:B------:R-:W-:Y:S08]  /*63e0*/  HMMA.16816.F32 R76, R36, R250.reuse, R76 ;  /* 0x000000fa244c723c */ /* 0x080ff0000000184c */
[C---:B------:R-:W-:Y:S08]  /*63f0*/  HMMA.16816.F32 R80, R244.reuse, R250, R80 ;  /* 0x000000faf450723c */ /* 0x040ff00000001850 */
[-C--:B------:R-:W-:Y:S08]  /*6400*/  HMMA.16816.F32 R84, R244, R24.reuse, R84 ;  /* 0x00000018f454723c */ /* 0x080ff00000001854 */
[C---:B------:R-:W-:Y:S08]  /*6410*/  HMMA.16816.F32 R88, R36.reuse, R24, R88 ;  /* 0x000000182458723c */ /* 0x040ff00000001858 */
[-C--:B------:R-:W-:Y:S01]  /*6420*/  HMMA.16816.F32 R92, R36, R26.reuse, R92 ;  /* 0x0000001a245c723c */ /* 0x080fe2000000185c */
[----:B------:R1:W5:Y:S04]  /*6430*/  LDL.LU.64 R38, [R1+0xc8] ;  /* 0x0000c80001267983 */ /* 0x0003680000300a00 */
[----:B------:R1:W5:Y:S03]  /*6440*/  LDL.LU.64 R36, [R1+0xc0] ;  /* 0x0000c00001247983 */ /* 0x0003660000300a00 */
[----:B------:R-:W-:Y:S01]  /*6450*/  HMMA.16816.F32 R96, R244, R26, R96 ;  /* 0x0000001af460723c */ /* 0x000fe20000001860 */
[----:B------:R-:W-:Y:S04]  /*6460*/  LDSM.16.MT88.4 R244, [R0+0xf800] ;  /* 0x00f8000000f4783b */ /* 0x000fe80000004200 */
[----:B------:R-:W-:Y:S04]  /*6470*/  LDSM.16.MT88.4 R24, [R0+0x11800] ;  /* 0x011800000018783b */ /* 0x000fe80000004200 */
[----:B---3--:R-:W2:Y:S04]  /*6480*/  LDSM.16.M88.4 R248, [R28] ;  /* 0x000000001cf8783b */ /* 0x008ea80000000200 */
[----:B------:R-:W3:Y:S01]  /*6490*/  LDSM.16.M88.4 R28, [R28+0x1000] ;  /* 0x001000001c1c783b */ /* 0x000ee20000000200 */
[-C--:B--2---:R-:W-:Y:S08]  /*64a0*/  HMMA.16816.F32 R4, R248, R32.reuse, R4 ;  /* 0x00000020f804723c */ /* 0x084ff00000001804 */
[C---:B---3--:R-:W-:Y:S08]  /*64b0*/  HMMA.16816.F32 R8, R28.reuse, R32, R8 ;  /* 0x000000201c08723c */ /* 0x048ff00000001808 */
[-C--:B------:R-:W-:Y:S08]  /*64c0*/  HMMA.16816.F32 R12, R28, R34.reuse, R12 ;  /* 0x000000221c0c723c */ /* 0x080ff0000000180c */
[C---:B------:R-:W-:Y:S01]  /*64d0*/  HMMA.16816.F32 R16, R248.reuse, R34, R16 ;  /* 0x00000022f810723c */ /* 0x040fe20000001810 */
[----:B------:R1:W5:Y:S04]  /*64e0*/  LDL.LU.64 R34, [R1+0xb8] ;  /* 0x0000b80001227983 */ /* 0x0003680000300a00 */
[----:B------:R1:W5:Y:S03]  /*64f0*/  LDL.LU.64 R32, [R1+0xb0] ;  /* 0x0000b00001207983 */ /* 0x0003660000300a00 */
[-C--:B------:R-:W-:Y:S08]  /*6500*/  HMMA.16816.F32 R68, R248, R244.reuse, R68 ;  /* 0x000000f4f844723c */ /* 0x080ff00000001844 */
[C---:B------:R-:W-:Y:S01]  /*6510*/  HMMA.16816.F32 R72, R28.reuse, R244, R72 ;  /* 0x000000f41c48723c */ /* 0x040fe20000001848 */
[----:B------:R-:W2:Y:S07]  /*6520*/  LDL R245, [R1+0x74] ;  /* 0x0000740001f57983 */ /* 0x000eae0000100800 */
[-C--:B------:R-:W-:Y:S08]  /*6530*/  HMMA.16816.F32 R76, R28, R246.reuse, R76 ;  /* 0x000000f61c4c723c */ /* 0x080ff0000000184c */
[C---:B------:R-:W-:Y:S01]  /*6540*/  HMMA.16816.F32 R80, R248.reuse, R246, R80 ;  /* 0x000000f6f850723c */ /* 0x040fe20000001850 */
[----:B------:R1:W3:Y:S06]  /*6550*/  LDL R246, [R1+0x64] ;  /* 0x0000640001f67983 */ /* 0x0002ec0000100800 */
[----:B------:R-:W-:Y:S01]  /*6560*/  IMAD.MOV.U32 R247, RZ, RZ, c[0x0][0x22c] ;  /* 0x00008b00fff77624 */ /* 0x000fe200078e00ff */
[-C--:B------:R-:W-:Y:S04]  /*6570*/  HMMA.16816.F32 R84, R248, R24.reuse, R84 ;  /* 0x00000018f854723c */ /* 0x080fe80000001854 */
[----:B------:R-:W-:Y:S04]  /*6580*/  IMAD R247, R247, c[0x0][0x1c0], RZ ;  /* 0x00007000f7f77a24 */ /* 0x000fe800078e02ff */
[C---:B------:R-:W-:Y:S01]  /*6590*/  HMMA.16816.F32 R88, R28.reuse, R24, R88 ;  /* 0x000000181c58723c */ /* 0x040fe20000001858 */
[----:B------:R-:W3:Y:S04]  /*65a0*/  LDL R24, [R1+0x70] ;  /* 0x0000700001187983 */ /* 0x000ee80000100800 */
[----:B------:R1:W4:Y:S03]  /*65b0*/  LDL R25, [R1+0x60] ;  /* 0x0000600001197983 */ /* 0x0003260000100800 */
[-C--:B------:R-:W-:Y:S01]  /*65c0*/  HMMA.16816.F32 R92, R28, R26.reuse, R92 ;  /* 0x0000001a1c5c723c */ /* 0x080fe2000000185c */
[----:B------:R1:W5:Y:S04]  /*65d0*/  LDL.LU.64 R30, [R1+0xa8] ;  /* 0x0000a800011e7983 */ /* 0x0003680000300a00 */
[----:B------:R1:W5:Y:S03]  /*65e0*/  LDL.LU.64 R28, [R1+0xa0] ;  /* 0x0000a000011c7983 */ /* 0x0003660000300a00 */
[----:B------:R-:W-:Y:S01]  /*65f0*/  HMMA.16816.F32 R96, R248, R26, R96 ;  /* 0x0000001af860723c */ /* 0x000fe20000001860 */
[----:B------:R1:W5:Y:S06]  /*6600*/  LDL.LU.64 R26, [R1+0x98] ;  /* 0x00009800011a7983 */ /* 0x00036c0000300a00 */
[----:B------:R-:W-:Y:S02]  /*6610*/  IMAD.SHL.U32 R248, R247, 0x10, RZ ;  /* 0x00000010f7f87824 */ /* 0x000fe400078e00ff */
[----:B------:R-:W-:Y:S04]  /*6620*/  IMAD.MOV.U32 R250, RZ, RZ, c[0x0][0x22c] ;  /* 0x00008b00fffa7624 */ /* 0x000fe800078e00ff */
[----:B------:R-:W-:Y:S04]  /*6630*/  IMAD R250, R250, c[0x0][0x1c0], RZ ;  /* 0x00007000fafa7a24 */ /* 0x000fe800078e02ff */
[C---:B------:R-:W-:Y:S02]  /*6640*/  IMAD R249, R250.reuse, 0x18, RZ ;  /* 0x00000018faf97824 */ /* 0x040fe400078e02ff */
[----:B------:R-:W-:Y:S01]  /*6650*/  IMAD.SHL.U32 R251, R250, 0x20, RZ ;  /* 0x00000020fafb7824 */ /* 0x000fe200078e00ff */
[----:B--2---:R-:W-:Y:S01]  /*6660*/  @P0 IADD3 R244, P1, R245, UR8, RZ ;  /* 0x00000008f5f40c10 */ /* 0x004fe2000ff3e0ff */
[----:B------:R-:W-:Y:S03]  /*6670*/  @UP2 UMOV UR8, UR13 ;  /* 0x0000000d00082c82 */ /* 0x000fe60008000000 */
[----:B---3--:R-:W-:Y:S01]  /*6680*/  @P0 IADD3.X R245, R24, UR7, RZ, P1, !PT ;  /* 0x0000000718f50c10 */ /* 0x008fe20008ffe4ff */
[C---:B------:R-:W-:Y:S01]  /*6690*/  IMAD.SHL.U32 R24, R247.reuse, 0x8, RZ ;  /* 0x00000008f7187824 */ /* 0x040fe200078e00ff */
[----:B------:R-:W-:Y:S03]  /*66a0*/  @UP2 UMOV UR7, UR11 ;  /* 0x0000000b00072c82 */ /* 0x000fe60008000000 */
[----:B----4-:R2:W3:Y:S04]  /*66b0*/  @P0 LDG.E R25, [R244.64+-0x100] ;  /* 0xffff0004f4190981 */ /* 0x0104e8000c1e1900 */
[----:B------:R2:W4:Y:S04]  /*66c0*/  @P0 LDG.E R246, [R244.64+-0xe0] ;  /* 0xffff2004f4f60981 */ /* 0x000528000c1e1900 */
[----:B------:R1:W-:Y:S01]  /*66d0*/  RED.E.ADD.F32.FTZ.RN.STRONG.GPU [R20.64], R4 ;  /* 0x000000041400798e */ /* 0x0003e2000c10e784 */
[-C--:B--2---:R-:W-:Y:S01]  /*66e0*/  LEA R244, P1, R24, R20.reuse, 0x2 ;  /* 0x0000001418f47211 */ /* 0x084fe200078210ff */
[----:B------:R-:W-:Y:S05]  /*66f0*/  IMAD.SHL.U32 R245, R247, 0x8, RZ ;  /* 0x00000008f7f57824 */ /* 0x000fea00078e00ff */
[-C--:B------:R-:W-:Y:S02]  /*6700*/  LEA.HI.X.SX32 R245, R245, R21.reuse, 0x2, P1 ;  /* 0x00000015f5f57211 */ /* 0x080fe400008f16ff */
[CC--:B-1----:R-:W-:Y:S03]  /*6710*/  LEA R4, P1, R249.reuse, R20.reuse, 0x2 ;  /* 0x00000014f9047211 */ /* 0x0c2fe600078210ff */
[----:B------:R1:W-:Y:S02]  /*6720*/  RED.E.ADD.F32.FTZ.RN.STRONG.GPU [R244.64], R5 ;  /* 0x00000005f400798e */ /* 0x0003e4000c10e784 */
[-C--:B-1----:R-:W-:Y:S02]  /*6730*/  LEA.HI.X.SX32 R5, R249, R21.reuse, 0x2, P1 ;  /* 0x00000015f9057211 */ /* 0x082fe400008f16ff */
[----:B---3--:R1:W-:Y:S04]  /*6740*/  @P0 STL [R1+0x60], R25 ;  /* 0x0000601901000387 */ /* 0x0083e80000100800 */
[----:B-1----:R1:W5:Y:S04]  /*6750*/  LDL.LU.64 R24, [R1+0x90] ;  /* 0x0000900001187983 */ /* 0x0023680000300a00 */
[----:B----4-:R2:W-:Y:S04]  /*6760*/  @P0 STL [R1+0x64], R246 ;  /* 0x000064f601000387 */ /* 0x0105e80000100800 */
[----:B------:R-:W3:Y:S01]  /*6770*/  LDL R249, [R1+0x6c] ;  /* 0x00006c0001f97983 */ /* 0x000ee20000100800 */
[CC--:B--2---:R-:W-:Y:S04]  /*6780*/  LEA R246, P2, R248.reuse, R20.reuse, 0x2 ;  /* 0x00000014f8f67211 */ /* 0x0c4fe800078410ff */
[-C--:B------:R-:W-:Y:S02]  /*6790*/  LEA.HI.X.SX32 R247, R248, R21.reuse, 0x2, P2 ;  /* 0x00000015f8f77211 */ /* 0x080fe400010f16ff */
[-C--:B------:R-:W-:Y:S03]  /*67a0*/  LEA R248, P2, R251, R20.reuse, 0x2 ;  /* 0x00000014fbf87211 */ /* 0x080fe600078410ff */
[----:B------:R2:W-:Y:S04]  /*67b0*/  RED.E.ADD.F32.FTZ.RN.STRONG.GPU [R246.64], R6 ;  /* 0x00000006f600798e */ /* 0x0005e8000c10e784 */
[----:B------:R4:W-:Y:S04]  /*67c0*/  RED.E.ADD.F32.FTZ.RN.STRONG.GPU [R4.64], R7 ;  /* 0x000000070400798e */ /* 0x0009e8000c10e784 */
[----:B--2---:R-:W2:Y:S01]  /*67d0*/  LDL R246, [R1+0x2c] ;  /* 0x00002c0001f67983 */ /* 0x004ea20000100800 */
[C---:B------:R-:W-:Y:S02]  /*67e0*/  IMAD R247, R250.reuse, 0x28, RZ ;  /* 0x00000028faf77824 */ /* 0x040fe400078e02ff */
[----:B------:R-:W-:Y:S02]  /*67f0*/  IMAD R250, R250, 0x30, RZ ;  /* 0x00000030fafa7824 */ /* 0x000fe400078e02ff */
[----:B----4-:R-:W-:Y:S04]  /*6800*/  IMAD.MOV.U32 R5, RZ, RZ, c[0x0][0x22c] ;  /* 0x00008b00ff057624 */ /* 0x010fe800078e00ff */
[----:B------:R-:W-:Y:S04]  /*6810*/  IMAD R5, R5, c[0x0][0x1c0], RZ ;  /* 0x0000700005057a24 */ /* 0x000fe800078e02ff */
[----:B------:R-:W-:Y:S02]  /*6820*/  IMAD R7, R5, 0x38, RZ ;  /* 0x0000003805077824 */ /* 0x000fe400078e02ff */
[----:B--2---:R-:W-:Y:S01]  /*6830*/  IMAD.MOV.U32 R6, RZ, RZ, R246 ;  /* 0x000000ffff067224 */ /* 0x004fe200078e00f6 */
[-C--:B------:R-:W-:Y:S01]  /*6840*/  LEA R246, P1, R247, R20.reuse, 0x2 ;  /* 0x00000014f7f67211 */ /* 0x080fe200078210ff */
[----:B---3--:R-:W-:Y:S01]  /*6850*/  IMAD.MOV.U32 R247, RZ, RZ, R249 ;  /* 0x000000fffff77224 */ /* 0x008fe200078e00f9 */
[-C--:B------:R-:W-:Y:S02]  /*6860*/  LEA.HI.X.SX32 R249, R251, R21.reuse, 0x2, P2 ;  /* 0x00000015fbf97211 */ /* 0x080fe400010f16ff */
[-C--:B------:R-:W-:Y:S01]  /*6870*/  LEA R4, P2, R250, R20.reuse, 0x2 ;  /* 0x00000014fa047211 */ /* 0x080fe200078410ff */
[----:B------:R-:W-:Y:S02]  /*6880*/  IMAD.MOV.U32 R251, RZ, RZ, R247 ;  /* 0x000000fffffb7224 */ /* 0x000fe400078e00f7 */
[----:B------:R-:W-:Y:S01]  /*6890*/  IMAD R247, R5, 0x28, RZ ;  /* 0x0000002805f77824 */ /* 0x000fe200078e02ff */
[----:B------:R2:W-:Y:S04]  /*68a0*/  RED.E.ADD.F32.FTZ.RN.STRONG.GPU [R248.64], R8 ;  /* 0x00000008f800798e */ /* 0x0005e8000c10e784 */
[----:B------:R-:W3:Y:S01]  /*68b0*/  LDL R5, [R1+0x68] ;  /* 0x0000680001057983 */ /* 0x000ee20000100800 */
[-C--:B------:R-:W-:Y:S05]  /*68c0*/  LEA.HI.X.SX32 R247, R247, R21.reuse, 0x2, P1 ;  /* 0x00000015f7f77211 */ /* 0x080fea00008f16ff */
[----:B------:R4:W-:Y:S01]  /*68d0*/  RED.E.ADD.F32.FTZ.RN.STRONG.GPU [R246.64], R9 ;  /* 0x00000009f600798e */ /* 0x0009e2000c10e784 */
[----:B--2---:R-:W-:Y:S01]  /*68e0*/  IMAD.MOV.U32 R248, RZ, RZ, R6 ;  /* 0x000000fffff87224 */ /* 0x004fe200078e0006 */
[CC--:B------:R-:W-:Y:S01]  /*68f0*/  LEA R6, P1, R7.reuse, R20.reuse, 0x2 ;  /* 0x0000001407067211 */ /* 0x0c0fe200078210ff */
[----:B------:R-:W-:Y:S03]  /*6900*/  IMAD.MOV.U32 R8, RZ, RZ, c[0x0][0x22c] ;  /* 0x00008b00ff087624 */ /* 0x000fe600078e00ff */
[-C--:B------:R-:W-:Y:S01]  /*6910*/  LEA.HI.X.SX32 R7, R7, R21.reuse, 0x2, P1 ;  /* 0x0000001507077211 */ /* 0x080fe200008f16ff */
[----:B------:R-:W-:Y:S01]  /*6920*/  IMAD R8, R8, c[0x0][0x1c0], RZ ;  /* 0x0000700008087a24 */ /* 0x000fe200078e02ff */
[----:B----4-:R-:W2:Y:S01]  /*6930*/  LDL.64 R246, [R1+0x48] ;  /* 0x0000480001f67983 */ /* 0x010ea20000100a00 */
[----:B---3--:R-:W-:Y:S01]  /*6940*/  IMAD.MOV.U32 R249, RZ, RZ, R5 ;  /* 0x000000fffff97224 */ /* 0x008fe200078e0005 */
[-C--:B------:R-:W-:Y:S01]  /*6950*/  LEA.HI.X.SX32 R5, R250, R21.reuse, 0x2, P2 ;  /* 0x00000015fa057211 */ /* 0x080fe200010f16ff */
[----:B------:R-:W-:Y:S04]  /*6960*/  IMAD.MOV.U32 R250, RZ, RZ, c[0x0][0x22c] ;  /* 0x00008b00fffa7624 */ /* 0x000fe800078e00ff */
[----:B------:R3:W-:Y:S01]  /*6970*/  RED.E.ADD.F32.FTZ.RN.STRONG.GPU [R4.64], R10 ;  /* 0x0000000a0400798e */ /* 0x0007e2000c10e784 */
[----:B------:R-:W-:Y:S03]  /*6980*/  IMAD R250, R250, c[0x0][0x1c0], RZ ;  /* 0x00007000fafa7a24 */ /* 0x000fe600078e02ff */
[----:B------:R4:W-:Y:S01]  /*6990*/  RED.E.ADD.F32.FTZ.RN.STRONG.GPU [R6.64], R11 ;  /* 0x0000000b0600798e */ /* 0x0009e2000c10e784 */
[----:B------:R-:W-:Y:S03]  /*69a0*/  IMAD.SHL.U32 R250, R250, 0x10, RZ ;  /* 0x00000010fafa7824 */ /* 0x000fe600078e00ff */
[----:B------:R1:W-:Y:S02]  /*69b0*/  RED.E.ADD.F32.FTZ.RN.STRONG.GPU [R20.64+0x80], R16 ;  /* 0x000080101400798e */ /* 0x0003e4000c10e784 */
[----:B------:R-:W-:Y:S01]  /*69c0*/  IADD3 R9, R250, 0x20, RZ ;  /* 0x00000020fa097810 */ /* 0x000fe20007ffe0ff */
[----:B------:R-:W-:Y:S01]  /*69d0*/  IMAD.SHL.U32 R250, R8, 0x8, RZ ;  /* 0x0000000808fa7824 */ /* 0x000fe200078e00ff */
[----:B------:R1:W-:Y:S02]  /*69e0*/  RED.E.ADD.F32.FTZ.RN.STRONG.GPU [R244.64+0x80], R17 ;  /* 0x00008011f400798e */ /* 0x0003e4000c10e784 */
[CC--:B------:R-:W-:Y:S01]  /*69f0*/  LEA R8, P1, R9.reuse, R20.reuse, 0x2 ;  /* 0x0000001409087211 */ /* 0x0c0fe200078210ff */
[----:B---3--:R-:W-:Y:S03]  /*6a00*/  IMAD.IADD R4, R250, 0x1, R9 ;  /* 0x00000001fa047824 */ /* 0x008fe600078e0209 */
[-C--:B------:R-:W-:Y:S01]  /*6a10*/  LEA.HI.X.SX32 R9, R9, R21.reuse, 0x2, P1 ;  /* 0x0000001509097211 */ /* 0x080fe200008f16ff */
[----:B--2---:R-:W-:Y:S02]  /*6a20*/  IMAD.MOV.U32 R10, RZ, RZ, R246 ;  /* 0x000000ffff0a7224 */ /* 0x004fe400078e00f6 */
[----:B----4-:R-:W-:Y:S01]  /*6a30*/  IMAD.MOV.U32 R11, RZ, RZ, R247 ;  /* 0x000000ffff0b7224 */ /* 0x010fe200078e00f7 */
[-C--:B------:R-:W-:Y:S01]  /*6a40*/  LEA R246, P1, R4, R20.reuse, 0x2 ;  /* 0x0000001404f67211 */ /* 0x080fe200078210ff */
[----:B------:R2:W-:Y:S01]  /*6a50*/  RED.E.ADD.F32.FTZ.RN.STRONG.GPU [R8.64], R18 ;  /* 0x000000120800798e */ /* 0x0005e2000c10e784 */
[----:B------:R-:W-:Y:S02]  /*6a60*/  IMAD.IADD R6, R250, 0x1, R4 ;  /* 0x00000001fa067824 */ /* 0x000fe400078e0204 */
[-C--:B------:R-:W-:Y:S01]  /*6a70*/  LEA.HI.X.SX32 R247, R4, R21.reuse, 0x2, P1 ;  /* 0x0000001504f77211 */ /* 0x080fe200008f16ff */
[----:B------:R-:W-:Y:S02]  /*6a80*/  IMAD.MOV.U32 R7, RZ, RZ, c[0x0][0x22c] ;  /* 0x00008b00ff077624 */ /* 0x000fe400078e00ff */
[C---:B------:R-:W-:Y:S02]  /*6a90*/  IMAD.IADD R5, R250.reuse, 0x1, R6 ;  /* 0x00000001fa057824 */ /* 0x040fe400078e0206 */
[----:B------:R3:W-:Y:S01]  /*6aa0*/  RED.E.ADD.F32.FTZ.RN.STRONG.GPU [R246.64], R19 ;  /* 0x00000013f600798e */ /* 0x0007e2000c10e784 */
[----:B------:R-:W-:Y:S02]  /*6ab0*/  IMAD R7, R7, c[0x0][0x1c0], RZ ;  /* 0x0000700007077a24 */ /* 0x000fe400078e02ff */
[C---:B------:R-:W-:Y:S01]  /*6ac0*/  IMAD.IADD R4, R250.reuse, 0x1, R5 ;  /* 0x00000001fa047824 */ /* 0x040fe200078e0205 */
[CC--:B-1----:R-:W-:Y:S04]  /*6ad0*/  LEA R16, P1, R5.reuse, R20.reuse, 0x2 ;  /* 0x0000001405107211 */ /* 0x0c2fe800078210ff */
[-C--:B------:R-:W-:Y:S01]  /*6ae0*/  LEA.HI.X.SX32 R17, R5, R21.reuse, 0x2, P1 ;  /* 0x0000001505117211 */ /* 0x080fe200008f16ff */
[----:B------:R-:W-:Y:S02]  /*6af0*/  IMAD.IADD R5, R250, 0x1, R4 ;  /* 0x00000001fa057824 */ /* 0x000fe400078e0204 */
[----:B--2---:R-:W-:Y:S01]  /*6b00*/  IMAD.MOV.U32 R8, RZ, RZ, R10 ;  /* 0x000000ffff087224 */ /* 0x004fe200078e000a */
[CC--:B------:R-:W-:Y:S01]  /*6b10*/  LEA R10, P2, R6.reuse, R20.reuse, 0x2 ;  /* 0x00000014060a7211 */ /* 0x0c0fe200078410ff */
[----:B------:R-:W-:Y:S02]  /*6b20*/  IMAD.MOV.U32 R9, RZ, RZ, R11 ;  /* 0x000000ffff097224 */ /* 0x000fe400078e000b */
[----:B------:R-:W-:Y:S01]  /*6b30*/  IMAD.SHL.U32 R18, R7, 0x10, RZ ;  /* 0x0000001007127824 */ /* 0x000fe200078e00ff */
[-C--:B------:R-:W-:Y:S01]  /*6b40*/  LEA.HI.X.SX32 R11, R6, R21.reuse, 0x2, P2 ;  /* 0x00000015060b7211 */ /* 0x080fe200010f16ff */
[----:B---3--:R-:W-:Y:S01]  /*6b50*/  IMAD.MOV.U32 R246, RZ, RZ, R8 ;  /* 0x000000fffff67224 */ /* 0x008fe200078e0008 */
[CC--:B------:R-:W-:Y:S03]  /*6b60*/  LEA R8, P1, R4.reuse, R20.reuse, 0x2 ;  /* 0x0000001404087211 */ /* 0x0c0fe600078210ff */
[----:B------:R1:W-:Y:S01]  /*6b70*/  RED.E.ADD.F32.FTZ.RN.STRONG.GPU [R10.64], R12 ;  /* 0x0000000c0a00798e */ /* 0x0003e2000c10e784 */
[----:B------:R-:W-:Y:S01]  /*6b80*/  IMAD.MOV.U32 R247, RZ, RZ, R9 ;  /* 0x000000fffff77224 */ /* 0x000fe200078e0009 */
[-C--:B------:R-:W-:Y:S02]  /*6b90*/  LEA.HI.X.SX32 R9, R4, R21.reuse, 0x2, P1 ;  /* 0x0000001504097211 */ /* 0x080fe400008f16ff */
[----:B------:R-:W-:Y:S01]  /*6ba0*/  RED.E.ADD.F32.FTZ.RN.STRONG.GPU [R16.64], R13 ;  /* 0x0000000d1000798e */ /* 0x000fe2000c10e784 */
[CC--:B------:R-:W-:Y:S03]  /*6bb0*/  LEA R6, P1, R5.reuse, R20.reuse, 0x2 ;  /* 0x0000001405067211 */ /* 0x0c0fe600078210ff */
[----:B------:R2:W-:Y:S01]  /*6bc0*/  RED.E.ADD.F32.FTZ.RN.STRONG.GPU [R8.64], R14 ;  /* 0x0000000e0800798e */ /* 0x0005e2000c10e784 */
[-C--:B------:R-:W-:Y:S05]  /*6bd0*/  LEA.HI.X.SX32 R7, R5, R21.reuse, 0x2, P1 ;  /* 0x0000001505077211 */ /* 0x080fea00008f16ff */
[----:B------:R3:W-:Y:S04]  /*6be0*/  RED.E.ADD.F32.FTZ.RN.STRONG.GPU [R6.64], R15 ;  /* 0x0000000f0600798e */ /* 0x0007e8000c10e784 */
[----:B------:R-:W-:Y:S04]  /*6bf0*/  RED.E.ADD.F32.FTZ.RN.STRONG.GPU [R20.64+0x100], R68 ;  /* 0x000100441400798e */ /* 0x000fe8000c10e784 */
[----:B------:R-:W-:Y:S01]  /*6c00*/  RED.E.ADD.F32.FTZ.RN.STRONG.GPU [R244.64+0x100], R69 ;  /* 0x00010045f400798e */ /* 0x000fe2000c10e784 */
[----:B-1----:R-:W-:Y:S05]  /*6c10*/  IADD3 R10, R18, 0x40, RZ ;  /* 0x00000040120a7810 */ /* 0x002fea0007ffe0ff */
[----:B------:R-:W-:Y:S01]  /*6c20*/  IMAD.IADD R4, R250, 0x1, R10 ;  /* 0x00000001fa047824 */ /* 0x000fe200078e020a */
[CC--:B--2---:R-:W-:Y:S04]  /*6c30*/  LEA R8, P1, R10.reuse, R20.reuse, 0x2 ;  /* 0x000000140a087211 */ /* 0x0c4fe800078210ff */
[-C--:B------:R-:W-:Y:S01]  /*6c40*/  LEA.HI.X.SX32 R9, R10, R21.reuse, 0x2, P1 ;  /* 0x000000150a097211 */ /* 0x080fe200008f16ff */
[----:B---3--:R-:W-:Y:S01]  /*6c50*/  IMAD.IADD R6, R250, 0x1, R4 ;  /* 0x00000001fa067824 */ /* 0x008fe200078e0204 */
[-C--:B------:R-:W-:Y:S03]  /*6c60*/  LEA R14, P1, R4, R20.reuse, 0x2 ;  /* 0x00000014040e7211 */ /* 0x080fe600078210ff */
[----:B------:R1:W-:Y:S01]  /*6c70*/  RED.E.ADD.F32.FTZ.RN.STRONG.GPU [R8.64], R70 ;  /* 0x000000460800798e */ /* 0x0003e2000c10e784 */
[----:B------:R-:W-:Y:S01]  /*6c80*/  IMAD.IADD R5, R250, 0x1, R6 ;  /* 0x00000001fa057824 */ /* 0x000fe200078e0206 */
[-C--:B------:R-:W-:Y:S02]  /*6c90*/  LEA.HI.X.SX32 R15, R4, R21.reuse, 0x2, P1 ;  /* 0x00000015040f7211 */ /* 0x080fe400008f16ff */
[-C--:B------:R-:W-:Y:S01]  /*6ca0*/  LEA R10, P2, R6, R20.reuse, 0x2 ;  /* 0x00000014060a7211 */ /* 0x080fe200078410ff */
[----:B------:R-:W-:Y:S01]  /*6cb0*/  IMAD.IADD R4, R250, 0x1, R5 ;  /* 0x00000001fa047824 */ /* 0x000fe200078e0205 */
[CC--:B------:R-:W-:Y:S01]  /*6cc0*/  LEA R12, P1, R5.reuse, R20.reuse, 0x2 ;  /* 0x00000014050c7211 */ /* 0x0c0fe200078210ff */
[----:B------:R-:W-:Y:S01]  /*6cd0*/  RED.E.ADD.F32.FTZ.RN.STRONG.GPU [R14.64], R71 ;  /* 0x000000470e00798e */ /* 0x000fe2000c10e784 */
[-C--:B------:R-:W-:Y:S02]  /*6ce0*/  LEA.HI.X.SX32 R11, R6, R21.reuse, 0x2, P2 ;  /* 0x00000015060b7211 */ /* 0x080fe400010f16ff */
[-C--:B------:R-:W-:Y:S01]  /*6cf0*/  LEA.HI.X.SX32 R13, R5, R21.reuse, 0x2, P1 ;  /* 0x00000015050d7211 */ /* 0x080fe200008f16ff */
[----:B------:R-:W-:Y:S01]  /*6d00*/  IMAD.IADD R5, R250, 0x1, R4 ;  /* 0x00000001fa057824 */ /* 0x000fe200078e0204 */
[----:B------:R-:W-:Y:S04]  /*6d10*/  LDSM.16.MT88.4 R68, [R0+0x4000] ;  /* 0x004000000044783b */ /* 0x000fe80000004200 */
[----:B------:R2:W-:Y:S04]  /*6d20*/  RED.E.ADD.F32.FTZ.RN.STRONG.GPU [R10.64], R72 ;  /* 0x000000480a00798e */ /* 0x0005e8000c10e784 */
[----:B------:R-:W-:Y:S01]  /*6d30*/  RED.E.ADD.F32.FTZ.RN.STRONG.GPU [R12.64], R73 ;  /* 0x000000490c00798e */ /* 0x000fe2000c10e784 */
[CC--:B-1----:R-:W-:Y:S04]  /*6d40*/  LEA R8, P1, R4.reuse, R20.reuse, 0x2 ;  /* 0x0000001404087211 */ /* 0x0c2fe800078210ff */
[-C--:B------:R-:W-:Y:S02]  /*6d50*/  LEA.HI.X.SX32 R9, R4, R21.reuse, 0x2, P1 ;  /* 0x0000001504097211 */ /* 0x080fe400008f16ff */
[CC--:B------:R-:W-:Y:S03]  /*6d60*/  LEA R6, P1, R5.reuse, R20.reuse, 0x2 ;  /* 0x0000001405067211 */ /* 0x0c0fe600078210ff */
[----:B------:R1:W-:Y:S01]  /*6d70*/  RED.E.ADD.F32.FTZ.RN.STRONG.GPU [R8.64], R74 ;  /* 0x0000004a0800798e */ /* 0x0003e2000c10e784 */
[-C--:B------:R-:W-:Y:S05]  /*6d80*/  LEA.HI.X.SX32 R7, R5, R21.reuse, 0x2, P1 ;  /* 0x0000001505077211 */ /* 0x080fea00008f16ff */
[----:B------:R3:W-:Y:S01]  /*6d90*/  RED.E.ADD.F32.FTZ.RN.STRONG.GPU [R6.64], R75 ;  /* 0x0000004b0600798e */ /* 0x0007e2000c10e784 */
[----:B--2---:R-:W-:Y:S03]  /*6da0*/  IADD3 R10, R18, 0x60, RZ ;  /* 0x00000060120a7810 */ /* 0x004fe60007ffe0ff */
[----:B------:R-:W-:Y:S02]  /*6db0*/  RED.E.ADD.F32.FTZ.RN.STRONG.GPU [R20.64+0x180], R80 ;  /* 0x000180501400798e */ /* 0x000fe4000c10e784 */
[----:B------:R-:W-:Y:S02]  /*6dc0*/  IMAD.IADD R4, R250, 0x1, R10 ;  /* 0x00000001fa047824 */ /* 0x000fe400078e020a */
[----:B------:R-:W-:Y:S04]  /*6dd0*/  RED.E.ADD.F32.FTZ.RN.STRONG.GPU [R244.64+0x180], R81 ;  /* 0x00018051f400798e */ /* 0x000fe8000c10e784 */
[----:B------:R-:W-:Y:S01]  /*6de0*/  LDSM.16.MT88.4 R72, [R3+0x12800] ;  /* 0x012800000348783b */ /* 0x000fe20000004200 */
[CC--:B-1----:R-:W-:Y:S04]  /*6df0*/  LEA R8, P1, R10.reuse, R20.reuse, 0x2 ;  /* 0x000000140a087211 */ /* 0x0c2fe800078210ff */
        /* <DEDUP_REMOVED lines=33> */
[-C--:B------:R-:W-:Y:S03]  /*7010*/  LEA.HI.X.SX32 R13, R4, R21.reuse, 0x2, P1 ;  /* 0x00000015040d7211 */ /* 0x080fe600008f16ff */
[C---:B------:R-:W-:Y:S01]  /*7020*/  IMAD.IADD R4, R250.reuse, 0x1, R5 ;  /* 0x00000001fa047824 */ /* 0x040fe200078e0205 */
[CC--:B------:R-:W-:Y:S01]  /*7030*/  LEA R10, P1, R5.reuse, R20.reuse, 0x2 ;  /* 0x00000014050a7211 */ /* 0x0c0fe200078210ff */
[----:B------:R-:W-:Y:S03]  /*7040*/  RED.E.ADD.F32.FTZ.RN.STRONG.GPU [R12.64], R87 ;  /* 0x000000570c00798e */ /* 0x000fe6000c10e784 */
[-C--:B------:R-:W-:Y:S01]  /*7050*/  LEA.HI.X.SX32 R11, R5, R21.reuse, 0x2, P1 ;  /* 0x00000015050b7211 */ /* 0x080fe200008f16ff */
[----:B------:R-:W-:Y:S01]  /*7060*/  IMAD.IADD R5, R250, 0x1, R4 ;  /* 0x00000001fa057824 */ /* 0x000fe200078e0204 */
[----:B------:R-:W-:Y:S01]  /*7070*/  LDSM.16.MT88.4 R84, [R0+0x2800] ;  /* 0x002800000054783b */ /* 0x000fe20000004200 */
[CC--:B-1----:R-:W-:Y:S04]  /*7080*/  LEA R8, P2, R6.reuse, R20.reuse, 0x2 ;  /* 0x0000001406087211 */ /* 0x0c2fe800078410ff */
[-C--:B------:R-:W-:Y:S02]  /*7090*/  LEA.HI.X.SX32 R9, R6, R21.reuse, 0x2, P2 ;  /* 0x0000001506097211 */ /* 0x080fe400010f16ff */
[CC--:B------:R-:W-:Y:S03]  /*70a0*/  LEA R6, P1, R4.reuse, R20.reuse, 0x2 ;  /* 0x0000001404067211 */ /* 0x0c0fe600078210ff */
[----:B------:R1:W-:Y:S01]  /*70b0*/  RED.E.ADD.F32.FTZ.RN.STRONG.GPU [R8.64], R88 ;  /* 0x000000580800798e */ /* 0x0003e2000c10e784 */
[-C--:B------:R-:W-:Y:S02]  /*70c0*/  LEA.HI.X.SX32 R7, R4, R21.reuse, 0x2, P1 ;  /* 0x0000001504077211 */ /* 0x080fe400008f16ff */
[----:B------:R-:W-:Y:S01]  /*70d0*/  IADD3 R4, R18, 0xa0, RZ ;  /* 0x000000a012047810 */ /* 0x000fe20007ffe0ff */
[----:B------:R2:W-:Y:S04]  /*70e0*/  RED.E.ADD.F32.FTZ.RN.STRONG.GPU [R10.64], R89 ;  /* 0x000000590a00798e */ /* 0x0005e8000c10e784 */
[----:B------:R3:W-:Y:S04]  /*70f0*/  RED.E.ADD.F32.FTZ.RN.STRONG.GPU [R6.64], R90 ;  /* 0x0000005a0600798e */ /* 0x0007e8000c10e784 */
[----:B------:R-:W-:Y:S01]  /*7100*/  LDSM.16.MT88.4 R16, [R0+0x2000] ;  /* 0x002000000010783b */ /* 0x000fe20000004200 */
[CC--:B-1----:R-:W-:Y:S04]  /*7110*/  LEA R8, P1, R5.reuse, R20.reuse, 0x2 ;  /* 0x0000001405087211 */ /* 0x0c2fe800078210ff */
[-C--:B------:R-:W-:Y:S02]  /*7120*/  LEA.HI.X.SX32 R9, R5, R21.reuse, 0x2, P1 ;  /* 0x0000001505097211 */ /* 0x080fe400008f16ff */
[-C--:B--2---:R-:W-:Y:S01]  /*7130*/  LEA R10, P1, R4, R20.reuse, 0x2 ;  /* 0x00000014040a7211 */ /* 0x084fe200078210ff */
[----:B---3--:R-:W-:Y:S02]  /*7140*/  IMAD.IADD R6, R250, 0x1, R4 ;  /* 0x00000001fa067824 */ /* 0x008fe400078e0204 */
[----:B------:R1:W-:Y:S01]  /*7150*/  RED.E.ADD.F32.FTZ.RN.STRONG.GPU [R8.64], R91 ;  /* 0x0000005b0800798e */ /* 0x0003e2000c10e784 */
[-C--:B------:R-:W-:Y:S03]  /*7160*/  LEA.HI.X.SX32 R11, R4, R21.reuse, 0x2, P1 ;  /* 0x00000015040b7211 */ /* 0x080fe600008f16ff */
[----:B------:R-:W-:Y:S01]  /*7170*/  RED.E.ADD.F32.FTZ.RN.STRONG.GPU [R20.64+0x280], R96 ;  /* 0x000280601400798e */ /* 0x000fe2000c10e784 */
[CC--:B------:R-:W-:Y:S03]  /*7180*/  LEA R14, P1, R6.reuse, R20.reuse, 0x2 ;  /* 0x00000014060e7211 */ /* 0x0c0fe600078210ff */
[----:B------:R-:W-:Y:S01]  /*7190*/  RED.E.ADD.F32.FTZ.RN.STRONG.GPU [R244.64+0x280], R97 ;  /* 0x00028061f400798e */ /* 0x000fe2000c10e784 */
[-C--:B------:R-:W-:Y:S03]  /*71a0*/  LEA.HI.X.SX32 R15, R6, R21.reuse, 0x2, P1 ;  /* 0x00000015060f7211 */ /* 0x080fe600008f16ff */
[----:B------:R2:W-:Y:S04]  /*71b0*/  RED.E.ADD.F32.FTZ.RN.STRONG.GPU [R10.64], R98 ;  /* 0x000000620a00798e */ /* 0x0005e8000c10e784 */
[----:B------:R-:W-:Y:S04]  /*71c0*/  RED.E.ADD.F32.FTZ.RN.STRONG.GPU [R14.64], R99 ;  /* 0x000000630e00798e */ /* 0x000fe8000c10e784 */
[----:B------:R-:W-:Y:S01]  /*71d0*/  LDSM.16.MT88.4 R88, [R2+0x13800] ;  /* 0x013800000258783b */ /* 0x000fe20000004200 */
[C---:B-1----:R-:W-:Y:S04]  /*71e0*/  IMAD.IADD R8, R250.reuse, 0x1, R6 ;  /* 0x00000001fa087824 */ /* 0x042fe800078e0206 */
[----:B------:R-:W-:Y:S01]  /*71f0*/  IMAD.IADD R5, R250, 0x1, R8 ;  /* 0x00000001fa057824 */ /* 0x000fe200078e0208 */
[-C--:B------:R-:W-:Y:S03]  /*7200*/  LEA R12, P1, R8, R20.reuse, 0x2 ;  /* 0x00000014080c7211 */ /* 0x080fe600078210ff */
[----:B------:R-:W-:Y:S01]  /*7210*/  IMAD.IADD R4, R250, 0x1, R5 ;  /* 0x00000001fa047824 */ /* 0x000fe200078e0205 */
[-C--:B------:R-:W-:Y:S02]  /*7220*/  LEA.HI.X.SX32 R13, R8, R21.reuse, 0x2, P1 ;  /* 0x00000015080d7211 */ /* 0x080fe400008f16ff */
[CC--:B--2---:R-:W-:Y:S01]  /*7230*/  LEA R10, P3, R5.reuse, R20.reuse, 0x2 ;  /* 0x00000014050a7211 */ /* 0x0c4fe200078610ff */
[----:B------:R-:W-:Y:S01]  /*7240*/  IMAD.IADD R7, R250, 0x1, R4 ;  /* 0x00000001fa077824 */ /* 0x000fe200078e0204 */
[CC--:B------:R-:W-:Y:S01]  /*7250*/  LEA R8, P2, R4.reuse, R20.reuse, 0x2 ;  /* 0x0000001404087211 */ /* 0x0c0fe200078410ff */
[----:B------:R-:W-:Y:S01]  /*7260*/  RED.E.ADD.F32.FTZ.RN.STRONG.GPU [R12.64], R92 ;  /* 0x0000005c0c00798e */ /* 0x000fe2000c10e784 */
[-C--:B------:R-:W-:Y:S02]  /*7270*/  LEA.HI.X.SX32 R11, R5, R21.reuse, 0x2, P3 ;  /* 0x00000015050b7211 */ /* 0x080fe400018f16ff */
[C---:B------:R-:W-:Y:S01]  /*7280*/  LEA R6, P1, R7.reuse, R20, 0x2 ;  /* 0x0000001407067211 */ /* 0x040fe200078210ff */
[----:B------:R-:W-:Y:S01]  /*7290*/  LDSM.16.MT88.4 R12, [R2+0x12000] ;  /* 0x01200000020c783b */ /* 0x000fe20000004200 */
[-C--:B------:R-:W-:Y:S02]  /*72a0*/  LEA.HI.X.SX32 R9, R4, R21.reuse, 0x2, P2 ;  /* 0x0000001504097211 */ /* 0x080fe400010f16ff */
[----:B------:R-:W-:Y:S01]  /*72b0*/  LEA.HI.X.SX32 R7, R7, R21, 0x2, P1 ;  /* 0x0000001507077211 */ /* 0x000fe200008f16ff */
[----:B------:R-:W-:Y:S04]  /*72c0*/  RED.E.ADD.F32.FTZ.RN.STRONG.GPU [R10.64], R93 ;  /* 0x0000005d0a00798e */ /* 0x000fe8000c10e784 */
[----:B------:R-:W-:Y:S04]  /*72d0*/  RED.E.ADD.F32.FTZ.RN.STRONG.GPU [R8.64], R94 ;  /* 0x0000005e0800798e */ /* 0x000fe8000c10e784 */
[----:B------:R-:W-:Y:S04]  /*72e0*/  LDSM.16.MT88.4 R8, [R0] ;  /* 0x000000000008783b */ /* 0x000fe80000004200 */
[----:B------:R-:W-:Y:S04]  /*72f0*/  RED.E.ADD.F32.FTZ.RN.STRONG.GPU [R6.64], R95 ;  /* 0x0000005f0600798e */ /* 0x000fe8000c10e784 */
[----:B------:R-:W1:Y:S04]  /*7300*/  LDSM.16.MT88.4 R4, [R3+0x12000] ;  /* 0x012000000304783b */ /* 0x000e680000004200 */
[----:B------:R2:W5:Y:S01]  /*7310*/  LDL.LU.64 R20, [R1+0x88] ;  /* 0x0000880001147983 */ /* 0x0005620000300a00 */
[-C--:B-1----:R-:W-:Y:S08]  /*7320*/  HMMA.16816.F32 R100, R4, R8.reuse, R100 ;  /* 0x000000080464723c */ /* 0x082ff00000001864 */
[C---:B------:R-:W-:Y:S08]  /*7330*/  HMMA.16816.F32 R104, R12.reuse, R8, R104 ;  /* 0x000000080c68723c */ /* 0x040ff00000001868 */
[-C--:B------:R-:W-:Y:S08]  /*7340*/  HMMA.16816.F32 R108, R12, R10.reuse, R108 ;  /* 0x0000000a0c6c723c */ /* 0x080ff0000000186c */
[C---:B------:R-:W-:Y:S01]  /*7350*/  HMMA.16816.F32 R112, R4.reuse, R10, R112 ;  /* 0x0000000a0470723c */ /* 0x040fe20000001870 */
[----:B------:R-:W1:Y:S07]  /*7360*/  LDSM.16.MT88.4 R8, [R0+0x4800] ;  /* 0x004800000008783b */ /* 0x000e6e0000004200 */
[-C--:B------:R-:W-:Y:S08]  /*7370*/  HMMA.16816.F32 R116, R4, R16.reuse, R116 ;  /* 0x000000100474723c */ /* 0x080ff00000001874 */
[C---:B------:R-:W-:Y:S08]  /*7380*/  HMMA.16816.F32 R120, R12.reuse, R16, R120 ;  /* 0x000000100c78723c */ /* 0x040ff00000001878 */
[-C--:B------:R-:W-:Y:S08]  /*7390*/  HMMA.16816.F32 R124, R12, R18.reuse, R124 ;  /* 0x000000120c7c723c */ /* 0x080ff0000000187c */
[C---:B------:R-:W-:Y:S01]  /*73a0*/  HMMA.16816.F32 R128, R4.reuse, R18, R128 ;  /* 0x000000120480723c */ /* 0x040fe20000001880 */
[----:B------:R-:W-:Y:S07]  /*73b0*/  LDSM.16.MT88.4 R16, [R2+0x13000] ;  /* 0x013000000210783b */ /* 0x000fee0000004200 */
[-C--:B------:R-:W-:Y:S08]  /*73c0*/  HMMA.16816.F32 R132, R4, R68.reuse, R132 ;  /* 0x000000440484723c */ /* 0x080ff00000001884 */
[C---:B------:R-:W-:Y:S08]  /*73d0*/  HMMA.16816.F32 R136, R12.reuse, R68, R136 ;  /* 0x000000440c88723c */ /* 0x040ff00000001888 */
[-C--:B------:R-:W-:Y:S01]  /*73e0*/  HMMA.16816.F32 R140, R12, R70.reuse, R140 ;  /* 0x000000460c8c723c */ /* 0x080fe2000000188c */
[----:B------:R-:W-:Y:S07]  /*73f0*/  LDSM.16.MT88.4 R12, [R0+0x1000] ;  /* 0x00100000000c783b */ /* 0x000fee0000004200 */
[----:B------:R-:W-:Y:S01]  /*7400*/  HMMA.16816.F32 R144, R4, R70, R144 ;  /* 0x000000460490723c */ /* 0x000fe20000001890 */
[----:B------:R-:W3:Y:S04]  /*7410*/  LDSM.16.MT88.4 R4, [R3+0x13000] ;  /* 0x013000000304783b */ /* 0x000ee80000004200 */
[----:B------:R-:W4:Y:S03]  /*7420*/  LDSM.16.MT88.4 R68, [R0+0x3000] ;  /* 0x003000000044783b */ /* 0x000f260000004200 */
[-C--:B------:R-:W-:Y:S08]  /*7430*/  HMMA.16816.F32 R100, R72, R76.reuse, R100 ;  /* 0x0000004c4864723c */ /* 0x080ff00000001864 */
[C---:B------:R-:W-:Y:S08]  /*7440*/  HMMA.16816.F32 R104, R80.reuse, R76, R104 ;  /* 0x0000004c5068723c */ /* 0x040ff00000001868 */
[-C--:B------:R-:W-:Y:S08]  /*7450*/  HMMA.16816.F32 R108, R80, R78.reuse, R108 ;  /* 0x0000004e506c723c */ /* 0x080ff0000000186c */
[C---:B------:R-:W-:Y:S01]  /*7460*/  HMMA.16816.F32 R112, R72.reuse, R78, R112 ;  /* 0x0000004e4870723c */ /* 0x040fe20000001870 */
[----:B------:R-:W2:Y:S07]  /*7470*/  LDSM.16.MT88.4 R76, [R0+0x5000] ;  /* 0x00500000004c783b */ /* 0x000eae0000004200 */
[-C--:B------:R-:W-:Y:S08]  /*7480*/  HMMA.16816.F32 R116, R72, R84.reuse, R116 ;  /* 0x000000544874723c */ /* 0x080ff00000001874 */
[C---:B------:R-:W-:Y:S08]  /*7490*/  HMMA.16816.F32 R120, R80.reuse, R84, R120 ;  /* 0x000000545078723c */ /* 0x040ff00000001878 */
[-C--:B------:R-:W-:Y:S08]  /*74a0*/  HMMA.16816.F32 R124, R80, R86.reuse, R124 ;  /* 0x00000056507c723c */ /* 0x080ff0000000187c */
[C---:B------:R-:W-:Y:S01]  /*74b0*/  HMMA.16816.F32 R128, R72.reuse, R86, R128 ;  /* 0x000000564880723c */ /* 0x040fe20000001880 */
[----:B------:R-:W-:Y:S07]  /*74c0*/  LDSM.16.MT88.4 R84, [R0+0x1800] ;  /* 0x001800000054783b */ /* 0x000fee0000004200 */
[-C--:B-1----:R-:W-:Y:S08]  /*74d0*/  HMMA.16816.F32 R132, R72, R8.reuse, R132 ;  /* 0x000000084884723c */ /* 0x082ff00000001884 */
[C---:B------:R-:W-:Y:S08]  /*74e0*/  HMMA.16816.F32 R136, R80.reuse, R8, R136 ;  /* 0x000000085088723c */ /* 0x040ff00000001888 */
[-C--:B------:R-:W-:Y:S01]  /*74f0*/  HMMA.16816.F32 R140, R80, R10.reuse, R140 ;  /* 0x0000000a508c723c */ /* 0x080fe2000000188c */
[----:B------:R-:W1:Y:S07]  /*7500*/  LDSM.16.MT88.4 R80, [R3+0x13800] ;  /* 0x013800000350783b */ /* 0x000e6e0000004200 */
[----:B------:R-:W-:Y:S01]  /*7510*/  HMMA.16816.F32 R144, R72, R10, R144 ;  /* 0x0000000a4890723c */ /* 0x000fe20000001890 */
[----:B------:R-:W1:Y:S04]  /*7520*/  LDSM.16.MT88.4 R8, [R0+0x3800] ;  /* 0x003800000008783b */ /* 0x000e680000004200 */
[----:B------:R-:W1:Y:S03]  /*7530*/  LDSM.16.MT88.4 R72, [R0+0x5800] ;  /* 0x005800000048783b */ /* 0x000e660000004200 */
[-C--:B---3--:R-:W-:Y:S08]  /*7540*/  HMMA.16816.F32 R100, R4, R12.reuse, R100 ;  /* 0x0000000c0464723c */ /* 0x088ff00000001864 */
[C---:B------:R-:W-:Y:S08]  /*7550*/  HMMA.16816.F32 R104, R16.reuse, R12, R104 ;  /* 0x0000000c1068723c */ /* 0x040ff00000001868 */
[-C--:B------:R-:W-:Y:S08]  /*7560*/  HMMA.16816.F32 R108, R16, R14.reuse, R108 ;  /* 0x0000000e106c723c */ /* 0x080ff0000000186c */
[C---:B------:R-:W-:Y:S08]  /*7570*/  HMMA.16816.F32 R112, R4.reuse, R14, R112 ;  /* 0x0000000e0470723c */ /* 0x040ff00000001870 */
[-C--:B----4-:R-:W-:Y:S08]  /*7580*/  HMMA.16816.F32 R116, R4, R68.reuse, R116 ;  /* 0x000000440474723c */ /* 0x090ff00000001874 */
[C---:B------:R-:W-:Y:S08]  /*7590*/  HMMA.16816.F32 R120, R16.reuse, R68, R120 ;  /* 0x000000441078723c */ /* 0x040ff00000001878 */
[-C--:B------:R-:W-:Y:S08]  /*75a0*/  HMMA.16816.F32 R124, R16, R70.reuse, R124 ;  /* 0x00000046107c723c */ /* 0x080ff0000000187c */
[C---:B------:R-:W-:Y:S08]  /*75b0*/  HMMA.16816.F32 R128, R4.reuse, R70, R128 ;  /* 0x000000460480723c */ /* 0x040ff00000001880 */
[-C--:B--2---:R-:W-:Y:S08]  /*75c0*/  HMMA.16816.F32 R132, R4, R76.reuse, R132 ;  /* 0x0000004c0484723c */ /* 0x084ff00000001884 */
[C---:B------:R-:W-:Y:S08]  /*75d0*/  HMMA.16816.F32 R136, R16.reuse, R76, R136 ;  /* 0x0000004c1088723c */ /* 0x040ff00000001888 */
[-C--:B------:R-:W-:Y:S08]  /*75e0*/  HMMA.16816.F32 R140, R16, R78.reuse, R140 ;  /* 0x0000004e108c723c */ /* 0x080ff0000000188c */
[----:B------:R-:W-:Y:S08]  /*75f0*/  HMMA.16816.F32 R144, R4, R78, R144 ;  /* 0x0000004e0490723c */ /* 0x000ff00000001890 */
[-C--:B-1----:R-:W-:Y:S08]  /*7600*/  HMMA.16816.F32 R100, R80, R84.reuse, R100 ;  /* 0x000000545064723c */ /* 0x082ff00000001864 */
[C---:B------:R-:W-:Y:S08]  /*7610*/  HMMA.16816.F32 R104, R88.reuse, R84, R104 ;  /* 0x000000545868723c */ /* 0x040ff00000001868 */
[-C--:B------:R-:W-:Y:S08]  /*7620*/  HMMA.16816.F32 R108, R88, R86.reuse, R108 ;  /* 0x00000056586c723c */ /* 0x080ff0000000186c */
        /* <DEDUP_REMOVED lines=8> */
[----:B------:R-:W-:Y:S01]  /*76b0*/  HMMA.16816.F32 R144, R80, R74, R144 ;  /* 0x0000004a5090723c */ /* 0x000fe20000001890 */
[----:B------:R-:W-:-:S07]  /*76c0*/  @!P0 BRA `(.L_x_33) ;  /* 0x0000033000008947 */ /* 0x000fce0003800000 */
[----:B------:R-:W2:Y:S04]  /*76d0*/  LDL.LU.64 R96, [R1+0x40] ;  /* 0x0000400001607983 */ /* 0x000ea80000300a00 */
[----:B------:R-:W-:Y:S01]  /*76e0*/  BAR.SYNC.DEFER_BLOCKING 0x0 ;  /* 0x0000000000007b1d */ /* 0x000fe20000010000 */
[----:B------:R-:W-:Y:S01]  /*76f0*/  IMAD.MOV.U32 R13, RZ, RZ, c[0x0][0x190] ;  /* 0x00006400ff0d7624 */ /* 0x000fe200078e00ff */
[----:B------:R-:W-:Y:S01]  /*7700*/  ISETP.GE.AND P3, PT, R246, c[0x0][0x220], PT ;  /* 0x00008800f6007a0c */ /* 0x000fe20003f66270 */
[----:B------:R-:W-:Y:S01]  /*7710*/  IMAD.MOV.U32 R14, RZ, RZ, c[0x0][0x194] ;  /* 0x00006500ff0e7624 */ /* 0x000fe200078e00ff */
[----:B------:R-:W-:Y:S01]  /*7720*/  ISETP.GE.AND P2, PT, R249, c[0x0][0x220], PT ;  /* 0x00008800f9007a0c */ /* 0x000fe20003f46270 */
[----:B------:R-:W-:Y:S01]  /*7730*/  IMAD.U32 R5, R13, -0x40, RZ ;  /* 0xffffffc00d057824 */ /* 0x000fe200078e00ff */
[----:B------:R-:W-:Y:S04]  /*7740*/  ISETP.GE.AND P1, PT, R251, c[0x0][0x220], PT ;  /* 0x00008800fb007a0c */ /* 0x000fe80003f26270 */
[----:B------:R-:W-:Y:S02]  /*7750*/  SHF.R.S32.HI R7, RZ, 0x1f, R5 ;  /* 0x0000001fff077819 */ /* 0x000fe40000011405 */
[C---:B------:R-:W-:Y:S04]  /*7760*/  LEA R6, P4, R13.reuse, R5, 0x5 ;  /* 0x000000050d067211 */ /* 0x040fe800078828ff */
[--C-:B------:R-:W-:Y:S01]  /*7770*/  LEA.HI.X R7, R13, R7, R14.reuse, 0x5, P4 ;  /* 0x000000070d077211 */ /* 0x100fe200020f2c0e */
[----:B------:R1:W-:Y:S01]  /*7780*/  @P3 STS.128 [R248], RZ ;  /* 0x000000fff8003388 */ /* 0x0003e20000000c00 */
[CC--:B--2---:R-:W-:Y:S02]  /*7790*/  LEA R4, P0, R5.reuse, R96.reuse, 0x1 ;  /* 0x0000006005047211 */ /* 0x0c4fe400078008ff */
[C---:B------:R-:W-:Y:S02]  /*77a0*/  @!P2 LEA R10, P4, R6.reuse, R96, 0x1 ;  /* 0x00000060060aa211 */ /* 0x040fe400078808ff */
[-C--:B------:R-:W-:Y:S02]  /*77b0*/  LEA.HI.X.SX32 R5, R5, R97.reuse, 0x1, P0 ;  /* 0x0000006105057211 */ /* 0x080fe400000f0eff */
[C---:B------:R-:W-:Y:S02]  /*77c0*/  @!P3 LEA R12, P5, R13.reuse, R4, 0x6 ;  /* 0x000000040d0cb211 */ /* 0x040fe400078a30ff */
[C-C-:B------:R-:W-:Y:S01]  /*77d0*/  @!P2 LEA.HI.X R11, R6.reuse, R97, R7.reuse, 0x1, P4 ;  /* 0x00000061060ba211 */ /* 0x140fe200020f0c07 */
[----:B------:R-:W-:Y:S01]  /*77e0*/  @!PT LDS RZ, [RZ] ;  /* 0x00000000fffff984 */ /* 0x000fe20000000800 */
[----:B------:R-:W-:Y:S01]  /*77f0*/  @!PT LDS RZ, [RZ] ;  /* 0x00000000fffff984 */ /* 0x000fe20000000800 */
[----:B------:R-:W-:Y:S01]  /*7800*/  @!PT LDS RZ, [RZ] ;  /* 0x00000000fffff984 */ /* 0x000fe20000000800 */
[----:B------:R1:W-:Y:S01]  /*7810*/  @!P3 LDGSTS.E.BYPASS.LTC128B.128 [R248], [R4.64] ;  /* 0x0000000004f8bfae */ /* 0x0003e2000b901d44 */
[----:B------:R-:W-:Y:S02]  /*7820*/  @!P3 LEA.HI.X R13, R13, R5, R14, 0x6, P5 ;  /* 0x000000050d0db211 */ /* 0x000fe400028f340e */
[C---:B------:R-:W-:Y:S01]  /*7830*/  @!P1 LEA R8, P0, R6.reuse, R96, 0x1 ;  /* 0x0000006006089211 */ /* 0x040fe200078008ff */
[----:B------:R1:W-:Y:S03]  /*7840*/  @P2 STS.128 [R248+0x2000], RZ ;  /* 0x002000fff8002388 */ /* 0x0003e60000000c00 */
[----:B------:R-:W-:Y:S01]  /*7850*/  @!P1 LEA.HI.X R9, R6, R97, R7, 0x1, P0 ;  /* 0x0000006106099211 */ /* 0x000fe200000f0c07 */
        /* <DEDUP_REMOVED lines=26> */
.L_x_33:
[----:B------:R-:W-:Y:S02]  /*7a00*/  UISETP.GT.AND UP0, UPT, UR6, UR12, UPT ;  /* 0x0000000c0600728c */ /* 0x000fe4000bf04270 */
[----:B------:R-:W-:Y:S04]  /*7a10*/  UIADD3 UR6, UR6, -0x1, URZ ;  /* 0xffffffff06067890 */ /* 0x000fe8000fffe03f */
[----:B------:R-:W-:Y:S11]  /*7a20*/  PLOP3.LUT P0, PT, PT, PT, UP0, 0x80, 0x0 ;  /* 0x000000000000781c */ /* 0x000ff60003f0f008 */
[----:B------:R-:W-:Y:S02]  /*7a30*/  @!UPT UIADD3 URZ, URZ, URZ, URZ ;  /* 0x0000003f3f3ff290 */ /* 0x000fe4000fffe03f */
[----:B------:R-:W-:-:S05]  /*7a40*/  @P0 BRA `(.L_x_34) ;  /* 0xffffc90000000947 */ /* 0x000fca000383ffff */
[----:B------:R-:W2:Y:S04]  /*7a50*/  LDL R73, [R1+0x78] ;  /* 0x0000780001497983 */ /* 0x000ea80000100800 */
[----:B------:R-:W3:Y:S01]  /*7a60*/  LDL R72, [R1+0x7c] ;  /* 0x00007c0001487983 */ /* 0x000ee20000100800 */
[----:B-----5:R-:W-:Y:S01]  /*7a70*/  F2FP.PACK_AB R68, R27, R26 ;  /* 0x0000001a1b44723e */ /* 0x020fe200000000ff */
[----:B------:R-:W-:Y:S01]  /*7a80*/  FMUL.FTZ R100, R100, c[0x0][0x2e0] ;  /* 0x0000b80064647a20 */ /* 0x000fe20000410000 */
[----:B------:R-:W-:Y:S01]  /*7a90*/  F2FP.PACK_AB R70, R23, R22 ;  /* 0x000000161746723e */ /* 0x000fe200000000ff */
[----:B------:R-:W-:Y:S01]  /*7aa0*/  FMUL.FTZ R27, R101, c[0x0][0x2e0] ;  /* 0x0000b800651b7a20 */ /* 0x000fe20000410000 */
[----:B------:R-:W-:Y:S01]  /*7ab0*/  F2FP.PACK_AB R69, R25, R24 ;  /* 0x000000181945723e */ /* 0x000fe200000000ff */
[----:B------:R-:W-:Y:S01]  /*7ac0*/  FMUL.FTZ R102, R102, c[0x0][0x2e0] ;  /* 0x0000b80066667a20 */ /* 0x000fe20000410000 */
[----:B------:R-:W-:Y:S01]  /*7ad0*/  F2FP.PACK_AB R71, R21, R20 ;  /* 0x000000141547723e */ /* 0x000fe200000000ff */
[----:B------:R-:W-:Y:S01]  /*7ae0*/  FMUL.FTZ R26, R103, c[0x0][0x2e0] ;  /* 0x0000b800671a7a20 */ /* 0x000fe20000410000 */
[----:B------:R-:W-:Y:S01]  /*7af0*/  F2FP.PACK_AB R27, R27, R100 ;  /* 0x000000641b1b723e */ /* 0x000fe200000000ff */
[----:B------:R-:W-:Y:S01]  /*7b00*/  BAR.SYNC.DEFER_BLOCKING 0x0 ;  /* 0x0000000000007b1d */ /* 0x000fe20000010000 */
        /* <DEDUP_REMOVED lines=50> */
[----:B-1----:R-:W-:Y:S01]  /*7e30*/  FMUL.FTZ R13, R125, c[0x0][0x2e0] ;  /* 0x0000b8007d0d7a20 */ /* 0x002fe20000410000 */
        /* <DEDUP_REMOVED lines=30> */
[----:B------:R-:W-:Y:S01]  /*8020*/  UISETP.NE.AND UP0, UPT, UR25, -0x1, UPT ;  /* 0xffffffff1900788c */ /* 0x000fe2000bf05270 */
[----:B------:R-:W-:Y:S01]  /*8030*/  FMUL.FTZ R5, R141, c[0x0][0x2e0] ;  /* 0x0000b8008d057a20 */ /* 0x000fe20000410000 */
[----:B------:R-:W-:Y:S01]  /*8040*/  F2FP.PACK_AB R8, R8, R138 ;  /* 0x0000008a0808723e */ /* 0x000fe200000000ff */
[----:B------:R-:W-:Y:S01]  /*8050*/  FMUL.FTZ R142, R142, c[0x0][0x2e0] ;  /* 0x0000b8008e8e7a20 */ /* 0x000fe20000410000 */
[----:B------:R-:W-:Y:S01]  /*8060*/  ULDC.64 UR10, c[0x0][0x3a0] ;  /* 0x0000e800000a7ab9 */ /* 0x000fe20000000a00 */
[----:B------:R-:W-:Y:S01]  /*8070*/  FMUL.FTZ R4, R143, c[0x0][0x2e0] ;  /* 0x0000b8008f047a20 */ /* 0x000fe20000410000 */
[----:B------:R-:W-:-:S02]  /*8080*/  F2FP.PACK_AB R5, R5, R140 ;  /* 0x0000008c0505723e */ /* 0x000fc400000000ff */
[----:B------:R-:W-:Y:S02]  /*8090*/  PLOP3.LUT P0, PT, PT, PT, UP0, 0x80, 0x0 ;  /* 0x000000000000781c */ /* 0x000fe40003f0f008 */
[----:B------:R-:W-:Y:S01]  /*80a0*/  F2FP.PACK_AB R4, R4, R142 ;  /* 0x0000008e0404723e */ /* 0x000fe200000000ff */
[----:B------:R-:W-:-:S04]  /*80b0*/  @UP0 UIADD3 UR8, UR17, UR25, URZ ;  /* 0x0000001911080290 */ /* 0x000fc8000fffe03f */
[----:B------:R-:W-:-:S04]  /*80c0*/  @UP0 UIMAD.WIDE.U32 UR6, UR8, UR10, URZ ;  /* 0x0000000a080602a5 */ /* 0x000fc8000f8e003f */
[----:B------:R-:W-:-:S03]  /*80d0*/  @UP0 UIMAD UR14, UR8, UR11, UR7 ;  /* 0x0000000b080e02a4 */ /* 0x000fc6000f8e0207 */
[----:B------:R-:W-:Y:S01]  /*80e0*/  @UP0 UMOV UR13, UR6 ;  /* 0x00000006000d0c82 */ /* 0x000fe20008000000 */
[----:B--2---:R1:W-:Y:S04]  /*80f0*/  STS [R73], R27 ;  /* 0x0000001b49007388 */ /* 0x0043e80000000800 */
[----:B------:R1:W-:Y:S04]  /*8100*/  STS [R73+0x400], R26 ;  /* 0x0004001a49007388 */ /* 0x0003e80000000800 */
[----:B---3--:R1:W-:Y:S04]  /*8110*/  STS [R72], R23 ;  /* 0x0000001748007388 */ /* 0x0083e80000000800 */
[----:B------:R1:W-:Y:S04]  /*8120*/  STS [R72+0x400], R22 ;  /* 0x0004001648007388 */ /* 0x0003e80000000800 */
        /* <DEDUP_REMOVED lines=43> */
[----:B------:R1:W-:Y:S01]  /*83e0*/  STS [R72+0xb400], R62 ;  /* 0x00b4003e48007388 */ /* 0x0003e20000000800 */
        /* <DEDUP_REMOVED lines=13> */
.L_x_35:
        /* <DEDUP_REMOVED lines=18> */
.L_x_36:
[----:B------:R-:W-:Y:S01]  /*85e0*/  BAR.SYNC.DEFER_BLOCKING 0x0 ;  /* 0x0000000000007b1d */ /* 0x000fe20000010000 */
[----:B------:R-:W-:Y:S01]  /*85f0*/  USHF.L.U32 UR6, UR20, 0x6, URZ ;  /* 0x0000000614067899 */ /* 0x000fe2000800063f */
[--C-:B-1----:R-:W-:Y:S01]  /*8600*/  SHF.R.S32.HI R7, RZ, 0x1f, R246.reuse ;  /* 0x0000001fff077819 */ /* 0x102fe200000114f6 */
[----:B------:R-:W-:Y:S02]  /*8610*/  IMAD.MOV.U32 R6, RZ, RZ, R246 ;  /* 0x000000ffff067224 */ /* 0x000fe400078e00f6 */
[----:B------:R-:W-:Y:S01]  /*8620*/  USHF.R.S32.HI UR10, URZ, 0x1f, UR6 ;  /* 0x0000001f3f0a7899 */ /* 0x000fe20008011406 */
[----:B------:R-:W1:Y:S01]  /*8630*/  S2R R64, SR_TID.X ;  /* 0x0000000000407919 */ /* 0x000e620000002100 */
[----:B------:R-:W-:Y:S01]  /*8640*/  ULDC.64 UR8, c[0x0][0x3a0] ;  /* 0x0000e80000087ab9 */ /* 0x000fe20000000a00 */
[----:B------:R-:W-:Y:S01]  /*8650*/  IMAD.U32 R13, RZ, RZ, UR6 ;  /* 0x00000006ff0d7e24 */ /* 0x000fe2000f8e00ff */
[----:B------:R-:W-:Y:S01]  /*8660*/  UIMAD UR7, UR10, UR8, URZ ;  /* 0x000000080a0772a4 */ /* 0x000fe2000f8e023f */
[----:B------:R-:W2:Y:S01]  /*8670*/  S2R R65, SR_TID.X ;  /* 0x0000000000417919 */ /* 0x000ea20000002100 */
[----:B------:R-:W-:Y:S01]  /*8680*/  BSSY B0, `(.L_x_37) ;  /* 0x000002d000007945 */ /* 0x000fe20003800000 */
[----:B------:R-:W-:Y:S01]  /*8690*/  IMAD.WIDE.U32 R4, R13, c[0x0][0x3a0], R6 ;  /* 0x0000e8000d047a25 */ /* 0x000fe200078e0006 */
[----:B------:R-:W-:-:S02]  /*86a0*/  UIMAD UR8, UR6, UR9, UR7 ;  /* 0x00000009060872a4 */ /* 0x000fc4000f8e0207 */
[----:B------:R-:W-:Y:S02]  /*86b0*/  UIMAD UR7, UR20, -0x40, UR16 ;  /* 0xffffffc0140778a4 */ /* 0x000fe4000f8e0210 */
[----:B------:R-:W-:Y:S02]  /*86c0*/  IADD3 R4, P0, R4, UR13, RZ ;  /* 0x0000000d04047c10 */ /* 0x000fe4000ff1e0ff */
[----:B------:R-:W-:Y:S01]  /*86d0*/  IMAD.U32 R8, RZ, RZ, UR8 ;  /* 0x00000008ff087e24 */ /* 0x000fe2000f8e00ff */
[----:B------:R-:W-:Y:S02]  /*86e0*/  ULDC.64 UR8, c[0x0][0x3b8] ;  /* 0x0000ee0000087ab9 */ /* 0x000fe40000000a00 */
[----:B------:R-:W-:Y:S01]  /*86f0*/  UIMAD UR8, UR56, UR8, URZ ;  /* 0x00000008380872a4 */ /* 0x000fe2000f8e023f */
[----:B------:R3:W4:Y:S01]  /*8700*/  LDS.128 R36, [R248+0xd000] ;  /* 0x00d00000f8247984 */ /* 0x0007220000000c00 */
[----:B------:R-:W-:Y:S01]  /*8710*/  IADD3.X R5, R5, UR14, R8, P0, !PT ;  /* 0x0000000e05057c10 */ /* 0x000fe200087fe408 */
[----:B------:R-:W-:Y:S01]  /*8720*/  IMAD.U32 R8, RZ, RZ, UR36 ;  /* 0x00000024ff087e24 */ /* 0x000fe2000f8e00ff */
[----:B------:R-:W-:Y:S01]  /*8730*/  UIMAD UR8, UR36, UR9, UR8 ;  /* 0x00000009240872a4 */ /* 0x000fe2000f8e0208 */
[----:B------:R3:W3:Y:S01]  /*8740*/  LDS.128 R32, [R248+0xf000] ;  /* 0x00f00000f8207984 */ /* 0x0006e20000000c00 */
[----:B-1----:R-:W-:Y:S01]  /*8750*/  SHF.R.S32.HI R64, RZ, 0x1f, R64 ;  /* 0x0000001fff407819 */ /* 0x002fe20000011440 */
[----:B------:R-:W-:-:S02]  /*8760*/  IMAD.WIDE.U32 R8, R8, c[0x0][0x3b8], R4 ;  /* 0x0000ee0008087a25 */ /* 0x000fc400078e0004 */
[----:B------:R1:W1:Y:S01]  /*8770*/  LDS.128 R28, [R248+0x11000] ;  /* 0x01100000f81c7984 */ /* 0x0002620000000c00 */
[----:B--2---:R-:W-:-:S03]  /*8780*/  LEA.HI R64, R64, R65, RZ, 0x3 ;  /* 0x0000004140407211 */ /* 0x004fc600078f18ff */
[----:B------:R2:W1:Y:S01]  /*8790*/  LDS.128 R48, [R248+0x12000] ;  /* 0x01200000f8307984 */ /* 0x0004620000000c00 */
[----:B------:R-:W-:Y:S02]  /*87a0*/  IADD3 R12, R9, UR8, RZ ;  /* 0x00000008090c7c10 */ /* 0x000fe4000fffe0ff */
[----:B------:R-:W-:Y:S01]  /*87b0*/  SHF.R.S32.HI R64, RZ, 0x3, R64 ;  /* 0x00000003ff407819 */ /* 0x000fe20000011440 */
[----:B------:R2:W1:Y:S03]  /*87c0*/  LDS.128 R60, [R248+0x13000] ;  /* 0x01300000f83c7984 */ /* 0x0004660000000c00 */
[----:B------:R-:W-:Y:S01]  /*87d0*/  ISETP.GE.AND P4, PT, R64, UR7, PT ;  /* 0x0000000740007c0c */ /* 0x000fe2000bf86270 */
[----:B------:R2:W1:Y:S01]  /*87e0*/  LDS.128 R44, [R248+0x14000] ;  /* 0x01400000f82c7984 */ /* 0x0004620000000c00 */
[----:B------:R-:W-:-:S03]  /*87f0*/  SHF.R.S32.HI R14, RZ, 0x1f, R64 ;  /* 0x0000001fff0e7819 */ /* 0x000fc60000011440 */
[----:B------:R2:W1:Y:S04]  /*8800*/  LDS.128 R56, [R248+0x15000] ;  /* 0x01500000f8387984 */ /* 0x0004680000000c00 */
[----:B------:R2:W1:Y:S04]  /*8810*/  LDS.128 R40, [R248+0x16000] ;  /* 0x01600000f8287984 */ /* 0x0004680000000c00 */
[----:B------:R2:W1:Y:S01]  /*8820*/  LDS.128 R52, [R248+0x17000] ;  /* 0x01700000f8347984 */ /* 0x0004620000000c00 */
[----:B------:R-:W-:Y:S05]  /*8830*/  @P4 BRA `(.L_x_38) ;  /* 0x0000011000004947 */ /* 0x000fea0003800000 */
[----:B------:R-:W-:Y:S01]  /*8840*/  ISETP.GE.AND P2, PT, R246, c[0x0][0x220], PT ;  /* 0x00008800f6007a0c */ /* 0x000fe20003f46270 */
[----:B------:R-:W5:Y:S01]  /*8850*/  LDS.128 R24, [R248+0xe000] ;  /* 0x00e00000f8187984 */ /* 0x000f620000000c00 */
[----:B------:R-:W-:Y:S01]  /*8860*/  MOV R5, R12 ;  /* 0x0000000c00057202 */ /* 0x000fe20000000f00 */
[----:B------:R-:W-:Y:S01]  /*8870*/  IMAD.MOV.U32 R4, RZ, RZ, R8 ;  /* 0x000000ffff047224 */ /* 0x000fe200078e0008 */
[----:B------:R-:W-:Y:S01]  /*8880*/  ISETP.GE.AND P1, PT, R249, c[0x0][0x220], PT ;  /* 0x00008800f9007a0c */ /* 0x000fe20003f26270 */
[----:B------:R-:W2:Y:S01]  /*8890*/  LDS.128 R20, [R248+0x10000] ;  /* 0x01000000f8147984 */ /* 0x000ea20000000c00 */
[----:B------:R-:W-:Y:S01]  /*88a0*/  IMAD R15, R14, c[0x0][0x3a0], RZ ;  /* 0x0000e8000e0f7a24 */ /* 0x000fe200078e02ff */
[----:B------:R-:W-:Y:S01]  /*88b0*/  ISETP.GE.AND P0, PT, R251, c[0x0][0x220], PT ;  /* 0x00008800fb007a0c */ /* 0x000fe20003f06270 */
[----:B------:R-:W-:-:S04]  /*88c0*/  IMAD.WIDE.U32 R10, R64, c[0x0][0x3a0], R4 ;  /* 0x0000e800400a7a25 */ /* 0x000fc800078e0004 */
[----:B------:R-:W-:Y:S01]  /*88d0*/  IMAD R4, R64, c[0x0][0x3a4], R15 ;  /* 0x0000e90040047a24 */ /* 0x000fe200078e020f */
[----:B------:R-:W4:Y:S03]  /*88e0*/  @!P2 LDS.128 R16, [R248+0xc000] ;  /* 0x00c00000f810a984 */ /* 0x000f260000000c00 */
[----:B------:R-:W-:Y:S01]  /*88f0*/  IMAD.IADD R5, R4, 0x1, R11 ;  /* 0x0000000104057824 */ /* 0x000fe200078e020b */
[----:B------:R-:W-:-:S04]  /*8900*/  LEA R4, P3, R10, c[0x0][0x340], 0x1 ;  /* 0x0000d0000a047a11 */ /* 0x000fc800078608ff */
[----:B------:R-:W-:-:S05]  /*8910*/  LEA.HI.X R5, R10, c[0x0][0x344], R5, 0x1, P3 ;  /* 0x0000d1000a057a11 */ /* 0x000fca00018f0c05 */
[----:B-----5:R3:W-:Y:S04]  /*8920*/  @!P1 STG.E.128 [R4.64+0x80], R24 ;  /* 0x0000801804009986 */ /* 0x0207e8000c101d04 */
[----:B--2---:R3:W-:Y:S04]  /*8930*/  @!P0 STG.E.128 [R4.64+0x100], R20 ;  /* 0x0001001404008986 */ /* 0x0047e8000c101d04 */
[----:B----4-:R3:W-:Y:S02]  /*8940*/  @!P2 STG.E.128 [R4.64], R16 ;  /* 0x000000100400a986 */ /* 0x0107e4000c101d04 */
.L_x_38:
[----:B------:R-:W-:Y:S05]  /*8950*/  BSYNC B0 ;  /* 0x0000000000007941 */ /* 0x000fea0003800000 */
.L_x_37:
[----:B---3--:R-:W-:Y:S01]  /*8960*/  IADD3 R4, R64, 0x20, RZ ;  /* 0x0000002040047810 */ /* 0x008fe20007ffe0ff */
[----:B------:R-:W-:Y:S03]  /*8970*/  BSSY B0, `(.L_x_39) ;  /* 0x0000012000007945 */ /* 0x000fe60003800000 */
[----:B------:R-:W-:-:S13]  /*8980*/  ISETP.GE.AND P3, PT, R4, UR7, PT ;  /* 0x0000000704007c0c */ /* 0x000fda000bf66270 */
[----:B------:R-:W-:Y:S05]  /*8990*/  @P3 BRA `(.L_x_40) ;  /* 0x000000f000003947 */ /* 0x000fea0003800000 */
[----:B------:R-:W-:Y:S01]  /*89a0*/  IADD3 R4, P0, R64, 0x20, RZ ;  /* 0x0000002040047810 */ /* 0x000fe20007f1e0ff */
[----:B------:R-:W-:Y:S01]  /*89b0*/  IMAD.MOV.U32 R9, RZ, RZ, R12 ;  /* 0x000000ffff097224 */ /* 0x000fe200078e000c */
[----:B------:R-:W-:Y:S02]  /*89c0*/  ISETP.GE.AND P2, PT, R246, c[0x0][0x220], PT ;  /* 0x00008800f6007a0c */ /* 0x000fe40003f46270 */
[----:B------:R-:W-:Y:S01]  /*89d0*/  ISETP.GE.AND P1, PT, R249, c[0x0][0x220], PT ;  /* 0x00008800f9007a0c */ /* 0x000fe20003f26270 */
        /* <DEDUP_REMOVED lines=8> */
[----:B----4-:R3:W-:Y:S04]  /*8a60*/  @!P2 STG.E.128 [R4.64], R36 ;  /* 0x000000240400a986 */ /* 0x0107e8000c101d04 */
[----:B------:R3:W-:Y:S04]  /*8a70*/  @!P1 STG.E.128 [R4.64+0x80], R32 ;  /* 0x0000802004009986 */ /* 0x0007e8000c101d04 */
[----:B-1----:R3:W-:Y:S02]  /*8a80*/  @!P0 STG.E.128 [R4.64+0x100], R28 ;  /* 0x0001001c04008986 */ /* 0x0027e4000c101d04 */
.L_x_40:
[----:B------:R-:W-:Y:S05]  /*8a90*/  BSYNC B0 ;  /* 0x0000000000007941 */ /* 0x000fea0003800000 */
.L_x_39:
[----:B------:R-:W-:Y:S01]  /*8aa0*/  ULDC.64 UR8, c[0x0][0x3a8] ;  /* 0x0000ea0000087ab9 */ /* 0x000fe20000000a00 */
[----:B------:R-:W-:Y:S01]  /*8ab0*/  IMAD.WIDE.U32 R6, R13, c[0x0][0x3a8], R6 ;  /* 0x0000ea000d067a25 */ /* 0x000fe200078e0006 */
[----:B------:R-:W-:Y:S01]  /*8ac0*/  UIMAD UR7, UR10, UR8, URZ ;  /* 0x000000080a0772a4 */ /* 0x000fe2000f8e023f */
[----:B------:R-:W-:Y:S03]  /*8ad0*/  BSSY B0, `(.L_x_41) ;  /* 0x000001a000007945 */ /* 0x000fe60003800000 */
[----:B------:R-:W-:Y:S01]  /*8ae0*/  UIMAD UR6, UR6, UR9, UR7 ;  /* 0x00000009060672a4 */ /* 0x000fe2000f8e0207 */
[----:B------:R-:W-:-:S05]  /*8af0*/  IADD3 R6, P0, R6, UR11, RZ ;  /* 0x0000000b06067c10 */ /* 0x000fca000ff1e0ff */
[----:B---3--:R-:W-:Y:S01]  /*8b00*/  IMAD.U32 R4, RZ, RZ, UR6 ;  /* 0x00000006ff047e24 */ /* 0x008fe2000f8e00ff */
        /* <DEDUP_REMOVED lines=12> */
[----:B------:R-:W-:Y:S01]  /*8bd0*/  ISETP.GE.AND P1, PT, R249, c[0x0][0x220], PT ;  /* 0x00008800f9007a0c */ /* 0x000fe20003f26270 */
[----:B------:R-:W-:Y:S01]  /*8be0*/  IMAD.WIDE.U32 R8, R64, c[0x0][0x3a8], R4 ;  /* 0x0000ea0040087a25 */ /* 0x000fe200078e0004 */
[----:B------:R-:W-:-:S03]  /*8bf0*/  ISETP.GE.AND P0, PT, R251, c[0x0][0x220], PT ;  /* 0x00008800fb007a0c */ /* 0x000fc60003f06270 */
[----:B------:R-:W-:-:S04]  /*8c00*/  IMAD R4, R64, c[0x0][0x3ac], R11 ;  /* 0x0000eb0040047a24 */ /* 0x000fc800078e020b */
[----:B------:R-:W-:Y:S01]  /*8c10*/  IMAD.IADD R5, R4, 0x1, R9 ;  /* 0x0000000104057824 */ /* 0x000fe200078e0209 */
[----:B------:R-:W-:-:S04]  /*8c20*/  LEA R4, P4, R8, c[0x0][0x348], 0x1 ;  /* 0x0000d20008047a11 */ /* 0x000fc800078808ff */
[----:B------:R-:W-:-:S05]  /*8c30*/  LEA.HI.X R5, R8, c[0x0][0x34c], R5, 0x1, P4 ;  /* 0x0000d30008057a11 */ /* 0x000fca00020f0c05 */
[----:B-1----:R1:W-:Y:S04]  /*8c40*/  @!P2 STG.E.128 [R4.64], R48 ;  /* 0x000000300400a986 */ /* 0x0023e8000c101d04 */
[----:B------:R1:W-:Y:S04]  /*8c50*/  @!P1 STG.E.128 [R4.64+0x80], R44 ;  /* 0x0000802c04009986 */ /* 0x0003e8000c101d04 */
[----:B------:R1:W-:Y:S02]  /*8c60*/  @!P0 STG.E.128 [R4.64+0x100], R40 ;  /* 0x0001002804008986 */ /* 0x0003e4000c101d04 */
.L_x_42:
[----:B------:R-:W-:Y:S05]  /*8c70*/  BSYNC B0 ;  /* 0x0000000000007941 */ /* 0x000fea0003800000 */
.L_x_41:
[----:B------:R-:W-:Y:S05]  /*8c80*/  @P3 BRA `(.L_x_15) ;  /* 0x000000f000003947 */ /* 0x000fea0003800000 */
[----:B-1----:R-:W-:Y:S01]  /*8c90*/  IADD3 R4, P0, R64, 0x20, RZ ;  /* 0x0000002040047810 */ /* 0x002fe20007f1e0ff */
[----:B------:R-:W-:Y:S01]  /*8ca0*/  IMAD.MOV.U32 R7, RZ, RZ, R10 ;  /* 0x000000ffff077224 */ /* 0x000fe200078e000a */
[----:B------:R-:W-:-:S02]  /*8cb0*/  ISETP.GE.AND P2, PT, R246, c[0x0][0x220], PT ;  /* 0x00008800f6007a0c */ /* 0x000fc40003f46270 */
        /* <DEDUP_REMOVED lines=9> */
[----:B------:R1:W-:Y:S04]  /*8d50*/  @!P2 STG.E.128 [R4.64], R60 ;  /* 0x0000003c0400a986 */ /* 0x0003e8000c101d04 */
[----:B------:R1:W-:Y:S04]  /*8d60*/  @!P1 STG.E.128 [R4.64+0x80], R56 ;  /* 0x0000803804009986 */ /* 0x0003e8000c101d04 */
[----:B------:R1:W-:Y:S02]  /*8d70*/  @!P0 STG.E.128 [R4.64+0x100], R52 ;  /* 0x0001003404008986 */ /* 0x0003e4000c101d04 */
.L_x_15:
[----:B------:R-:W-:Y:S05]  /*8d80*/  BSYNC B1 ;  /* 0x0000000000017941 */ /* 0x000fea0003800000 */
.L_x_1:
[----:B------:R-:W-:Y:S02]  /*8d90*/  ULDC UR7, c[0x0][0x218] ;  /* 0x0000860000077ab9 */ /* 0x000fe40000000800 */
[----:B------:R-:W-:-:S04]  /*8da0*/  UIADD3 UR7, UR7, 0x3f, URZ ;  /* 0x0000003f07077890 */ /* 0x000fc8000fffe03f */
[----:B------:R-:W-:-:S04]  /*8db0*/  USHF.R.S32.HI UR6, URZ, 0x1f, UR7 ;  /* 0x0000001f3f067899 */ /* 0x000fc80008011407 */
[----:B------:R-:W-:-:S03]  /*8dc0*/  ULEA.HI UR6, UR6, UR7, URZ, 0x6 ;  /* 0x0000000706067291 */ /* 0x000fc6000f8f303f */
[----:B------:R-:W-:Y:S02]  /*8dd0*/  ULDC UR7, c[0x0][0xc] ;  /* 0x0000030000077ab9 */ /* 0x000fe40000000800 */
[----:B------:R-:W-:Y:S02]  /*8de0*/  UIADD3 UR20, UR20, UR7, URZ ;  /* 0x0000000714147290 */ /* 0x000fe4000fffe03f */
[----:B------:R-:W-:-:S04]  /*8df0*/  USHF.R.S32.HI UR6, URZ, 0x6, UR6 ;  /* 0x000000063f067899 */ /* 0x000fc80008011406 */
[----:B------:R-:W-:-:S06]  /*8e00*/  UISETP.GE.AND UP0, UPT, UR20, UR6, UPT ;  /* 0x000000061400728c */ /* 0x000fcc000bf06270 */
[----:B------:R-:W-:-:S13]  /*8e10*/  PLOP3.LUT P0, PT, PT, PT, UP0, 0x80, 0x0 ;  /* 0x000000000000781c */ /* 0x000fda0003f0f008 */
[----:B------:R-:W-:Y:S01]  /*8e20*/  @P0 CALL.REL.NOINC `(.L_x_43) ;  /* 0x0000001000000944 */ /* 0x000fe20003c00000 */
[----:B------:R-:W-:Y:S05]  /*8e30*/  BRA `(.L_x_44) ;  /* 0xffff7ea000007947 */ /* 0x000fea000383ffff */
.L_x_43:
[----:B------:R-:W-:Y:S05]  /*8e40*/  EXIT ;  /* 0x000000000000794d */ /* 0x000fea0003800000 */
.L_x_45:
[----:B------:R-:W-:-:S00]  /*8e50*/  BRA `(.L_x_45) ;  /* 0xfffffff000007947 */ /* 0x000fc0000383ffff */
[----:B------:R-:W-:-:S00]  /*8e60*/  NOP ;  /* 0x0000000000007918 */ /* 0x000fc00000000000 */
        /* <DEDUP_REMOVED lines=9> */
.L_x_798:


//--------------------- .text._ZN5flash44flash_bwd_dq_dk_dv_loop_seqk_parallel_kernelI23Flash_bwd_kernel_traitsILi192ELi64ELi64ELi8ELi4ELi2ELi2ELb1ELb1EN7cutlass6half_tE19Flash_kernel_traitsILi192ELi64ELi64ELi8ES3_EELb0ELb1ELb0ELb0ELb0ELb1ELb0EEEvNS_16Flash_bwd_paramsE --------------------------
	.section	.text._ZN5flash44flash_bwd_dq_dk_dv_loop_seqk_parallel_kernelI23Flash_bwd_kernel_traitsILi192ELi64ELi64ELi8ELi4ELi2ELi2ELb1ELb1EN7cutlass6half_tE19Flash_kernel_traitsILi192ELi64ELi64ELi8ES3_EELb0ELb1ELb0ELb0ELb0ELb1ELb0EEEvNS_16Flash_bwd_paramsE,"ax",@progbits
	.sectioninfo	@"SHI_REGISTERS=255"
	.align	128
        .global         _ZN5flash44flash_bwd_dq_dk_dv_loop_seqk_parallel_kernelI23Flash_bwd_kernel_traitsILi192ELi64ELi64ELi8ELi4ELi2ELi2ELb1ELb1EN7cutlass6half_tE19Flash_kernel_traitsILi192ELi64ELi64ELi8ES3_EELb0ELb1ELb0ELb0ELb0ELb1ELb0EEEvNS_16Flash_bwd_paramsE
        .type           _ZN5flash44flash_bwd_dq_dk_dv_loop_seqk_parallel_kernelI23Flash_bwd_kernel_traitsILi192ELi64ELi64ELi8ELi4ELi2ELi2ELb1ELb1EN7cutlass6half_tE19Flash_kernel_traitsILi192ELi64ELi64ELi8ES3_EELb0ELb1ELb0ELb0ELb0ELb1ELb0EEEvNS_16Flash_bwd_paramsE,@function
        .size           _ZN5flash44flash_bwd_dq_dk_dv_loop_seqk_parallel_kernelI23Flash_bwd_kernel_traitsILi192ELi64ELi64ELi8ELi4ELi2ELi2ELb1ELb1EN7cutlass6half_tE19Flash_kernel_traitsILi192ELi64ELi64ELi8ES3_EELb0ELb1ELb0ELb0ELb0ELb1ELb0EEEvNS_16Flash_bwd_paramsE,(.L_x_799 - _ZN5flash44flash_bwd_dq_dk_dv_loop_seqk_parallel_kernelI23Flash_bwd_kernel_traitsILi192ELi64ELi64ELi8ELi4ELi2ELi2ELb1ELb1EN7cutlass6half_tE19Flash_kernel_traitsILi192ELi64ELi64ELi8ES3_EELb0ELb1ELb0ELb0ELb0ELb1ELb0EEEvNS_16Flash_bwd_paramsE)
        .other          _ZN5flash44flash_bwd_dq_dk_dv_loop_seqk_parallel_kernelI23Flash_bwd_kernel_traitsILi192ELi64ELi64ELi8ELi4ELi2ELi2ELb1ELb1EN7cutlass6half_tE19Flash_kernel_traitsILi192ELi64ELi64ELi8ES3_EELb0ELb1ELb0ELb0ELb0ELb1ELb0EEEvNS_16Flash_bwd_paramsE,@"STO_CUDA_ENTRY STV_DEFAULT"
_ZN5flash44flash_bwd_dq_dk_dv_loop_seqk_parallel_kernelI23Flash_bwd_kernel_traitsILi192ELi64ELi64ELi8ELi4ELi2ELi2ELb1ELb1EN7cutlass6half_tE19Flash_kernel_traitsILi192ELi64ELi64ELi8ES3_EELb0ELb1ELb0ELb0ELb0ELb1ELb0EEEvNS_16Flash_bwd_paramsE:
.text._ZN5flash44flash_bwd_dq_dk_dv_loop_seqk_parallel_kernelI23Flash_bwd_kernel_traitsILi192ELi64ELi64ELi8ELi4ELi2ELi2ELb1ELb1EN7cutlass6half_tE19Flash_kernel_traitsILi192ELi64ELi64ELi8ES3_EELb0ELb1ELb0ELb0ELb0ELb1ELb0EEEvNS_16Flash_bwd_paramsE:
        /* <DEDUP_REMOVED lines=31> */
[----:B------:R-:W-:Y:S01]  /*01f0*/  LEA.HI R7, R11, R14, RZ, 0x4 ;  /* 0x0000000e0b077211 */ /* 0x000fe200078f20ff */
        /* <DEDUP_REMOVED lines=9> */
[----:B------:R-:W-:Y:S01]  /*0290*/  SHF.R.S32.HI R6, RZ, 0x4, R7 ;  /* 0x00000004ff067819 */ /* 0x000fe20000011407 */
[----:B------:R-:W-:Y:S01]  /*02a0*/  @!UP5 UIMAD UR7, UR29, UR13, UR36 ;  /* 0x0000000d1d07d2a4 */ /* 0x000fe2000f8e0224 */
[----:B------:R-:W-:Y:S01]  /*02b0*/  LOP3.LUT R2, R0, 0xfffffffc, RZ, 0xc0, !PT ;  /* 0xfffffffc00027812 */ /* 0x000fe200078ec0ff */
[----:B------:R-:W-:Y:S01]  /*02c0*/  USHF.L.U32 UR39, UR44, 0x6, URZ ;  /* 0x000000062c277899 */ /* 0x000fe2000800063f */
[----:B------:R-:W-:Y:S01]  /*02d0*/  LOP3.LUT R0, R3, 0xfffffffe, RZ, 0xc0, !PT ;  /* 0xfffffffe03007812 */ /* 0x000fe200078ec0ff */
[----:B------:R-:W-:Y:S01]  /*02e0*/  ULDC UR47, c[0x0][0x214] ;  /* 0x00008500002f7ab9 */ /* 0x000fe20000000800 */
[----:B------:R-:W-:Y:S01]  /*02f0*/  LEA.HI R3, R7, R6, RZ, 0x1 ;  /* 0x0000000607037211 */ /* 0x000fe200078f08ff */
[----:B------:R-:W-:Y:S01]  /*0300*/  IMAD.IADD R16, R5, 0x1, -R2 ;  /* 0x0000000105107824 */ /* 0x000fe200078e0a02 */
[-C--:B------:R-:W-:Y:S01]  /*0310*/  LEA.HI R17, R11, R14.reuse, RZ, 0x2 ;  /* 0x0000000e0b117211 */ /* 0x080fe200078f10ff */
[----:B------:R-:W-:Y:S01]  /*0320*/  IMAD.IADD R15, R5, 0x1, -R0 ;  /* 0x00000001050f7824 */ /* 0x000fe200078e0a00 */
[----:B------:R-:W-:Y:S01]  /*0330*/  LOP3.LUT R0, R3, 0xfffffffe, RZ, 0xc0, !PT ;  /* 0xfffffffe03007812 */ /* 0x000fe200078ec0ff */
[----:B------:R-:W-:Y:S01]  /*0340*/  ULDC UR54, c[0x0][0x1c8] ;  /* 0x0000720000367ab9 */ /* 0x000fe20000000800 */
[--C-:B------:R-:W-:Y:S01]  /*0350*/  SHF.R.S32.HI R5, RZ, 0x2, R17.reuse ;  /* 0x00000002ff057819 */ /* 0x100fe20000011411 */
[----:B------:R-:W-:Y:S01]  /*0360*/  ULDC.U8 UR10, c[0x0][0x3d0] ;  /* 0x0000f400000a7ab9 */ /* 0x000fe20000000000 */
[----:B------:R-:W-:Y:S01]  /*0370*/  SHF.R.S32.HI R2, RZ, 0x1f, R17 ;  /* 0x0000001fff027819 */ /* 0x000fe20000011411 */
[----:B------:R-:W-:Y:S01]  /*0380*/  IMAD.IADD R12, R6, 0x1, -R0 ;  /* 0x00000001060c7824 */ /* 0x000fe200078e0a00 */
[----:B------:R-:W-:Y:S01]  /*0390*/  LOP3.LUT R0, R4, 0xffffffe0, RZ, 0xc0, !PT ;  /* 0xffffffe004007812 */ /* 0x000fe200078ec0ff */
[----:B------:R-:W-:Y:S01]  /*03a0*/  ULDC UR48, c[0x0][0x224] ;  /* 0x0000890000307ab9 */ /* 0x000fe20000000800 */
[----:B------:R-:W-:Y:S01]  /*03b0*/  LEA.HI R2, R2, R5, RZ, 0x3 ;  /* 0x0000000502027211 */ /* 0x000fe200078f18ff */
[----:B------:R-:W-:Y:S01]  /*03c0*/  @UP5 UIMAD UR52, UR29, UR47, URZ ;  /* 0x0000002f1d3452a4 */ /* 0x000fe2000f8e023f */
[----:B------:R-:W-:Y:S01]  /*03d0*/  LEA.HI R6, R11, R14, RZ, 0x3 ;  /* 0x0000000e0b067211 */ /* 0x000fe200078f18ff */
[----:B------:R-:W-:Y:S01]  /*03e0*/  IMAD.IADD R0, R14, 0x1, -R0 ;  /* 0x000000010e007824 */ /* 0x000fe200078e0a00 */
[----:B------:R-:W-:Y:S01]  /*03f0*/  LOP3.LUT R2, R2, 0xfffffff8, RZ, 0xc0, !PT ;  /* 0xfffffff802027812 */ /* 0x000fe200078ec0ff */
[----:B------:R-:W-:Y:S01]  /*0400*/  ULDC.64 UR4, c[0x0][0x118] ;  /* 0x0000460000047ab9 */ /* 0x000fe20000000a00 */
[----:B------:R-:W-:Y:S01]  /*0410*/  SHF.R.S32.HI R9, RZ, 0x3, R6 ;  /* 0x00000003ff097819 */ /* 0x000fe20000011406 */
[----:B------:R-:W-:Y:S01]  /*0420*/  UMOV UR59, 0x4 ;  /* 0x00000004003b7882 */ /* 0x000fe20000000000 */
[----:B------:R-:W-:Y:S01]  /*0430*/  SHF.R.S32.HI R3, RZ, 0x1f, R0 ;  /* 0x0000001fff037819 */ /* 0x000fe20000011400 */
[----:B------:R-:W-:Y:S01]  /*0440*/  IMAD.IADD R8, R5, 0x1, -R2 ;  /* 0x0000000105087824 */ /* 0x000fe200078e0a02 */
[----:B------:R-:W-:Y:S01]  /*0450*/  LOP3.LUT R2, R7, 0xfffffff0, RZ, 0xc0, !PT ;  /* 0xfffffff007027812 */ /* 0x000fe200078ec0ff */
[----:B------:R-:W-:Y:S01]  /*0460*/  ULOP3.LUT UR54, UR36, UR54, URZ, 0x3c, !UPT ;  /* 0x0000003624367292 */ /* 0x000fe2000f8e3c3f */
[----:B------:R-:W-:Y:S01]  /*0470*/  LEA.HI R19, R3, R0, RZ, 0x2 ;  /* 0x0000000003137211 */ /* 0x000fe200078f10ff */
[----:B------:R-:W-:Y:S01]  /*0480*/  IMAD.SHL.U32 R3, R9, 0x40, RZ ;  /* 0x0000004009037824 */ /* 0x000fe200078e00ff */
[----:B------:R-:W-:Y:S01]  /*0490*/  LOP3.LUT R0, R6, 0xfffffff8, RZ, 0xc0, !PT ;  /* 0xfffffff806007812 */ /* 0x000fe200078ec0ff */
[C---:B------:R-:W-:Y:S01]  /*04a0*/  IMAD.IADD R2, R14.reuse, 0x1, -R2 ;  /* 0x000000010e027824 */ /* 0x040fe200078e0a02 */
[----:B------:R-:W-:Y:S01]  /*04b0*/  LEA.HI R7, R11, R14, RZ, 0x7 ;  /* 0x0000000e0b077211 */ /* 0x000fe200078f38ff */
[----:B------:R-:W-:Y:S01]  /*04c0*/  USHF.R.S32.HI UR55, URZ, 0x1f, UR36 ;  /* 0x0000001f3f377899 */ /* 0x000fe20008011424 */
[----:B------:R-:W-:Y:S01]  /*04d0*/  LOP3.LUT R3, R3, 0x1c0, RZ, 0xc0, !PT ;  /* 0x000001c003037812 */ /* 0x000fe200078ec0ff */
[----:B------:R-:W-:Y:S01]  /*04e0*/  IMAD.IADD R0, R14, 0x1, -R0 ;  /* 0x000000010e007824 */ /* 0x000fe200078e0a00 */
[----:B------:R-:W-:Y:S01]  /*04f0*/  SHF.R.S32.HI R4, RZ, 0x1f, R2 ;  /* 0x0000001fff047819 */ /* 0x000fe20000011402 */
[----:B------:R-:W-:Y:S01]  /*0500*/  USHF.L.U32 UR60, UR29, 0x7, URZ ;  /* 0x000000071d3c7899 */ /* 0x000fe2000800063f */
[----:B------:R-:W-:Y:S01]  /*0510*/  SHF.R.U32.HI R5, RZ, 0x3, R3 ;  /* 0x00000003ff057819 */ /* 0x000fe20000011603 */
[----:B------:R-:W-:Y:S01]  /*0520*/  IMAD.SHL.U32 R20, R0, 0x8, RZ ;  /* 0x0000000800147824 */ /* 0x000fe200078e00ff */
[----:B------:R-:W-:Y:S01]  /*0530*/  LEA.HI R13, R4, R2, RZ, 0x3 ;  /* 0x00000002040d7211 */ /* 0x000fe200078f18ff */
[----:B------:R-:W-:Y:S01]  /*0540*/  UISETP.NE.AND UP6, UPT, UR10, URZ, UPT ;  /* 0x0000003f0a00728c */ /* 0x000fe2000bfc5270 */
[C---:B------:R-:W-:Y:S01]  /*0550*/  LOP3.LUT P4, RZ, R0.reuse, 0x2, RZ, 0xc0, !PT ;  /* 0x0000000200ff7812 */ /* 0x040fe2000788c0ff */
[----:B------:R-:W-:Y:S01]  /*0560*/  USHF.R.S32.HI UR57, URZ, 0x1f, UR29 ;  /* 0x0000001f3f397899 */ /* 0x000fe2000801141d */
[----:B------:R-:W-:Y:S01]  /*0570*/  LOP3.LUT R4, R3, 0x38, R20, 0xf8, !PT ;  /* 0x0000003803047812 */ /* 0x000fe200078ef814 */
[----:B------:R-:W-:Y:S01]  /*0580*/  STL [R1+0x80], R20 ;  /* 0x0000801401007387 */ /* 0x000fe20000100800 */
        /* <DEDUP_REMOVED lines=9> */
[----:B------:R-:W-:Y:S01]  /*0620*/  IMAD.SHL.U32 R5, R12, 0x200, RZ ;  /* 0x000002000c057824 */ /* 0x000fe200078e00ff */
[----:B------:R-:W-:Y:S01]  /*0630*/  ISETP.NE.U32.AND P0, PT, R3, 0x1, PT ;  /* 0x000000010300780c */ /* 0x000fe20003f05070 */
[----:B------:R-:W-:Y:S01]  /*0640*/  UIMAD.WIDE.U32 UR40, UR34, UR42, URZ ;  /* 0x0000002a222872a5 */ /* 0x000fe2000f8e003f */
        /* <DEDUP_REMOVED lines=13> */
[----:B------:R-:W-:Y:S01]  /*0720*/  R2P PR, R8, 0x6 ;  /* 0x0000000608007804 */ /* 0x000fe20000000000 */
[----:B------:R-:W-:Y:S01]  /*0730*/  IMAD.IADD R0, R2, 0x1, R0 ;  /* 0x0000000102007824 */ /* 0x000fe200078e0200 */
[----:B------:R-:W-:Y:S02]  /*0740*/  SHF.R.S32.HI R2, RZ, 0x6, R3 ;  /* 0x00000006ff027819 */ /* 0x000fe40000011403 */
[----:B------:R-:W-:Y:S01]  /*0750*/  LOP3.LUT R3, R5, R6, R4, 0xf6, !PT ;  /* 0x0000000605037212 */ /* 0x000fe200078ef604 */
[----:B------:R-:W-:Y:S01]  /*0760*/  IMAD.SHL.U32 R5, R7, 0x20, RZ ;  /* 0x0000002007057824 */ /* 0x000fe200078e00ff */
[----:B------:R-:W-:Y:S01]  /*0770*/  LOP3.LUT R4, R17, 0x7ffffffc, RZ, 0xc0, !PT ;  /* 0x7ffffffc11047812 */ /* 0x000fe200078ec0ff */
[----:B------:R-:W-:Y:S01]  /*0780*/  IMAD R18, R2, 0x200, R9 ;  /* 0x0000020002127824 */ /* 0x000fe200078e0209 */
[----:B------:R-:W-:Y:S01]  /*0790*/  LOP3.LUT P6, RZ, R10, 0x2, RZ, 0xc0, !PT ;  /* 0x000000020aff7812 */ /* 0x000fe200078cc0ff */
[----:B------:R-:W-:Y:S01]  /*07a0*/  IMAD.SHL.U32 R6, R2, 0x8, RZ ;  /* 0x0000000802067824 */ /* 0x000fe200078e00ff */
[----:B------:R-:W-:Y:S01]  /*07b0*/  LOP3.LUT P5, RZ, R10, 0x4, RZ, 0xc0, !PT ;  /* 0x000000040aff7812 */ /* 0x000fe200078ac0ff */
[----:B------:R-:W-:-:S02]  /*07c0*/  IMAD.SHL.U32 R2, R8, 0x40, RZ ;  /* 0x0000004008027824 */ /* 0x000fc400078e00ff */
[----:B------:R-:W-:Y:S01]  /*07d0*/  IMAD.IADD R9, R14, 0x1, -R4 ;  /* 0x000000010e097824 */ /* 0x000fe200078e0a04 */
[----:B------:R-:W-:Y:S01]  /*07e0*/  LOP3.LUT R4, R6, 0x18, RZ, 0xc0, !PT ;  /* 0x0000001806047812 */ /* 0x000fe200078ec0ff */
[----:B------:R-:W-:Y:S01]  /*07f0*/  IMAD.SHL.U32 R14, R14, 0x2, RZ ;  /* 0x000000020e0e7824 */ /* 0x000fe200078e00ff */
[----:B------:R-:W-:Y:S01]  /*0800*/  LOP3.LUT R2, R2, 0x1c0, RZ, 0xc0, !PT ;  /* 0x000001c002027812 */ /* 0x000fe200078ec0ff */
[----:B------:R-:W-:Y:S02]  /*0810*/  IMAD.SHL.U32 R7, R12, 0x20, RZ ;  /* 0x000000200c077824 */ /* 0x000fe400078e00ff */
[----:B------:R-:W-:Y:S01]  /*0820*/  IMAD.SHL.U32 R252, R0, 0x2, RZ ;  /* 0x0000000200fc7824 */ /* 0x000fe200078e00ff */
[----:B------:R-:W-:Y:S02]  /*0830*/  LOP3.LUT R8, R5, 0x6, R14, 0xf8, !PT ;  /* 0x0000000605087812 */ /* 0x000fe400078ef80e */
[----:B------:R-:W-:Y:S02]  /*0840*/  SHF.R.U32.HI R6, RZ, 0x3, R2 ;  /* 0x00000003ff067819 */ /* 0x000fe40000011602 */
[----:B------:R-:W-:Y:S01]  /*0850*/  LOP3.LUT R5, R2, 0x20, R5, 0xf8, !PT ;  /* 0x0000002002057812 */ /* 0x000fe200078ef805 */
[----:B------:R1:W-:Y:S01]  /*0860*/  STL [R1+0x78], R8 ;  /* 0x0000780801007387 */ /* 0x0003e20000100800 */
[----:B------:R-:W-:Y:S01]  /*0870*/  LOP3.LUT R11, R4, 0x20, R7, 0xf8, !PT ;  /* 0x00000020040b7812 */ /* 0x000fe200078ef807 */
[----:B------:R-:W-:-:S02]  /*0880*/  IMAD.SHL.U32 R7, R10, 0x40, RZ ;  /* 0x000000400a077824 */ /* 0x000fc400078e00ff */
[----:B------:R-:W-:-:S05]  /*0890*/  IMAD.MOV.U32 R10, RZ, RZ, -0x10 ;  /* 0xfffffff0ff0a7424 */ /* 0x000fca00078e00ff */
[----:B------:R-:W-:Y:S02]  /*08a0*/  SEL R10, R10, 0x10, !P0 ;  /* 0x000000100a0a7807 */ /* 0x000fe40004000000 */
        /* <DEDUP_REMOVED lines=8> */
[--C-:B------:R-:W-:Y:S01]  /*0930*/  SHF.R.U32.HI R4, RZ, 0x3, R2.reuse ;  /* 0x00000003ff047819 */ /* 0x100fe20000011602 */
[----:B------:R-:W-:Y:S02]  /*0940*/  IMAD.SHL.U32 R5, R12, 0x8, RZ ;  /* 0x000000080c057824 */ /* 0x000fe400078e00ff */
[----:B------:R-:W-:Y:S01]  /*0950*/  IMAD.SHL.U32 R7, R13, 0x40, RZ ;  /* 0x000000400d077824 */ /* 0x000fe200078e00ff */
[----:B------:R-:W-:Y:S01]  /*0960*/  LOP3.LUT R6, R4, R11, R2, 0x1e, !PT ;  /* 0x0000000b04067212 */ /* 0x000fe200078e1e02 */
[----:B------:R-:W-:Y:S01]  /*0970*/  IMAD.SHL.U32 R11, R18, 0x2, RZ ;  /* 0x00000002120b7824 */ /* 0x000fe200078e00ff */
[----:B------:R-:W-:Y:S01]  /*0980*/  LOP3.LUT R5, R2, 0x8, R5, 0xf8, !PT ;  /* 0x0000000802057812 */ /* 0x000fe200078ef805 */
[----:B------:R-:W-:Y:S01]  /*0990*/  IMAD.SHL.U32 R13, R17, 0x2, RZ ;  /* 0x00000002110d7824 */ /* 0x000fe200078e00ff */
[----:B------:R-:W-:-:S02]  /*09a0*/  LOP3.LUT R7, R7, 0xfffffe00, RZ, 0xc0, !PT ;  /* 0xfffffe0007077812 */ /* 0x000fc400078ec0ff */
[----:B------:R-:W-:Y:S02]  /*09b0*/  SHF.R.S32.HI R2, RZ, 0x2, R19 ;  /* 0x00000002ff027819 */ /* 0x000fe40000011413 */
[----:B------:R-:W-:Y:S01]  /*09c0*/  LOP3.LUT R4, R5, R4, RZ, 0x3c, !PT ;  /* 0x0000000405047212 */ /* 0x000fe200078e3cff */
[--C-:B------:R-:W-:Y:S01]  /*09d0*/  IMAD R8, R16, 0x400, R7.reuse ;  /* 0x0000040010087824 */ /* 0x100fe200078e0207 */
[----:B------:R-:W-:Y:S01]  /*09e0*/  LEA R12, R14, 0xc000, 0x1 ;  /* 0x0000c0000e0c7811 */ /* 0x000fe200078e08ff */
[----:B------:R-:W-:Y:S01]  /*09f0*/  IMAD R9, R15, 0x400, R7 ;  /* 0x000004000f097824 */ /* 0x000fe200078e0207 */
[----:B------:R-:W-:Y:S01]  /*0a00*/  LOP3.LUT R7, R6, R7, RZ, 0xfc, !PT ;  /* 0x0000000706077212 */ /* 0x000fe200078efcff */
[----:B------:R-:W-:Y:S02]  /*0a10*/  IMAD R2, R16, 0x10, R2 ;  /* 0x0000001010027824 */ /* 0x000fe400078e0202 */
[----:B------:R-:W-:Y:S02]  /*0a20*/  IMAD.MOV.U32 R6, RZ, RZ, 0x20 ;  /* 0x00000020ff067424 */ /* 0x000fe400078e00ff */
[----:B------:R-:W-:Y:S01]  /*0a30*/  IMAD.MOV.U32 R5, RZ, RZ, 0x40 ;  /* 0x00000040ff057424 */ /* 0x000fe200078e00ff */
[----:B------:R1:W-:Y:S01]  /*0a40*/  STL [R1+0x88], R2 ;  /* 0x0000880201007387 */ /* 0x0003e20000100800 */
[----:B------:R-:W-:-:S02]  /*0a50*/  IMAD.IADD R8, R8, 0x1, R4 ;  /* 0x0000000108087824 */ /* 0x000fc400078e0204 */
[----:B------:R-:W-:Y:S01]  /*0a60*/  IMAD.IADD R9, R4, 0x1, R9 ;  /* 0x0000000104097824 */ /* 0x000fe200078e0209 */
[C---:B------:R-:W-:Y:S01]  /*0a70*/  SEL R4, R6.reuse, 0xffffffe0, !P4 ;  /* 0xffffffe006047807 */ /* 0x040fe20006000000 */
[----:B------:R2:W-:Y:S01]  /*0a80*/  STL [R1+0x38], R11 ;  /* 0x0000380b01007387 */ /* 0x0005e20000100800 */
[----:B------:R-:W-:Y:S01]  /*0a90*/  SEL R6, R6, 0xffffffe0, !P6 ;  /* 0xffffffe006067807 */ /* 0x000fe20007000000 */
[----:B------:R-:W-:Y:S01]  /*0aa0*/  IMAD.SHL.U32 R8, R8, 0x2, RZ ;  /* 0x0000000208087824 */ /* 0x000fe200078e00ff */
[----:B------:R-:W-:Y:S01]  /*0ab0*/  LEA R9, R9, 0x12000, 0x1 ;  /* 0x0001200009097811 */ /* 0x000fe200078e08ff */
[--C-:B------:R-:W-:Y:S01]  /*0ac0*/  IMAD.IADD R15, R252, 0x1, R4.reuse ;  /* 0x00000001fc0f7824 */ /* 0x100fe200078e0204 */
[C---:B-1----:R-:W-:Y:S02]  /*0ad0*/  SEL R2, R5.reuse, 0xffffffc0, !P3 ;  /* 0xffffffc005027807 */ /* 0x042fe40005800000 */
[----:B------:R-:W-:Y:S02]  /*0ae0*/  SEL R5, R5, 0xffffffc0, !P5 ;  /* 0xffffffc005057807 */ /* 0x000fe40006800000 */
[----:B------:R-:W-:Y:S01]  /*0af0*/  IADD3 R0, R2, R252, R4 ;  /* 0x000000fc02007210 */ /* 0x000fe20007ffe004 */
[----:B--2---:R-:W-:-:S02]  /*0b00*/  IMAD.IADD R11, R252, 0x1, R2 ;  /* 0x00000001fc0b7824 */ /* 0x004fc400078e0202 */
[C---:B------:R-:W-:Y:S02]  /*0b10*/  IMAD R2, R3.reuse, 0x2, R2 ;  /* 0x0000000203027824 */ /* 0x040fe400078e0202 */
[----:B------:R1:W-:Y:S01]  /*0b20*/  STL [R1+0x10], R0 ;  /* 0x0000100001007387 */ /* 0x0003e20000100800 */
[----:B------:R-:W-:-:S03]  /*0b30*/  IMAD.SHL.U32 R3, R3, 0x2, RZ ;  /* 0x0000000203037824 */ /* 0x000fc600078e00ff */
[----:B------:R2:W-:Y:S04]  /*0b40*/  STL [R1], R11 ;  /* 0x0000000b01007387 */ /* 0x0005e80000100800 */
[----:B------:R-:W-:Y:S04]  /*0b50*/  STL [R1+0x4], R15 ;  /* 0x0000040f01007387 */ /* 0x000fe80000100800 */
[----:B------:R-:W-:Y:S01]  /*0b60*/  STL [R1+0x3c], R13 ;  /* 0x00003c0d01007387 */ /* 0x000fe20000100800 */
[----:B-1----:R-:W-:Y:S01]  /*0b70*/  IMAD.IADD R0, R4, 0x1, R11 ;  /* 0x0000000104007824 */ /* 0x002fe200078e020b */
[----:B------:R-:W-:-:S02]  /*0b80*/  IADD3 R4, R12, 0x40, RZ ;  /* 0x000000400c047810 */ /* 0x000fc40007ffe0ff */
[----:B------:R-:W-:Y:S02]  /*0b90*/  @P2 IADD3 R4, R12, -0x40, RZ ;  /* 0xffffffc00c042810 */ /* 0x000fe40007ffe0ff */
[----:B------:R1:W-:Y:S01]  /*0ba0*/  STL [R1+0x2c], R0 ;  /* 0x00002c0001007387 */ /* 0x0003e20000100800 */
[C---:B--2---:R-:W-:Y:S02]  /*0bb0*/  IADD3 R11, R13.reuse, 0x20, RZ ;  /* 0x000000200d0b7810 */ /* 0x044fe40007ffe0ff */
[C---:B------:R-:W-:Y:S01]  /*0bc0*/  @P1 IADD3 R11, R13.reuse, -0x20, RZ ;  /* 0xffffffe00d0b1810 */ /* 0x040fe20007ffe0ff */
[----:B------:R-:W-:Y:S01]  /*0bd0*/  STL [R1+0x6c], R12 ;  /* 0x00006c0c01007387 */ /* 0x000fe20000100800 */
[----:B-1----:R-:W-:-:S05]  /*0be0*/  IMAD.IADD R0, R13, 0x1, R10 ;  /* 0x000000010d007824 */ /* 0x002fca00078e020a */
[----:B------:R1:W-:Y:S04]  /*0bf0*/  STL [R1+0x58], R0 ;  /* 0x0000580001007387 */ /* 0x0003e80000100800 */
[----:B------:R-:W-:Y:S04]  /*0c00*/  STL [R1+0x50], R11 ;  /* 0x0000500b01007387 */ /* 0x000fe80000100800 */
[----:B------:R2:W-:Y:S04]  /*0c10*/  STL [R1+0x70], R4 ;  /* 0x0000700401007387 */ /* 0x0005e80000100800 */
[----:B------:R3:W-:Y:S01]  /*0c20*/  STL [R1+0x8], R8 ;  /* 0x0000080801007387 */ /* 0x0007e20000100800 */
[----:B-1----:R-:W-:-:S02]  /*0c30*/  IMAD.SHL.U32 R0, R7, 0x2, RZ ;  /* 0x0000000207007824 */ /* 0x002fc400078e00ff */
[----:B------:R-:W-:Y:S02]  /*0c40*/  IMAD.IADD R7, R8, 0x1, R6 ;  /* 0x0000000108077824 */ /* 0x000fe400078e0206 */
[----:B--2---:R-:W-:Y:S02]  /*0c50*/  IMAD.IADD R4, R10, 0x1, R11 ;  /* 0x000000010a047824 */ /* 0x004fe400078e020b */
[----:B------:R-:W-:Y:S02]  /*0c60*/  IMAD.IADD R10, R8, 0x1, R5 ;  /* 0x00000001080a7824 */ /* 0x000fe400078e0205 */
[--C-:B---3--:R-:W-:Y:S01]  /*0c70*/  IMAD.IADD R8, R6, 0x1, R9.reuse ;  /* 0x0000000106087824 */ /* 0x108fe200078e0209 */
[----:B------:R1:W-:Y:S04]  /*0c80*/  STL [R1+0x54], R4 ;  /* 0x0000540401007387 */ /* 0x0003e80000100800 */
[----:B------:R-:W-:Y:S04]  /*0c90*/  STL [R1+0x1c], R9 ;  /* 0x00001c0901007387 */ /* 0x000fe80000100800 */
        /* <DEDUP_REMOVED lines=9> */
.L_x_74:
        /* <DEDUP_REMOVED lines=27> */
[----:B------:R4:W5:Y:S01]  /*0ee0*/  @P0 LDG.E R6, [R6.64] ;  /* 0x0000000406060981 */ /* 0x000962000c1e1900 */
        /* <DEDUP_REMOVED lines=25> */
.L_x_46:
        /* <DEDUP_REMOVED lines=21> */
[----:B-1----:R-:W-:Y:S02]  /*11d0*/  UISETP.NE.AND UP0, UPT, UR24, -0x1, UPT ;  /* 0xffffffff1800788c */ /* 0x002fe4000bf05270 */
[----:B------:R-:W-:Y:S02]  /*11e0*/  ULDC.64 UR12, c[0x0][0x178] ;  /* 0x00005e00000c7ab9 */ /* 0x000fe40000000a00 */
[----:B------:R-:W-:Y:S02]  /*11f0*/  UIMAD UR14, UR38, UR12, URZ ;  /* 0x0000000c260e72a4 */ /* 0x000fe4000f8e023f */
[----:B------:R-:W-:Y:S01]  /*1200*/  UIMAD.WIDE.U32 UR10, UR29, UR12, URZ ;  /* 0x0000000c1d0a72a5 */ /* 0x000fe2000f8e003f */
[----:B------:R-:W-:Y:S01]  /*1210*/  PLOP3.LUT P1, PT, PT, PT, UP0, 0x80, 0x0 ;  /* 0x000000000000781c */ /* 0x000fe20003f2f008 */
[----:B------:R-:W-:Y:S02]  /*1220*/  UIADD3 UR12, UR25, 0x3f, URZ ;  /* 0x0000003f190c7890 */ /* 0x000fe4000fffe03f */
[----:B------:R-:W-:-:S02]  /*1230*/  UIMAD UR20, UR29, UR13, UR14 ;  /* 0x0000000d1d1472a4 */ /* 0x000fc4000f8e020e */
[----:B------:R-:W-:Y:S02]  /*1240*/  USHF.R.S32.HI UR19, URZ, 0x1f, UR12 ;  /* 0x0000001f3f137899 */ /* 0x000fe4000801140c */
[----:B------:R-:W-:Y:S02]  /*1250*/  @UP0 UIADD3 UR13, UR17, UR24, URZ ;  /* 0x00000018110d0290 */ /* 0x000fe4000fffe03f */
[----:B------:R-:W-:Y:S02]  /*1260*/  ULEA.HI UR12, UR19, UR12, URZ, 0x6 ;  /* 0x0000000c130c7291 */ /* 0x000fe4000f8f303f */
[----:B------:R-:W-:Y:S02]  /*1270*/  ULDC.64 UR6, c[0x0][0x190] ;  /* 0x0000640000067ab9 */ /* 0x000fe40000000a00 */
[----:B------:R-:W-:Y:S02]  /*1280*/  UISETP.NE.AND UP2, UPT, UR18, -0x1, UPT ;  /* 0xffffffff1200788c */ /* 0x000fe4000bf45270 */
[----:B------:R-:W-:-:S02]  /*1290*/  ULDC.64 UR14, c[0x0][0x198] ;  /* 0x00006600000e7ab9 */ /* 0x000fc40000000a00 */
[----:B------:R-:W-:Y:S02]  /*12a0*/  UIMAD.WIDE.U32 UR8, UR18, UR6, URZ ;  /* 0x00000006120872a5 */ /* 0x000fe4000f8e003f */
[----:B------:R-:W-:Y:S02]  /*12b0*/  UIMAD UR23, UR18, UR7, URZ ;  /* 0x00000007121772a4 */ /* 0x000fe4000f8e023f */
[----:B------:R-:W-:Y:S02]  /*12c0*/  @UP0 UIMAD.WIDE.U32 UR6, UR13, UR14, URZ ;  /* 0x0000000e0d0602a5 */ /* 0x000fe4000f8e003f */
[----:B------:R-:W-:Y:S02]  /*12d0*/  USHF.R.S32.HI UR32, URZ, 0x6, UR12 ;  /* 0x000000063f207899 */ /* 0x000fe4000801140c */
[----:B------:R-:W-:Y:S02]  /*12e0*/  ULOP3.LUT UR12, UR12, 0xffffffc0, URZ, 0xc0, !UPT ;  /* 0xffffffc00c0c7892 */ /* 0x000fe4000f8ec03f */
[----:B------:R-:W-:-:S02]  /*12f0*/  @UP0 UIMAD UR33, UR13, UR15, UR7 ;  /* 0x0000000f0d2102a4 */ /* 0x000fc4000f8e0207 */
[----:B------:R-:W-:Y:S02]  /*1300*/  UIADD3 UR13, UR12, -0x40, URZ ;  /* 0xffffffc00c0d7890 */ /* 0x000fe4000fffe03f */
[----:B------:R-:W-:Y:S02]  /*1310*/  UIADD3 UR30, UR11, UR20, URZ ;  /* 0x000000140b1e7290 */ /* 0x000fe4000fffe03f */
        /* <DEDUP_REMOVED lines=17> */
.L_x_48:
        /* <DEDUP_REMOVED lines=18> */
.L_x_49:
        /* <DEDUP_REMOVED lines=68> */
.L_x_50:
[----:B------:R-:W-:Y:S02]  /*1990*/  UMOV UR8, UR48 ;  /* 0x0000003000087c82 */ /* 0x000fe40008000000 */
.L_x_51:
        /* <DEDUP_REMOVED lines=10> */
[----:B------:R-:W-:Y:S01]  /*1a40*/  IMAD.U32 R13, RZ, RZ, UR4 ;  /* 0x00000004ff0d7e24 */ /* 0x000fe2000f8e00ff */
[----:B------:R-:W-:Y:S01]  /*1a50*/  BSSY B1, `(.L_x_47) ;  /* 0x000060d000017945 */ /* 0x000fe20003800000 */
[----:B------:R-:W-:Y:S01]  /*1a60*/  UIADD3.X UR15, UR10, UR6, UR12, UP2, UP1 ;  /* 0x000000060a0f7290 */ /* 0x000fe200097e240c */
[----:B------:R-:W1:Y:S01]  /*1a70*/  S2R R11, SR_TID.X ;  /* 0x00000000000b7919 */ /* 0x000e620000002100 */
[----:B------:R-:W-:-:S02]  /*1a80*/  UIADD3 UR10, UR13, UR8, URZ ;  /* 0x000000080d0a7290 */ /* 0x000fc4000fffe03f */
[----:B------:R-:W-:Y:S02]  /*1a90*/  ULDC.64 UR6, c[0x0][0x1a8] ;  /* 0x00006a0000067ab9 */ /* 0x000fe40000000a00 */
[----:B------:R-:W-:Y:S02]  /*1aa0*/  UIMAD UR6, UR55, UR6, URZ ;  /* 0x00000006370672a4 */ /* 0x000fe4000f8e023f */
[----:B------:R-:W-:Y:S02]  /*1ab0*/  UIADD3 UR8, UR13, UR11, URZ ;  /* 0x0000000b0d087290 */ /* 0x000fe4000fffe03f */
        /* <DEDUP_REMOVED lines=13> */
[----:B------:R-:W-:-:S02]  /*1b90*/  IADD3 R5, P2, R27, UR13, RZ ;  /* 0x0000000d1b057c10 */ /* 0x000fc4000ff5e0ff */
[----:B------:R-:W-:Y:S01]  /*1ba0*/  LEA.HI R10, R10, R11, RZ, 0x5 ;  /* 0x0000000b0a0a7211 */ /* 0x000fe200078f28ff */
[----:B------:R-:W-:-:S03]  /*1bb0*/  UIADD3 UR6, UR6, -UR5, URZ ;  /* 0x8000000506067290 */ /* 0x000fc6000fffe03f */
[----:B------:R-:W-:Y:S02]  /*1bc0*/  ULDC.64 UR4, c[0x0][0x200] ;  /* 0x0000800000047ab9 */ /* 0x000fe40000000a00 */
[----:B------:R-:W-:-:S04]  /*1bd0*/  USHF.R.S32.HI UR12, URZ, 0x1f, UR6 ;  /* 0x0000001f3f0c7899 */ /* 0x000fc80008011406 */
[----:B------:R-:W-:Y:S02]  /*1be0*/  ULEA.HI UR12, UR12, UR6, URZ, 0x6 ;  /* 0x000000060c0c7291 */ /* 0x000fe4000f8f303f */
[----:B------:R-:W-:Y:S02]  /*1bf0*/  UIADD3 UR6, UR32, -0x1, URZ ;  /* 0xffffffff20067890 */ /* 0x000fe4000fffe03f */
[----:B------:R-:W-:-:S04]  /*1c00*/  USHF.R.S32.HI UR12, URZ, 0x6, UR12 ;  /* 0x000000063f0c7899 */ /* 0x000fc8000801140c */
[----:B------:R-:W-:-:S04]  /*1c10*/  UISETP.LT.AND UP1, UPT, URZ, UR12, UPT ;  /* 0x0000000c3f00728c */ /* 0x000fc8000bf21270 */
[----:B------:R-:W-:-:S04]  /*1c20*/  USEL UR12, URZ, UR12, !UP1 ;  /* 0x0000000c3f0c7287 */ /* 0x000fc8000c800000 */
[----:B------:R-:W-:Y:S01]  /*1c30*/  UISETP.GT.AND UP1, UPT, UR32, UR12, UPT ;  /* 0x0000000c2000728c */ /* 0x000fe2000bf24270 */
[----:B--2---:R-:W-:Y:S01]  /*1c40*/  IADD3.X R7, R22, UR26, RZ, P2, !PT ;  /* 0x0000001a16077c10 */ /* 0x004fe200097fe4ff */
[----:B---3--:R-:W-:-:S04]  /*1c50*/  IMAD.MOV.U32 R16, RZ, RZ, R6 ;  /* 0x000000ffff107224 */ /* 0x008fc800078e0006 */
[----:B------:R-:W-:Y:S01]  /*1c60*/  IMAD R7, R7, c[0x0][0x190], RZ ;  /* 0x0000640007077a24 */ /* 0x000fe200078e02ff */
[----:B------:R-:W-:Y:S02]  /*1c70*/  SHF.R.S32.HI R17, RZ, 0x1f, R16 ;  /* 0x0000001fff117819 */ /* 0x000fe40000011410 */
[----:B------:R-:W-:-:S03]  /*1c80*/  IADD3 R6, P0, R16, UR19, RZ ;  /* 0x0000001310067c10 */ /* 0x000fc6000ff1e0ff */
[C---:B------:R-:W-:Y:S01]  /*1c90*/  IMAD.WIDE.U32 R8, R5.reuse, c[0x0][0x190], R16 ;  /* 0x0000640005087a25 */ /* 0x040fe200078e0010 */
[----:B------:R1:W-:Y:S03]  /*1ca0*/  STL [R1+0x84], R17 ;  /* 0x0000841101007387 */ /* 0x0003e60000100800 */
[----:B------:R-:W-:Y:S01]  /*1cb0*/  IMAD R5, R5, c[0x0][0x194], R7 ;  /* 0x0000650005057a24 */ /* 0x000fe200078e0207 */
[----:B------:R-:W-:Y:S02]  /*1cc0*/  IADD3 R8, P2, R8, UR37, RZ ;  /* 0x0000002508087c10 */ /* 0x000fe4000ff5e0ff */
[----:B------:R-:W-:Y:S02]  /*1cd0*/  IADD3.X R7, R17, UR23, RZ, P0, !PT ;  /* 0x0000001711077c10 */ /* 0x000fe400087fe4ff */
[----:B------:R-:W-:Y:S01]  /*1ce0*/  IADD3.X R9, R9, UR30, R5, P2, !PT ;  /* 0x0000001e09097c10 */ /* 0x000fe200097fe405 */
[----:B------:R-:W-:-:S04]  /*1cf0*/  IMAD.U32 R5, RZ, RZ, UR13 ;  /* 0x0000000dff057e24 */ /* 0x000fc8000f8e00ff */
[----:B------:R-:W-:Y:S01]  /*1d00*/  IMAD.WIDE.U32 R6, R5, c[0x0][0x370], R6 ;  /* 0x0000dc0005067a25 */ /* 0x000fe200078e0006 */
[----:B------:R-:W-:Y:S02]  /*1d10*/  LOP3.LUT R5, R10, 0xffffffe0, RZ, 0xc0, !PT ;  /* 0xffffffe00a057812 */ /* 0x000fe400078ec0ff */
[----:B------:R-:W-:Y:S01]  /*1d20*/  SHF.R.S32.HI R10, RZ, 0x5, R10 ;  /* 0x00000005ff0a7819 */ /* 0x000fe2000001140a */
[----:B------:R-:W-:Y:S01]  /*1d30*/  IMAD.WIDE.U32 R8, R15, c[0x0][0x1a8], R8 ;  /* 0x00006a000f087a25 */ /* 0x000fe200078e0008 */
[----:B------:R-:W-:-:S03]  /*1d40*/  IADD3 R7, R7, UR7, RZ ;  /* 0x0000000707077c10 */ /* 0x000fc6000fffe0ff */
[----:B------:R-:W-:Y:S01]  /*1d50*/  IMAD.IADD R5, R11, 0x1, -R5 ;  /* 0x000000010b057824 */ /* 0x000fe200078e0a05 */
[----:B------:R-:W-:Y:S01]  /*1d60*/  LEA R28, P2, R8, c[0x0][0x160], 0x1 ;  /* 0x00005800081c7a11 */ /* 0x000fe200078408ff */
[----:B------:R-:W-:Y:S02]  /*1d70*/  IMAD.U32 R11, RZ, RZ, UR36 ;  /* 0x00000024ff0b7e24 */ /* 0x000fe4000f8e00ff */
[----:B------:R-:W-:Y:S02]  /*1d80*/  IMAD R10, R10, UR44, R5 ;  /* 0x0000002c0a0a7c24 */ /* 0x000fe4000f8e0205 */
[----:B------:R-:W-:Y:S01]  /*1d90*/  IMAD.WIDE.U32 R6, R11, c[0x0][0x378], R6 ;  /* 0x0000de000b067a25 */ /* 0x000fe200078e0006 */
[----:B------:R-:W-:-:S03]  /*1da0*/  IADD3 R11, R9, UR14, RZ ;  /* 0x0000000e090b7c10 */ /* 0x000fc6000fffe0ff */
[----:B------:R-:W-:Y:S01]  /*1db0*/  IMAD R5, R22, c[0x0][0x370], RZ ;  /* 0x0000dc0016057a24 */ /* 0x000fe200078e02ff */
[----:B------:R-:W-:Y:S01]  /*1dc0*/  IADD3 R7, R7, UR9, RZ ;  /* 0x0000000907077c10 */ /* 0x000fe2000fffe0ff */
[----:B------:R-:W-:Y:S01]  /*1dd0*/  UIMAD.WIDE UR8, UR8, UR59, UR4 ;  /* 0x0000003b080872a5 */ /* 0x000fe2000f8e0204 */
[----:B------:R-:W-:Y:S01]  /*1de0*/  LEA.HI.X R29, R8, c[0x0][0x164], R11, 0x1, P2 ;  /* 0x00005900081d7a11 */ /* 0x000fe200010f0c0b */
[C---:B------:R-:W-:Y:S01]  /*1df0*/  IMAD R9, R27.reuse, c[0x0][0x374], R5 ;  /* 0x0000dd001b097a24 */ /* 0x040fe200078e0205 */
[C---:B------:R-:W-:Y:S01]  /*1e00*/  IADD3 R5, P0, R10.reuse, UR18, RZ ;  /* 0x000000120a057c10 */ /* 0x040fe2000ff1e0ff */
[----:B------:R-:W-:Y:S01]  /*1e10*/  IMAD.WIDE.U32 R6, R27, c[0x0][0x370], R6 ;  /* 0x0000dc001b067a25 */ /* 0x000fe200078e0006 */
[----:B------:R-:W-:Y:S01]  /*1e20*/  ULDC.64 UR4, c[0x0][0x3c8] ;  /* 0x0000f20000047ab9 */ /* 0x000fe20000000a00 */
[----:B------:R1:W-:Y:S01]  /*1e30*/  STL.64 [R1+0x48], R28 ;  /* 0x0000481c01007387 */ /* 0x0003e20000100a00 */
[----:B------:R-:W-:Y:S01]  /*1e40*/  LEA.HI.X.SX32 R10, R10, UR15, 0x1, P0 ;  /* 0x0000000f0a0a7c11 */ /* 0x000fe200080f0eff */
[----:B------:R-:W-:Y:S01]  /*1e50*/  IMAD.IADD R7, R7, 0x1, R9 ;  /* 0x0000000107077824 */ /* 0x000fe200078e0209 */
[C---:B------:R-:W-:Y:S01]  /*1e60*/  LEA R18, P2, R5.reuse, c[0x0][0x350], 0x2 ;  /* 0x0000d40005127a11 */ /* 0x040fe200078410ff */
[----:B------:R-:W-:Y:S01]  /*1e70*/  UIMAD.WIDE UR10, UR10, UR59, UR4 ;  /* 0x0000003b0a0a72a5 */ /* 0x000fe2000f8e0204 */
[C---:B------:R-:W-:Y:S01]  /*1e80*/  LEA R30, P3, R6.reuse, c[0x0][0x330], 0x1 ;  /* 0x0000cc00061e7a11 */ /* 0x040fe200078608ff */
[----:B------:R-:W-:Y:S01]  /*1e90*/  UMOV UR7, UR9 ;  /* 0x0000000900077c82 */ /* 0x000fe20008000000 */
[----:B------:R-:W-:Y:S01]  /*1ea0*/  LEA.HI.X R19, R5, c[0x0][0x354], R10, 0x2, P2 ;  /* 0x0000d50005137a11 */ /* 0x000fe200010f140a */
[----:B------:R1:W2:Y:S01]  /*1eb0*/  R2UR UR5, R14 ;  /* 0x000000000e0573c2 */ /* 0x0002a200000e0000 */
[----:B------:R-:W-:-:S02]  /*1ec0*/  LEA.HI.X R31, R6, c[0x0][0x334], R7, 0x1, P3 ;  /* 0x0000cd00061f7a11 */ /* 0x000fc400018f0c07 */
[----:B------:R-:W-:Y:S01]  /*1ed0*/  PLOP3.LUT P0, PT, PT, PT, UP1, 0x80, 0x0 ;  /* 0x000000000000781c */ /* 0x000fe20003f0f018 */
[----:B------:R1:W-:Y:S01]  /*1ee0*/  STL.64 [R1+0x30], R18 ;  /* 0x0000301201007387 */ /* 0x0003e20000100a00 */
[----:B------:R-:W-:-:S03]  /*1ef0*/  UMOV UR9, UR11 ;  /* 0x0000000b00097c82 */ /* 0x000fc60008000000 */
[----:B------:R1:W-:Y:S01]  /*1f00*/  STL.64 [R1+0x40], R30 ;  /* 0x0000401e01007387 */ /* 0x0003e20000100a00 */
[----:B------:R1:W3:Y:S07]  /*1f10*/  R2UR UR4, R13 ;  /* 0x000000000d0473c2 */ /* 0x0002ee00000e0000 */
[----:B-123--:R-:W-:Y:S05]  /*1f20*/  @P0 BRA `(.L_x_52) ;  /* 0x000007d000000947 */ /* 0x00efea0003800000 */
[----:B------:R-:W-:Y:S02]  /*1f30*/  @UP0 UIADD3 UR8, UR17, UR24, URZ ;  /* 0x0000001811080290 */ /* 0x000fe4000fffe03f */
[----:B------:R-:W-:-:S02]  /*1f40*/  ULDC.64 UR10, c[0x0][0x3a0] ;  /* 0x0000e800000a7ab9 */ /* 0x000fc40000000a00 */
        /* <DEDUP_REMOVED lines=16> */
.L_x_53:
        /* <DEDUP_REMOVED lines=18> */
.L_x_54:
[----:B------:R-:W-:Y:S01]  /*2170*/  ULDC.64 UR6, c[0x0][0x3a0] ;  /* 0x0000e80000067ab9 */ /* 0x000fe20000000a00 */
[----:B------:R-:W-:Y:S01]  /*2180*/  IMAD.U32 R4, RZ, RZ, UR22 ;  /* 0x00000016ff047e24 */ /* 0x000fe2000f8e00ff */
[----:B------:R-:W-:Y:S01]  /*2190*/  UIMAD UR6, UR20, UR6, URZ ;  /* 0x00000006140672a4 */ /* 0x000fe2000f8e023f */
[----:B------:R-:W-:Y:S01]  /*21a0*/  BSSY B0, `(.L_x_55) ;  /* 0x000001a000007945 */ /* 0x000fe20003800000 */
[----:B------:R-:W-:Y:S01]  /*21b0*/  ULDC.64 UR8, c[0x0][0x3b8] ;  /* 0x0000ee0000087ab9 */ /* 0x000fe20000000a00 */
[----:B------:R-:W-:Y:S01]  /*21c0*/  IMAD.WIDE.U32 R4, R4, c[0x0][0x3a0], R16 ;  /* 0x0000e80004047a25 */ /* 0x000fe200078e0010 */
[----:B------:R-:W-:Y:S02]  /*21d0*/  UIMAD UR7, UR22, UR7, UR6 ;  /* 0x00000007160772a4 */ /* 0x000fe4000f8e0206 */
[----:B------:R-:W-:-:S02]  /*21e0*/  UIMAD UR6, UR21, -0x40, UR16 ;  /* 0xffffffc0150678a4 */ /* 0x000fc4000f8e0210 */
[----:B------:R-:W-:Y:S02]  /*21f0*/  IADD3 R6, P0, R4, UR12, RZ ;  /* 0x0000000c04067c10 */ /* 0x000fe4000ff1e0ff */
        /* <DEDUP_REMOVED lines=9> */
[----:B------:R-:W-:Y:S01]  /*2290*/  MOV R4, R6 ;  /* 0x0000000600047202 */ /* 0x000fe20000000f00 */
[----:B------:R-:W-:Y:S01]  /*22a0*/  IMAD R11, R22, c[0x0][0x3a0], RZ ;  /* 0x0000e800160b7a24 */ /* 0x000fe200078e02ff */
[----:B------:R-:W-:-:S05]  /*22b0*/  MOV R5, R10 ;  /* 0x0000000a00057202 */ /* 0x000fca0000000f00 */
[----:B------:R-:W-:-:S04]  /*22c0*/  IMAD.WIDE.U32 R8, R27, c[0x0][0x3a0], R4 ;  /* 0x0000e8001b087a25 */ /* 0x000fc800078e0004 */
[----:B------:R-:W-:-:S05]  /*22d0*/  IMAD R4, R27, c[0x0][0x3a4], R11 ;  /* 0x0000e9001b047a24 */ /* 0x000fca00078e020b */
[----:B------:R-:W-:Y:S02]  /*22e0*/  IADD3 R5, R9, R4, RZ ;  /* 0x0000000409057210 */ /* 0x000fe40007ffe0ff */
[----:B------:R-:W-:-:S04]  /*22f0*/  LEA R4, P0, R8, c[0x0][0x340], 0x1 ;  /* 0x0000d00008047a11 */ /* 0x000fc800078008ff */
[----:B------:R-:W-:-:S05]  /*2300*/  LEA.HI.X R5, R8, c[0x0][0x344], R5, 0x1, P0 ;  /* 0x0000d10008057a11 */ /* 0x000fca00000f0c05 */
[----:B------:R1:W-:Y:S04]  /*2310*/  STG.E.128 [R4.64], RZ ;  /* 0x000000ff04007986 */ /* 0x0003e8000c101d04 */
[----:B------:R1:W-:Y:S04]  /*2320*/  STG.E.128 [R4.64+0x80], RZ ;  /* 0x000080ff04007986 */ /* 0x0003e8000c101d04 */
[----:B------:R1:W-:Y:S02]  /*2330*/  STG.E.128 [R4.64+0x100], RZ ;  /* 0x000100ff04007986 */ /* 0x0003e4000c101d04 */
.L_x_56:
[----:B------:R-:W-:Y:S05]  /*2340*/  BSYNC B0 ;  /* 0x0000000000007941 */ /* 0x000fea0003800000 */
.L_x_55:
[----:B-1----:R-:W-:Y:S01]  /*2350*/  IADD3 R4, R27, 0x20, RZ ;  /* 0x000000201b047810 */ /* 0x002fe20007ffe0ff */
[----:B------:R-:W-:Y:S03]  /*2360*/  BSSY B0, `(.L_x_57) ;  /* 0x000000f000007945 */ /* 0x000fe60003800000 */
[----:B------:R-:W-:-:S13]  /*2370*/  ISETP.GE.AND P0, PT, R4, UR6, PT ;  /* 0x0000000604007c0c */ /* 0x000fda000bf06270 */
[----:B------:R-:W-:Y:S05]  /*2380*/  @P0 BRA `(.L_x_58) ;  /* 0x000000c000000947 */ /* 0x000fea0003800000 */
[----:B------:R-:W-:Y:S02]  /*2390*/  IADD3 R4, P2, R27, 0x20, RZ ;  /* 0x000000201b047810 */ /* 0x000fe40007f5e0ff */
[----:B------:R-:W-:Y:S02]  /*23a0*/  MOV R7, R10 ;  /* 0x0000000a00077202 */ /* 0x000fe40000000f00 */
[----:B------:R-:W-:-:S03]  /*23b0*/  IADD3.X R5, RZ, R22, RZ, P2, !PT ;  /* 0x00000016ff057210 */ /* 0x000fc600017fe4ff */
[----:B------:R-:W-:-:S04]  /*23c0*/  IMAD.WIDE.U32 R6, R4, c[0x0][0x3a0], R6 ;  /* 0x0000e80004067a25 */ /* 0x000fc800078e0006 */
[----:B------:R-:W-:-:S04]  /*23d0*/  IMAD R5, R5, c[0x0][0x3a0], RZ ;  /* 0x0000e80005057a24 */ /* 0x000fc800078e02ff */
[----:B------:R-:W-:Y:S01]  /*23e0*/  IMAD R5, R4, c[0x0][0x3a4], R5 ;  /* 0x0000e90004057a24 */ /* 0x000fe200078e0205 */
[----:B------:R-:W-:-:S04]  /*23f0*/  LEA R4, P2, R6, c[0x0][0x340], 0x1 ;  /* 0x0000d00006047a11 */ /* 0x000fc800078408ff */
[----:B------:R-:W-:-:S04]  /*2400*/  IADD3 R5, R7, R5, RZ ;  /* 0x0000000507057210 */ /* 0x000fc80007ffe0ff */
[----:B------:R-:W-:-:S05]  /*2410*/  LEA.HI.X R5, R6, c[0x0][0x344], R5, 0x1, P2 ;  /* 0x0000d10006057a11 */ /* 0x000fca00010f0c05 */
[----:B------:R1:W-:Y:S04]  /*2420*/  STG.E.128 [R4.64], RZ ;  /* 0x000000ff04007986 */ /* 0x0003e8000c101d04 */
[----:B------:R1:W-:Y:S04]  /*2430*/  STG.E.128 [R4.64+0x80], RZ ;  /* 0x000080ff04007986 */ /* 0x0003e8000c101d04 */
[----:B------:R1:W-:Y:S02]  /*2440*/  STG.E.128 [R4.64+0x100], RZ ;  /* 0x000100ff04007986 */ /* 0x0003e4000c101d04 */
.L_x_58:
[----:B------:R-:W-:Y:S05]  /*2450*/  BSYNC B0 ;  /* 0x0000000000007941 */ /* 0x000fea0003800000 */
.L_x_57:
[----:B------:R-:W-:Y:S01]  /*2460*/  ULDC.64 UR6, c[0x0][0x3a8] ;  /* 0x0000ea0000067ab9 */ /* 0x000fe20000000a00 */
[----:B-1----:R-:W-:Y:S01]  /*2470*/  IMAD.U32 R4, RZ, RZ, UR22 ;  /* 0x00000016ff047e24 */ /* 0x002fe2000f8e00ff */
[----:B------:R-:W-:Y:S01]  /*2480*/  UIMAD UR6, UR20, UR6, URZ ;  /* 0x00000006140672a4 */ /* 0x000fe2000f8e023f */
[----:B------:R-:W-:Y:S02]  /*2490*/  BSSY B0, `(.L_x_59) ;  /* 0x0000018000007945 */ /* 0x000fe40003800000 */
[----:B------:R-:W-:Y:S01]  /*24a0*/  IMAD.WIDE.U32 R4, R4, c[0x0][0x3a8], R16 ;  /* 0x0000ea0004047a25 */ /* 0x000fe200078e0010 */
[----:B------:R-:W-:-:S04]  /*24b0*/  UIMAD UR6, UR22, UR7, UR6 ;  /* 0x00000007160672a4 */ /* 0x000fc8000f8e0206 */
[----:B------:R-:W-:Y:S02]  /*24c0*/  IADD3 R6, P2, R4, UR10, RZ ;  /* 0x0000000a04067c10 */ /* 0x000fe4000ff5e0ff */
[----:B------:R-:W-:Y:S01]  /*24d0*/  MOV R4, UR6 ;  /* 0x0000000600047c02 */ /* 0x000fe20008000f00 */
[----:B------:R-:W-:Y:S02]  /*24e0*/  ULDC.64 UR6, c[0x0][0x3c0] ;  /* 0x0000f00000067ab9 */ /* 0x000fe40000000a00 */
[----:B------:R-:W-:Y:S01]  /*24f0*/  UIMAD UR6, UR55, UR6, URZ ;  /* 0x00000006370672a4 */ /* 0x000fe2000f8e023f */
[----:B------:R-:W-:Y:S01]  /*2500*/  IADD3.X R7, R5, UR11, R4, P2, !PT ;  /* 0x0000000b05077c10 */ /* 0x000fe200097fe404 */
[----:B------:R-:W-:Y:S02]  /*2510*/  IMAD.U32 R4, RZ, RZ, UR36 ;  /* 0x00000024ff047e24 */ /* 0x000fe4000f8e00ff */
[----:B------:R-:W-:Y:S02]  /*2520*/  UIMAD UR6, UR36, UR7, UR6 ;  /* 0x00000007240672a4 */ /* 0x000fe4000f8e0206 */
        /* <DEDUP_REMOVED lines=14> */
.L_x_60:
[----:B------:R-:W-:Y:S05]  /*2610*/  BSYNC B0 ;  /* 0x0000000000007941 */ /* 0x000fea0003800000 */
.L_x_59:
[----:B------:R-:W-:Y:S05]  /*2620*/  @P0 BRA `(.L_x_61) ;  /* 0x000054f000000947 */ /* 0x000fea0003800000 */
[----:B-1----:R-:W-:Y:S02]  /*2630*/  IADD3 R4, P0, R27, 0x20, RZ ;  /* 0x000000201b047810 */ /* 0x002fe40007f1e0ff */
[----:B------:R-:W-:-:S02]  /*2640*/  MOV R7, R10 ;  /* 0x0000000a00077202 */ /* 0x000fc40000000f00 */
        /* <DEDUP_REMOVED lines=9> */
[----:B------:R1:W-:Y:S01]  /*26e0*/  STG.E.128 [R4.64+0x100], RZ ;  /* 0x000100ff04007986 */ /* 0x0003e2000c101d04 */
[----:B------:R-:W-:Y:S05]  /*26f0*/  BRA `(.L_x_61) ;  /* 0x0000542000007947 */ /* 0x000fea0003800000 */
.L_x_52:
[----:B------:R-:W2:Y:S01]  /*2700*/  LDL R26, [R1+0x38] ;  /* 0x00003800011a7983 */ /* 0x000ea20000100800 */
[----:B------:R-:W-:Y:S01]  /*2710*/  ULDC.64 UR14, c[0x0][0x1a0] ;  /* 0x00006800000e7ab9 */ /* 0x000fe20000000a00 */
[----:B------:R-:W-:Y:S01]  /*2720*/  IMAD.U32 R6, RZ, RZ, UR22 ;  /* 0x00000016ff067e24 */ /* 0x000fe2000f8e00ff */
[----:B------:R-:W-:Y:S01]  /*2730*/  ULDC.64 UR18, c[0x0][0x198] ;  /* 0x0000660000127ab9 */ /* 0x000fe20000000a00 */
[----:B------:R-:W3:Y:S01]  /*2740*/  LDL R25, [R1+0x88] ;  /* 0x0000880001197983 */ /* 0x000ee20000100800 */
[----:B------:R-:W-:Y:S01]  /*2750*/  UIMAD UR14, UR20, UR14, URZ ;  /* 0x0000000e140e72a4 */ /* 0x000fe2000f8e023f */
[----:B------:R-:W-:Y:S01]  /*2760*/  IMAD.U32 R8, RZ, RZ, UR22 ;  /* 0x00000016ff087e24 */ /* 0x000fe2000f8e00ff */
[----:B------:R-:W-:Y:S01]  /*2770*/  UIMAD UR11, UR20, UR18, URZ ;  /* 0x00000012140b72a4 */ /* 0x000fe2000f8e023f */
[--C-:B------:R-:W-:Y:S01]  /*2780*/  IMAD.WIDE.U32 R6, R6, c[0x0][0x198], R16.reuse ;  /* 0x0000660006067a25 */ /* 0x100fe200078e0010 */
[----:B------:R-:W-:Y:S01]  /*2790*/  UIMAD UR15, UR22, UR15, UR14 ;  /* 0x0000000f160f72a4 */ /* 0x000fe2000f8e020e */
[----:B------:R-:W-:Y:S01]  /*27a0*/  IADD3 R11, R27, 0x20, RZ ;  /* 0x000000201b0b7810 */ /* 0x000fe20007ffe0ff */
[----:B------:R-:W-:Y:S01]  /*27b0*/  UIMAD UR14, UR22, UR19, UR11 ;  /* 0x00000013160e72a4 */ /* 0x000fe2000f8e020b */
[----:B------:R-:W-:Y:S01]  /*27c0*/  IMAD.WIDE.U32 R8, R8, c[0x0][0x1a0], R16 ;  /* 0x0000680008087a25 */ /* 0x000fe200078e0010 */
[----:B------:R-:W-:-:S02]  /*27d0*/  UIMAD UR11, UR6, -0x40, UR25 ;  /* 0xffffffc0060b78a4 */ /* 0x000fc4000f8e0219 */
[----:B------:R-:W-:Y:S01]  /*27e0*/  UIMAD UR13, UR21, -0x40, UR16 ;  /* 0xffffffc0150d78a4 */ /* 0x000fe2000f8e0210 */
[----:B------:R-:W-:Y:S01]  /*27f0*/  IADD3 R10, P0, R6, UR31, RZ ;  /* 0x0000001f060a7c10 */ /* 0x000fe2000ff1e0ff */
[----:B------:R-:W-:Y:S01]  /*2800*/  IMAD.U32 R5, RZ, RZ, UR14 ;  /* 0x0000000eff057e24 */ /* 0x000fe2000f8e00ff */
[----:B------:R-:W-:Y:S02]  /*2810*/  IADD3 R8, P3, R8, UR27, RZ ;  /* 0x0000001b08087c10 */ /* 0x000fe4000ff7e0ff */
[C---:B------:R-:W-:Y:S02]  /*2820*/  ISETP.GE.AND P1, PT, R11.reuse, UR11, PT ;  /* 0x0000000b0b007c0c */ /* 0x040fe4000bf26270 */
[----:B------:R-:W-:Y:S02]  /*2830*/  MOV R6, UR15 ;  /* 0x0000000f00067c02 */ /* 0x000fe40008000f00 */
[----:B------:R-:W-:Y:S01]  /*2840*/  ISETP.GE.AND P2, PT, R11, UR13, PT ;  /* 0x0000000d0b007c0c */ /* 0x000fe2000bf46270 */
[----:B------:R-:W-:Y:S01]  /*2850*/  IMAD.MOV.U32 R24, RZ, RZ, 0x40 ;  /* 0x00000040ff187424 */ /* 0x000fe200078e00ff */
[----:B------:R-:W-:-:S02]  /*2860*/  IADD3.X R9, R9, UR28, R6, P3, !PT ;  /* 0x0000001c09097c10 */ /* 0x000fc40009ffe406 */
[----:B------:R-:W-:Y:S02]  /*2870*/  ISETP.GE.AND P3, PT, R27, UR13, PT ;  /* 0x0000000d1b007c0c */ /* 0x000fe4000bf66270 */
[----:B------:R-:W-:Y:S01]  /*2880*/  IADD3.X R11, R7, UR33, R5, P0, !PT ;  /* 0x00000021070b7c10 */ /* 0x000fe200087fe405 */
[----:B------:R-:W-:Y:S02]  /*2890*/  IMAD R5, R12, c[0x0][0x1b8], RZ ;  /* 0x00006e000c057a24 */ /* 0x000fe400078e02ff */
[----:B------:R-:W-:-:S04]  /*28a0*/  IMAD.WIDE.U32 R14, R24, c[0x0][0x370], RZ ;  /* 0x0000dc00180e7a25 */ /* 0x000fc800078e00ff */
[----:B------:R-:W-:Y:S02]  /*28b0*/  IMAD R12, R12, c[0x0][0x1b0], RZ ;  /* 0x00006c000c0c7a24 */ /* 0x000fe400078e02ff */
[C---:B------:R-:W-:Y:S02]  /*28c0*/  IMAD R5, R4.reuse, c[0x0][0x1bc], R5 ;  /* 0x00006f0004057a24 */ /* 0x040fe400078e0205 */
[----:B------:R-:W-:Y:S01]  /*28d0*/  IMAD.WIDE.U32 R6, R4, c[0x0][0x1b8], R8 ;  /* 0x00006e0004067a25 */ /* 0x000fe200078e0008 */
[----:B------:R-:W-:Y:S02]  /*28e0*/  @!P1 IADD3 R14, P0, R30, R14, RZ ;  /* 0x0000000e1e0e9210 */ /* 0x000fe40007f1e0ff */
[----:B------:R-:W-:Y:S01]  /*28f0*/  @!P2 IADD3 R16, P4, R27, 0x20, RZ ;  /* 0x000000201b10a810 */ /* 0x000fe20007f9e0ff */
[----:B------:R-:W-:Y:S02]  /*2900*/  IMAD R13, R24, c[0x0][0x374], RZ ;  /* 0x0000dd00180d7a24 */ /* 0x000fe400078e02ff */
[----:B------:R-:W-:-:S02]  /*2910*/  IMAD R12, R4, c[0x0][0x1b4], R12 ;  /* 0x00006d00040c7a24 */ /* 0x000fc400078e020c */
[----:B------:R-:W-:Y:S01]  /*2920*/  IMAD.IADD R7, R7, 0x1, R5 ;  /* 0x0000000107077824 */ /* 0x000fe200078e0205 */
[----:B------:R-:W-:Y:S01]  /*2930*/  @!P1 IADD3.X R15, R31, R15, R13, P0, !PT ;  /* 0x0000000f1f0f9210 */ /* 0x000fe200007fe40d */
[----:B------:R-:W-:Y:S01]  /*2940*/  IMAD.WIDE.U32 R4, R4, c[0x0][0x1b0], R10 ;  /* 0x00006c0004047a25 */ /* 0x000fe200078e000a */
[----:B------:R-:W-:Y:S02]  /*2950*/  @!P2 IADD3.X R8, RZ, R22, RZ, P4, !PT ;  /* 0x00000016ff08a210 */ /* 0x000fe400027fe4ff */
[----:B------:R-:W-:Y:S01]  /*2960*/  @!P2 IADD3 R13, P0, R27, 0x20, RZ ;  /* 0x000000201b0da810 */ /* 0x000fe20007f1e0ff */
[----:B------:R-:W-:Y:S01]  /*2970*/  @!P3 IMAD R9, R22, c[0x0][0x1a0], RZ ;  /* 0x000068001609ba24 */ /* 0x000fe200078e02ff */
[----:B------:R-:W-:Y:S01]  /*2980*/  IADD3 R5, R5, R12, RZ ;  /* 0x0000000c05057210 */ /* 0x000fe20007ffe0ff */
[----:B------:R-:W-:Y:S02]  /*2990*/  @!P2 IMAD R12, R8, c[0x0][0x1a0], RZ ;  /* 0x00006800080caa24 */ /* 0x000fe400078e02ff */
[----:B------:R-:W-:-:S02]  /*29a0*/  @!P3 IMAD R20, R27, c[0x0][0x1a4], R9 ;  /* 0x000069001b14ba24 */ /* 0x000fc400078e0209 */
[----:B------:R-:W-:Y:S02]  /*29b0*/  @!P2 IMAD.X R17, RZ, RZ, R22, P0 ;  /* 0x000000ffff11a224 */ /* 0x000fe400000e0616 */
[----:B------:R-:W-:Y:S01]  /*29c0*/  @!P3 IMAD.WIDE.U32 R8, R27, c[0x0][0x1a0], R6 ;  /* 0x000068001b08ba25 */ /* 0x000fe200078e0006 */
[----:B------:R-:W-:-:S03]  /*29d0*/  @!P2 MOV R19, R5 ;  /* 0x000000050013a202 */ /* 0x000fc60000000f00 */
[----:B------:R-:W-:Y:S02]  /*29e0*/  @!P2 IMAD.MOV.U32 R18, RZ, RZ, R4 ;  /* 0x000000ffff12a224 */ /* 0x000fe400078e0004 */
[----:B------:R-:W-:Y:S02]  /*29f0*/  @!P2 IMAD R17, R17, c[0x0][0x198], RZ ;  /* 0x000066001111aa24 */ /* 0x000fe400078e02ff */
[----:B------:R-:W-:Y:S01]  /*2a00*/  @!P2 IMAD R21, R16, c[0x0][0x1a4], R12 ;  /* 0x000069001015aa24 */ /* 0x000fe200078e020c */
[C---:B------:R-:W-:Y:S01]  /*2a10*/  @!P3 LEA R12, P0, R8.reuse, c[0x0][0x170], 0x1 ;  /* 0x00005c00080cba11 */ /* 0x040fe200078008ff */
[----:B------:R-:W-:Y:S02]  /*2a20*/  @!P3 IMAD.IADD R9, R9, 0x1, R20 ;  /* 0x000000010909b824 */ /* 0x000fe400078e0214 */
[C---:B------:R-:W-:Y:S02]  /*2a30*/  @!P2 IMAD R20, R13.reuse, c[0x0][0x19c], R17 ;  /* 0x000067000d14aa24 */ /* 0x040fe400078e0211 */
[----:B------:R-:W-:Y:S01]  /*2a40*/  @!P2 IMAD.WIDE.U32 R18, R13, c[0x0][0x198], R18 ;  /* 0x000066000d12aa25 */ /* 0x000fe200078e0012 */
[----:B------:R-:W-:-:S02]  /*2a50*/  @!P3 LEA.HI.X R13, R8, c[0x0][0x174], R9, 0x1, P0 ;  /* 0x00005d00080dba11 */ /* 0x000fc400000f0c09 */
[----:B------:R-:W-:-:S13]  /*2a60*/  PLOP3.LUT P0, PT, PT, PT, UP6, 0x80, 0x0 ;  /* 0x000000000000781c */ /* 0x000fda0003f0f068 */
[----:B------:R-:W-:Y:S01]  /*2a70*/  @P0 BAR.SYNC.DEFER_BLOCKING 0x0 ;  /* 0x0000000000000b1d */ /* 0x000fe20000010000 */
[----:B------:R-:W-:Y:S02]  /*2a80*/  @!P2 IMAD.MOV.U32 R10, RZ, RZ, R6 ;  /* 0x000000ffff0aa224 */ /* 0x000fe400078e0006 */
[----:B------:R-:W-:-:S04]  /*2a90*/  @!P2 IMAD.MOV.U32 R11, RZ, RZ, R7 ;  /* 0x000000ffff0ba224 */ /* 0x000fc800078e0007 */
[----:B------:R-:W-:Y:S01]  /*2aa0*/  @!P2 IMAD.WIDE.U32 R6, R16, c[0x0][0x1a0], R10 ;  /* 0x000068001006aa25 */ /* 0x000fe200078e000a */
[----:B------:R-:W-:-:S03]  /*2ab0*/  ISETP.GE.AND P0, PT, R27, UR11, PT ;  /* 0x0000000b1b007c0c */ /* 0x000fc6000bf06270 */
[----:B------:R-:W-:Y:S01]  /*2ac0*/  @!P2 IMAD.IADD R7, R7, 0x1, R21 ;  /* 0x000000010707a824 */ /* 0x000fe200078e0215 */
[----:B------:R-:W-:-:S04]  /*2ad0*/  @!P2 LEA R10, P4, R6, c[0x0][0x170], 0x1 ;  /* 0x00005c00060aaa11 */ /* 0x000fc800078808ff */
[----:B------:R-:W-:Y:S01]  /*2ae0*/  @!P2 LEA.HI.X R11, R6, c[0x0][0x174], R7, 0x1, P4 ;  /* 0x00005d00060baa11 */ /* 0x000fe200020f0c07 */
[----:B------:R-:W-:Y:S02]  /*2af0*/  @!P3 IMAD R8, R22, c[0x0][0x198], RZ ;  /* 0x000066001608ba24 */ /* 0x000fe400078e02ff */
[----:B------:R-:W-:-:S04]  /*2b00*/  IMAD.WIDE.U32 R22, R24, c[0x0][0x190], RZ ;  /* 0x0000640018167a25 */ /* 0x000fc800078e00ff */
[C---:B------:R-:W-:Y:S02]  /*2b10*/  @!P3 IMAD R9, R27.reuse, c[0x0][0x19c], R8 ;  /* 0x000067001b09ba24 */ /* 0x040fe400078e0208 */
[----:B------:R-:W-:Y:S01]  /*2b20*/  @!P3 IMAD.WIDE.U32 R16, R27, c[0x0][0x198], R4 ;  /* 0x000066001b10ba25 */ /* 0x000fe200078e0004 */
[----:B------:R-:W-:-:S03]  /*2b30*/  @!P1 IADD3 R8, P6, R28, R22, RZ ;  /* 0x000000161c089210 */ /* 0x000fc60007fde0ff */
[----:B------:R-:W-:Y:S01]  /*2b40*/  IMAD R24, R24, c[0x0][0x194], RZ ;  /* 0x0000650018187a24 */ /* 0x000fe200078e02ff */
[----:B------:R-:W-:Y:S02]  /*2b50*/  @!P3 IADD3 R5, R17, R9, RZ ;  /* 0x000000091105b210 */ /* 0x000fe40007ffe0ff */
[----:B------:R-:W-:Y:S02]  /*2b60*/  @!P3 LEA R6, P5, R16, c[0x0][0x168], 0x1 ;  /* 0x00005a001006ba11 */ /* 0x000fe400078a08ff */
[----:B------:R-:W-:Y:S01]  /*2b70*/  @!P1 IADD3.X R9, R29, R23, R24, P6, !PT ;  /* 0x000000171d099210 */ /* 0x000fe200037fe418 */
[----:B--2---:R-:W-:Y:S04]  /*2b80*/  @P3 STS.128 [R26+0x12000], RZ ;  /* 0x012000ff1a003388 */ /* 0x004fe80000000c00 */
[----:B------:R-:W-:Y:S04]  /*2b90*/  @P3 STS.128 [R26+0x14000], RZ ;  /* 0x014000ff1a003388 */ /* 0x000fe80000000c00 */
[----:B------:R-:W-:Y:S04]  /*2ba0*/  @P3 STS.128 [R26+0x16000], RZ ;  /* 0x016000ff1a003388 */ /* 0x000fe80000000c00 */
[----:B------:R-:W-:Y:S01]  /*2bb0*/  @!PT LDS RZ, [RZ] ;  /* 0x00000000fffff984 */ /* 0x000fe20000000800 */
[----:B------:R-:W-:Y:S01]  /*2bc0*/  @!PT LDS RZ, [RZ] ;  /* 0x00000000fffff984 */ /* 0x000fe20000000800 */
[----:B------:R-:W-:Y:S01]  /*2bd0*/  @!PT LDS RZ, [RZ] ;  /* 0x00000000fffff984 */ /* 0x000fe20000000800 */
[----:B------:R1:W-:Y:S04]  /*2be0*/  @!P3 LDGSTS.E.BYPASS.LTC128B.128 [R26+0x12000], [R12.64] ;  /* 0x120000000c1abfae */ /* 0x0003e8000b901d44 */
[----:B------:R1:W-:Y:S04]  /*2bf0*/  @!P3 LDGSTS.E.BYPASS.LTC128B.128 [R26+0x14000], [R12.64+0x80] ;  /* 0x140000800c1abfae */ /* 0x0003e8000b901d44 */
[----:B------:R1:W-:Y:S04]  /*2c00*/  @!P3 LDGSTS.E.BYPASS.LTC128B.128 [R26+0x16000], [R12.64+0x100] ;  /* 0x160001000c1abfae */ /* 0x0003e8000b901d44 */
[----:B------:R-:W-:Y:S04]  /*2c10*/  @P2 STS.128 [R26+0x13000], RZ ;  /* 0x013000ff1a002388 */ /* 0x000fe80000000c00 */
        /* <DEDUP_REMOVED lines=8> */
[----:B------:R-:W0:Y:S04]  /*2ca0*/  LDGDEPBAR ;  /* 0x00000000000079af */ /* 0x000e280000000000 */
        /* <DEDUP_REMOVED lines=18> */
[----:B------:R-:W-:Y:S04]  /*2dd0*/  @P0 STS.128 [R26], RZ ;  /* 0x000000ff1a000388 */ /* 0x000fe80000000c00 */
[----:B------:R-:W-:Y:S01]  /*2de0*/  @P0 STS.128 [R26+0x2000], RZ ;  /* 0x002000ff1a000388 */ /* 0x000fe20000000c00 */
[----:B---3--:R-:W-:-:S03]  /*2df0*/  IADD3 R7, R25, 0x8, RZ ;  /* 0x0000000819077810 */ /* 0x008fc60007ffe0ff */
[----:B------:R-:W-:Y:S04]  /*2e00*/  @P0 STS.128 [R26+0x4000], RZ ;  /* 0x004000ff1a000388 */ /* 0x000fe80000000c00 */
[----:B------:R-:W-:Y:S01]  /*2e10*/  @!PT LDS RZ, [RZ] ;  /* 0x00000000fffff984 */ /* 0x000fe20000000800 */
[----:B------:R-:W-:Y:S01]  /*2e20*/  @!PT LDS RZ, [RZ] ;  /* 0x00000000fffff984 */ /* 0x000fe20000000800 */
[----:B------:R-:W-:Y:S01]  /*2e30*/  @!PT LDS RZ, [RZ] ;  /* 0x00000000fffff984 */ /* 0x000fe20000000800 */
[----:B------:R3:W-:Y:S04]  /*2e40*/  @!P0 LDGSTS.E.BYPASS.LTC128B.128 [R26], [R28.64] ;  /* 0x000000001c1a8fae */ /* 0x0007e8000b901d44 */
[----:B------:R3:W-:Y:S04]  /*2e50*/  @!P0 LDGSTS.E.BYPASS.LTC128B.128 [R26+0x2000], [R28.64+0x80] ;  /* 0x020000801c1a8fae */ /* 0x0007e8000b901d44 */
[----:B------:R3:W-:Y:S01]  /*2e60*/  @!P0 LDGSTS.E.BYPASS.LTC128B.128 [R26+0x4000], [R28.64+0x100] ;  /* 0x040001001c1a8fae */ /* 0x0007e2000b901d44 */
[----:B------:R-:W-:-:S03]  /*2e70*/  ISETP.GE.AND P6, PT, R7, UR11, PT ;  /* 0x0000000b07007c0c */ /* 0x000fc6000bfc6270 */
[----:B------:R-:W-:Y:S01]  /*2e80*/  @P1 STS.128 [R26+0x1000], RZ ;  /* 0x001000ff1a001388 */ /* 0x000fe20000000c00 */
[----:B------:R-:W-:-:S03]  /*2e90*/  @!P3 LEA.HI.X R7, R16, c[0x0][0x16c], R5, 0x1, P5 ;  /* 0x00005b001007ba11 */ /* 0x000fc600028f0c05 */
[----:B------:R-:W-:Y:S04]  /*2ea0*/  @P1 STS.128 [R26+0x3000], RZ ;  /* 0x003000ff1a001388 */ /* 0x000fe80000000c00 */
[----:B------:R-:W-:Y:S04]  /*2eb0*/  @P1 STS.128 [R26+0x5000], RZ ;  /* 0x005000ff1a001388 */ /* 0x000fe80000000c00 */
[----:B------:R-:W-:Y:S01]  /*2ec0*/  @!PT LDS RZ, [RZ] ;  /* 0x00000000fffff984 */ /* 0x000fe20000000800 */
[----:B------:R-:W-:Y:S01]  /*2ed0*/  @!PT LDS RZ, [RZ] ;  /* 0x00000000fffff984 */ /* 0x000fe20000000800 */
[----:B------:R-:W-:Y:S01]  /*2ee0*/  @!PT LDS RZ, [RZ] ;  /* 0x00000000fffff984 */ /* 0x000fe20000000800 */
[----:B------:R5:W-:Y:S01]  /*2ef0*/  @!P1 LDGSTS.E.BYPASS.LTC128B.128 [R26+0x1000], [R8.64] ;  /* 0x01000000081a9fae */ /* 0x000be2000b901d44 */
[----:B--2---:R-:W-:-:S03]  /*2f00*/  IMAD.SHL.U32 R11, R25, 0x4, RZ ;  /* 0x00000004190b7824 */ /* 0x004fc600078e00ff */
        /* <DEDUP_REMOVED lines=10> */
[----:B------:R2:W-:Y:S01]  /*2fb0*/  @!P3 LDGSTS.E.BYPASS.LTC128B.128 [R26+0x10000], [R6.64+0x100] ;  /* 0x10000100061abfae */ /* 0x0005e2000b901d44 */
[----:B-----5:R-:W-:-:S04]  /*2fc0*/  SHF.R.S32.HI R8, RZ, 0x1f, R25 ;  /* 0x0000001fff087819 */ /* 0x020fc80000011419 */
[----:B------:R-:W-:Y:S01]  /*2fd0*/  SHF.L.U64.HI R10, R25, 0x2, R8 ;  /* 0x00000002190a7819 */ /* 0x000fe20000010208 */
[----:B------:R-:W-:Y:S01]  /*2fe0*/  IMAD.MOV.U32 R8, RZ, RZ, 0x7f800000 ;  /* 0x7f800000ff087424 */ /* 0x000fe200078e00ff */
[----:B--2---:R-:W-:-:S04]  /*2ff0*/  IADD3 R6, P0, R11, UR8, RZ ;  /* 0x000000080b067c10 */ /* 0x004fc8000ff1e0ff */
[----:B------:R-:W-:-:S05]  /*3000*/  IADD3.X R7, R10, UR7, RZ, P0, !PT ;  /* 0x000000070a077c10 */ /* 0x000fca00087fe4ff */
[----:B------:R-:W2:Y:S01]  /*3010*/  @!P6 LDG.E R8, [R6.64+0x20] ;  /* 0x000020040608e981 */ /* 0x000ea2000c1e1900 */
[----:B------:R-:W-:Y:S01]  /*3020*/  @!P2 IMAD.IADD R17, R19, 0x1, R20 ;  /* 0x000000011311a824 */ /* 0x000fe200078e0214 */
[C---:B------:R-:W-:Y:S02]  /*3030*/  @!P2 LEA R4, P4, R18.reuse, c[0x0][0x168], 0x1 ;  /* 0x00005a001204aa11 */ /* 0x040fe400078808ff */
[----:B------:R-:W-:Y:S02]  /*3040*/  ISETP.GE.AND P1, PT, R25, UR11, PT ;  /* 0x0000000b19007c0c */ /* 0x000fe4000bf26270 */
[----:B------:R-:W-:Y:S01]  /*3050*/  @!P2 LEA.HI.X R5, R18, c[0x0][0x16c], R17, 0x1, P4 ;  /* 0x00005b001205aa11 */ /* 0x000fe200020f0c11 */
[----:B------:R-:W-:Y:S04]  /*3060*/  @P2 STS.128 [R26+0xd000], RZ ;  /* 0x00d000ff1a002388 */ /* 0x000fe80000000c00 */
[----:B------:R-:W-:Y:S04]  /*3070*/  @P2 STS.128 [R26+0xf000], RZ ;  /* 0x00f000ff1a002388 */ /* 0x000fe80000000c00 */
[----:B------:R-:W-:Y:S04]  /*3080*/  @P2 STS.128 [R26+0x11000], RZ ;  /* 0x011000ff1a002388 */ /* 0x000fe80000000c00 */
[----:B------:R-:W-:Y:S01]  /*3090*/  @!PT LDS RZ, [RZ] ;  /* 0x00000000fffff984 */ /* 0x000fe20000000800 */
[----:B------:R-:W-:Y:S01]  /*30a0*/  @!PT LDS RZ, [RZ] ;  /* 0x00000000fffff984 */ /* 0x000fe20000000800 */
[----:B------:R-:W-:Y:S01]  /*30b0*/  @!PT LDS RZ, [RZ] ;  /* 0x00000000fffff984 */ /* 0x000fe20000000800 */
[----:B------:R5:W-:Y:S01]  /*30c0*/  @!P2 LDGSTS.E.BYPASS.LTC128B.128 [R26+0xd000], [R4.64] ;  /* 0x0d000000041aafae */ /* 0x000be2000b901d44 */
[----:B------:R-:W-:-:S03]  /*30d0*/  MOV R9, 0x7f800000 ;  /* 0x7f80000000097802 */ /* 0x000fc60000000f00 */
[----:B------:R5:W-:Y:S04]  /*30e0*/  @!P2 LDGSTS.E.BYPASS.LTC128B.128 [R26+0xf000], [R4.64+0x80] ;  /* 0x0f000080041aafae */ /* 0x000be8000b901d44 */
[----:B------:R5:W-:Y:S04]  /*30f0*/  @!P2 LDGSTS.E.BYPASS.LTC128B.128 [R26+0x11000], [R4.64+0x100] ;  /* 0x11000100041aafae */ /* 0x000be8000b901d44 */
[----:B------:R-:W0:Y:S04]  /*3100*/  LDGDEPBAR ;  /* 0x00000000000079af */ /* 0x000e280000000000 */
[----:B------:R-:W-:Y:S04]  /*3110*/  STL [R1+0x68], R11 ;  /* 0x0000680b01007387 */ /* 0x000fe80000100800 */
[----:B------:R-:W-:Y:S04]  /*3120*/  STL [R1+0x64], R10 ;  /* 0x0000640a01007387 */ /* 0x000fe80000100800 */
[----:B------:R1:W3:Y:S01]  /*3130*/  @!P1 LDG.E R9, [R6.64] ;  /* 0x0000000406099981 */ /* 0x0002e2000c1e1900 */
[----:B-----5:R-:W-:Y:S01]  /*3140*/  IADD3 R5, R25, 0x1, RZ ;  /* 0x0000000119057810 */ /* 0x020fe20007ffe0ff */
[----:B------:R-:W-:-:S04]  /*3150*/  DEPBAR.LE SB0, 0x1 ;  /* 0x000080400000791a */ /* 0x000fc80000000000 */
[----:B------:R-:W-:Y:S01]  /*3160*/  MOV R4, UR16 ;  /* 0x0000001000047c02 */ /* 0x000fe20008000f00 */
[----:B------:R-:W-:Y:S03]  /*3170*/  BAR.SYNC.DEFER_BLOCKING 0x0 ;  /* 0x0000000000007b1d */ /* 0x000fe60000010000 */
[----:B------:R-:W-:-:S03]  /*3180*/  IADD3 R4, R4, -UR25, R5 ;  /* 0x8000001904047c10 */ /* 0x000fc6000fffe005 */
[----:B------:R-:W1:Y:S04]  /*3190*/  LDSM.16.M88.4 R148, [R252+0x12000] ;  /* 0x01200000fc94783b */ /* 0x000e680000000200 */
[----:B------:R-:W1:Y:S04]  /*31a0*/  LDSM.16.M88.4 R152, [R252+0x12800] ;  /* 0x01280000fc98783b */ /* 0x000e680000000200 */
[----:B------:R-:W1:Y:S04]  /*31b0*/  LDSM.16.M88.4 R180, [R252+0x14000] ;  /* 0x01400000fcb4783b */ /* 0x000e680000000200 */
[----:B------:R-:W1:Y:S04]  /*31c0*/  LDSM.16.M88.4 R184, [R252+0x14800] ;  /* 0x01480000fcb8783b */ /* 0x000e680000000200 */
[----:B------:R-:W1:Y:S04]  /*31d0*/  LDSM.16.M88.4 R212, [R252+0x16000] ;  /* 0x01600000fcd4783b */ /* 0x000e680000000200 */
[----:B------:R-:W1:Y:S04]  /*31e0*/  LDSM.16.M88.4 R216, [R252+0x16800] ;  /* 0x01680000fcd8783b */ /* 0x000e680000000200 */
[----:B--2---:R2:W-:Y:S04]  /*31f0*/  STL [R1+0x60], R8 ;  /* 0x0000600801007387 */ /* 0x0045e80000100800 */
[----:B-1----:R-:W5:Y:S04]  /*3200*/  LDL R7, [R1] ;  /* 0x0000000001077983 */ /* 0x002f680000100800 */
[----:B--2---:R-:W2:Y:S04]  /*3210*/  LDL R8, [R1+0x4] ;  /* 0x0000040001087983 */ /* 0x004ea80000100800 */
[----:B------:R1:W-:Y:S04]  /*3220*/  STL [R1+0x74], R4 ;  /* 0x0000740401007387 */ /* 0x0003e80000100800 */
[----:B------:R-:W2:Y:S04]  /*3230*/  LDL R6, [R1+0x2c] ;  /* 0x00002c0001067983 */ /* 0x000ea80000100800 */
[----:B---3--:R1:W-:Y:S01]  /*3240*/  STL [R1+0x5c], R9 ;  /* 0x00005c0901007387 */ /* 0x0083e20000100800 */
        /* <DEDUP_REMOVED lines=41> */
[----:B----4-:R-:W-:Y:S01]  /*34e0*/  CS2R R30, SRZ ;  /* 0x00000000001e7805 */ /* 0x010fe2000001ff00 */
[----:B------:R-:W-:Y:S01]  /*34f0*/  CS2R R28, SRZ ;  /* 0x00000000001c7805 */ /* 0x000fe2000001ff00 */
        /* <DEDUP_REMOVED lines=8> */
[----:B-----5:R1:W3:Y:S04]  /*3580*/  LDSM.16.M88.4 R164, [R7+0x12000] ;  /* 0x0120000007a4783b */ /* 0x0202e80000000200 */
[----:B------:R1:W4:Y:S04]  /*3590*/  LDSM.16.M88.4 R168, [R7+0x12800] ;  /* 0x0128000007a8783b */ /* 0x0003280000000200 */
[----:B------:R1:W1:Y:S04]  /*35a0*/  LDSM.16.M88.4 R196, [R7+0x14000] ;  /* 0x0140000007c4783b */ /* 0x0002680000000200 */
[----:B------:R1:W1:Y:S04]  /*35b0*/  LDSM.16.M88.4 R200, [R7+0x14800] ;  /* 0x0148000007c8783b */ /* 0x0002680000000200 */
[----:B------:R1:W1:Y:S04]  /*35c0*/  LDSM.16.M88.4 R228, [R7+0x16000] ;  /* 0x0160000007e4783b */ /* 0x0002680000000200 */
[----:B------:R1:W1:Y:S04]  /*35d0*/  LDSM.16.M88.4 R232, [R7+0x16800] ;  /* 0x0168000007e8783b */ /* 0x0002680000000200 */
[----:B--2---:R2:W1:Y:S04]  /*35e0*/  LDSM.16.M88.4 R156, [R8+0x12000] ;  /* 0x01200000089c783b */ /* 0x0044680000000200 */
        /* <DEDUP_REMOVED lines=10> */
[----:B---34-:R2:W1:Y:S02]  /*3690*/  LDSM.16.M88.4 R240, [R6+0x16800] ;  /* 0x0168000006f0783b */ /* 0x0184640000000200 */
.L_x_64:
[----:B------:R-:W3:Y:S01]  /*36a0*/  LDL R245, [R1+0x8] ;  /* 0x0000080001f57983 */ /* 0x000ee20000100800 */
[----:B------:R-:W-:Y:S02]  /*36b0*/  USHF.L.U32 UR11, UR6, 0x6, URZ ;  /* 0x00000006060b7899 */ /* 0x000fe4000800063f */
[----:B------:R-:W-:Y:S02]  /*36c0*/  UISETP.GT.AND UP2, UPT, UR6, UR12, UPT ;  /* 0x0000000c0600728c */ /* 0x000fe4000bf44270 */
[----:B------:R-:W4:Y:S01]  /*36d0*/  LDL R93, [R1+0x4] ;  /* 0x00000400015d7983 */ /* 0x000f220000100800 */
[----:B------:R-:W-:Y:S03]  /*36e0*/  UISETP.GE.AND UP0, UPT, UR11, UR15, UPT ;  /* 0x0000000f0b00728c */ /* 0x000fe6000bf06270 */
[----:B------:R-:W-:Y:S01]  /*36f0*/  PLOP3.LUT P3, PT, PT, PT, UP2, 0x80, 0x0 ;  /* 0x000000000000781c */ /* 0x000fe20003f6f028 */
[----:B-----5:R-:W5:Y:S01]  /*3700*/  LDL R244, [R1+0xc] ;  /* 0x00000c0001f47983 */ /* 0x020f620000100800 */
[----:B------:R-:W-:Y:S04]  /*3710*/  UISETP.LT.AND UP0, UPT, UR14, UR16, UP0 ;  /* 0x000000100e00728c */ /* 0x000fe80008701270 */
[----:B--2---:R-:W2:Y:S02]  /*3720*/  LDL R90, [R1] ;  /* 0x00000000015a7983 */ /* 0x004ea40000100800 */
[----:B------:R-:W-:Y:S03]  /*3730*/  PLOP3.LUT P0, PT, PT, PT, UP0, 0x80, 0x0 ;  /* 0x000000000000781c */ /* 0x000fe60003f0f008 */
[----:B------:R-:W2:Y:S05]  /*3740*/  LDL R99, [R1+0x18] ;  /* 0x0000180001637983 */ /* 0x000eaa0000100800 */
[----:B------:R-:W2:Y:S05]  /*3750*/  LDL R89, [R1+0x10] ;  /* 0x0000100001597983 */ /* 0x000eaa0000100800 */
[----:B------:R-:W2:Y:S05]  /*3760*/  LDL R96, [R1+0x14] ;  /* 0x0000140001607983 */ /* 0x000eaa0000100800 */
[----:B------:R-:W0:Y:S05]  /*3770*/  LDGDEPBAR ;  /* 0x00000000000079af */ /* 0x000e2a0000000000 */
[----:B------:R-:W2:Y:S05]  /*3780*/  LDL R92, [R1+0x74] ;  /* 0x00007400015c7983 */ /* 0x000eaa0000100800 */
[----:B------:R-:W2:Y:S05]  /*3790*/  LDL R91, [R1+0x78] ;  /* 0x00007800015b7983 */ /* 0x000eaa0000100800 */
[----:B------:R-:W2:Y:S05]  /*37a0*/  LDL R88, [R1+0x5c] ;  /* 0x00005c0001587983 */ /* 0x000eaa0000100800 */
[----:B------:R-:W2:Y:S05]  /*37b0*/  LDL R95, [R1+0x3c] ;  /* 0x00003c00015f7983 */ /* 0x000eaa0000100800 */
[----:B------:R-:W2:Y:S05]  /*37c0*/  LDL R94, [R1+0x58] ;  /* 0x00005800015e7983 */ /* 0x000eaa0000100800 */
[----:B------:R-:W2:Y:S05]  /*37d0*/  LDL R98, [R1+0x68] ;  /* 0x0000680001627983 */ /* 0x000eaa0000100800 */
[----:B------:R-:W2:Y:S01]  /*37e0*/  LDL R97, [R1+0x64] ;  /* 0x0000640001617983 */ /* 0x000ea20000100800 */
[----:B------:R-:W-:Y:S04]  /*37f0*/  DEPBAR.LE SB0, 0x0 ;  /* 0x000080000000791a */ /* 0x000fe80000000000 */
[----:B------:R-:W-:Y:S06]  /*3800*/  BAR.SYNC.DEFER_BLOCKING 0x0 ;  /* 0x0000000000007b1d */ /* 0x000fec0000010000 */
[----:B-1----:R-:W-:Y:S05]  /*3810*/  LDSM.16.M88.4 R8, [R252+0xc000] ;  /* 0x00c00000fc08783b */ /* 0x002fea0000000200 */
[----:B------:R-:W-:Y:S05]  /*3820*/  LDSM.16.M88.4 R68, [R252+0xc800] ;  /* 0x00c80000fc44783b */ /* 0x000fea0000000200 */
[----:B---3--:R-:W1:Y:S05]  /*3830*/  LDSM.16.M88.4 R16, [R245] ;  /* 0x00000000f510783b */ /* 0x008e6a0000000200 */
[----:B----4-:R-:W-:Y:S05]  /*3840*/  LDSM.16.M88.4 R76, [R93+0xc000] ;  /* 0x00c000005d4c783b */ /* 0x010fea0000000200 */
[----:B-----5:R-:W3:Y:S05]  /*3850*/  LDSM.16.M88.4 R72, [R244] ;  /* 0x00000000f448783b */ /* 0x020eea0000000200 */
[----:B------:R-:W4:Y:S05]  /*3860*/  LDSM.16.M88.4 R80, [R93+0xc800] ;  /* 0x00c800005d50783b */ /* 0x000f2a0000000200 */
[----:B--2---:R-:W-:Y:S01]  /*3870*/  LDSM.16.M88.4 R84, [R90+0xc000] ;  /* 0x00c000005a54783b */ /* 0x004fe20000000200 */
[C---:B-1----:R-:W-:Y:S08]  /*3880*/  HMMA.16816.F32 R4, R16.reuse, R8, RZ ;  /* 0x000000081004723c */ /* 0x042ff000000018ff */
[C---:B------:R-:W-:Y:S01]  /*3890*/  HMMA.16816.F32 R8, R16.reuse, R10, RZ ;  /* 0x0000000a1008723c */ /* 0x040fe200000018ff */
[----:B------:R-:W-:Y:S07]  /*38a0*/  FSETP.NEU.FTZ.AND P1, PT, R88, -INF , PT ;  /* 0xff8000005800780b */ /* 0x000fee0003f3d000 */
[C---:B------:R-:W-:Y:S08]  /*38b0*/  HMMA.16816.F32 R12, R16.reuse, R68, RZ ;  /* 0x00000044100c723c */ /* 0x040ff000000018ff */
[----:B------:R-:W-:Y:S01]  /*38c0*/  HMMA.16816.F32 R16, R16, R70, RZ ;  /* 0x000000461010723c */ /* 0x000fe200000018ff */
[----:B------:R-:W1:Y:S07]  /*38d0*/  LDSM.16.M88.4 R68, [R99] ;  /* 0x000000006344783b */ /* 0x000e6e0000000200 */
[C---:B---3--:R-:W-:Y:S08]  /*38e0*/  HMMA.16816.F32 R4, R72.reuse, R76, R4 ;  /* 0x0000004c4804723c */ /* 0x048ff00000001804 */
[C---:B------:R-:W-:Y:S01]  /*38f0*/  HMMA.16816.F32 R8, R72.reuse, R78, R8 ;  /* 0x0000004e4808723c */ /* 0x040fe20000001808 */
[----:B------:R-:W-:Y:S07]  /*3900*/  LDSM.16.M88.4 R76, [R96] ;  /* 0x00000000604c783b */ /* 0x000fee0000000200 */
[C---:B----4-:R-:W-:Y:S08]  /*3910*/  HMMA.16816.F32 R12, R72.reuse, R80, R12 ;  /* 0x00000050480c723c */ /* 0x050ff0000000180c */
        /* <DEDUP_REMOVED lines=40> */
[----:B------:R-:W2:Y:S07]  /*3ba0*/  LDSM.16.M88.4 R76, [R252+0x10800] ;  /* 0x01080000fc4c783b */ /* 0x000eae0000000200 */
[C---:B---3--:R-:W-:Y:S08]  /*3bb0*/  HMMA.16816.F32 R12, R68.reuse, R80, R12 ;  /* 0x00000050440c723c */ /* 0x048ff0000000180c */
[----:B------:R-:W-:Y:S01]  /*3bc0*/  HMMA.16816.F32 R16, R68, R82, R16 ;  /* 0x000000524410723c */ /* 0x000fe20000001810 */
[----:B------:R-:W-:Y:S05]  /*3bd0*/  LDSM.16.M88.4 R68, [R244+0x4000] ;  /* 0x00400000f444783b */ /* 0x000fea0000000200 */
[----:B------:R-:W3:Y:S02]  /*3be0*/  LDSM.16.M88.4 R80, [R93+0x10000] ;  /* 0x010000005d50783b */ /* 0x000ee40000000200 */
[C---:B-1----:R-:W-:Y:S08]  /*3bf0*/  HMMA.16816.F32 R4, R72.reuse, R84, R4 ;  /* 0x000000544804723c */ /* 0x042ff00000001804 */
[C---:B------:R-:W-:Y:S01]  /*3c00*/  HMMA.16816.F32 R8, R72.reuse, R86, R8 ;  /* 0x000000564808723c */ /* 0x040fe20000001808 */
[----:B------:R1:W4:Y:S07]  /*3c10*/  LDSM.16.M88.4 R84, [R93+0x10800] ;  /* 0x010800005d54783b */ /* 0x00032e0000000200 */
[C---:B--2---:R-:W-:Y:S08]  /*3c20*/  HMMA.16816.F32 R12, R72.reuse, R76, R12 ;  /* 0x0000004c480c723c */ /* 0x044ff0000000180c */
[----:B------:R-:W-:Y:S01]  /*3c30*/  HMMA.16816.F32 R16, R72, R78, R16 ;  /* 0x0000004e4810723c */ /* 0x000fe20000001810 */
[----:B------:R-:W-:Y:S05]  /*3c40*/  LDSM.16.M88.4 R76, [R90+0x10000] ;  /* 0x010000005a4c783b */ /* 0x000fea0000000200 */
[----:B------:R-:W2:Y:S05]  /*3c50*/  LDSM.16.M88.4 R72, [R99+0x4000] ;  /* 0x004000006348783b */ /* 0x000eaa0000000200 */
[----:B-1----:R-:W5:Y:S01]  /*3c60*/  LDL R93, [R1+0x50] ;  /* 0x00005000015d7983 */ /* 0x002f620000100800 */
[C---:B---3--:R-:W-:Y:S08]  /*3c70*/  HMMA.16816.F32 R4, R68.reuse, R80, R4 ;  /* 0x000000504404723c */ /* 0x048ff00000001804 */
[C---:B------:R-:W-:Y:S01]  /*3c80*/  HMMA.16816.F32 R8, R68.reuse, R82, R8 ;  /* 0x000000524408723c */ /* 0x040fe20000001808 */
[----:B------:R1:W3:Y:S07]  /*3c90*/  LDSM.16.M88.4 R80, [R90+0x10800] ;  /* 0x010800005a50783b */ /* 0x0002ee0000000200 */
[C---:B----4-:R-:W-:Y:S08]  /*3ca0*/  HMMA.16816.F32 R12, R68.reuse, R84, R12 ;  /* 0x00000054440c723c */ /* 0x050ff0000000180c */
[----:B------:R-:W-:Y:S01]  /*3cb0*/  HMMA.16816.F32 R16, R68, R86, R16 ;  /* 0x000000564410723c */ /* 0x000fe20000001810 */
[----:B------:R-:W-:Y:S05]  /*3cc0*/  LDSM.16.M88.4 R68, [R96+0x4000] ;  /* 0x004000006044783b */ /* 0x000fea0000000200 */
[----:B------:R-:W4:Y:S02]  /*3cd0*/  LDSM.16.M88.4 R84, [R89+0x10000] ;  /* 0x010000005954783b */ /* 0x000f240000000200 */
[C---:B--2---:R-:W-:Y:S03]  /*3ce0*/  HMMA.16816.F32 R4, R72.reuse, R76, R4 ;  /* 0x0000004c4804723c */ /* 0x044fe60000001804 */
[----:B-1----:R-:W2:Y:S04]  /*3cf0*/  LDL R90, [R1+0x60] ;  /* 0x00006000015a7983 */ /* 0x002ea80000100800 */
[----:B------:R-:W-:Y:S01]  /*3d00*/  IMAD.U32 R76, RZ, RZ, UR21 ;  /* 0x00000015ff4c7e24 */ /* 0x000fe2000f8e00ff */
[C---:B------:R-:W-:Y:S04]  /*3d10*/  HMMA.16816.F32 R8, R72.reuse, R78, R8 ;  /* 0x0000004e4808723c */ /* 0x040fe80000001808 */
[----:B------:R-:W-:Y:S02]  /*3d20*/  @!P0 IMAD R76, R76, 0x40, R91 ;  /* 0x000000404c4c8824 */ /* 0x000fe400078e025b */
[----:B------:R-:W-:Y:S02]  /*3d30*/  FMUL.FTZ R77, R88, 1.4426950216293334961 ;  /* 0x3fb8aa3b584d7820 */ /* 0x000fe40000410000 */
[C---:B---3--:R-:W-:Y:S04]  /*3d40*/  HMMA.16816.F32 R12, R72.reuse, R80, R12 ;  /* 0x00000050480c723c */ /* 0x048fe8000000180c */
[----:B------:R-:W-:Y:S03]  /*3d50*/  FSEL R77, R77, RZ, P1 ;  /* 0x000000ff4d4d7208 */ /* 0x000fe60000800000 */
[----:B------:R-:W-:Y:S01]  /*3d60*/  @!P0 IADD3 R80, R76, 0x1, RZ ;  /* 0x000000014c508810 */ /* 0x000fe20007ffe0ff */
[----:B------:R-:W-:Y:S07]  /*3d70*/  HMMA.16816.F32 R16, R72, R82, R16 ;  /* 0x000000524810723c */ /* 0x000fee0000001810 */
[----:B------:R-:W-:Y:S02]  /*3d80*/  @!P0 IADD3 R72, R92, UR11, RZ ;  /* 0x0000000b5c488c10 */ /* 0x000fe4000fffe0ff */
[----:B------:R-:W3:Y:S03]  /*3d90*/  LDL R92, [R1+0x54] ;  /* 0x00005400015c7983 */ /* 0x000ee60000100800 */
[----:B------:R-:W-:Y:S01]  /*3da0*/  @!P0 IMNMX R79, R72, UR16, PT ;  /* 0x00000010484f8c17 */ /* 0x000fe2000b800200 */
[C---:B----4-:R-:W-:Y:S05]  /*3db0*/  HMMA.16816.F32 R4, R68.reuse, R84, R4 ;  /* 0x000000544404723c */ /* 0x050fea0000001804 */
[-C--:B------:R-:W-:Y:S02]  /*3dc0*/  @!P0 ISETP.GE.AND P2, PT, R76, R79.reuse, PT ;  /* 0x0000004f4c00820c */ /* 0x080fe40003f46270 */
[----:B------:R-:W-:Y:S01]  /*3dd0*/  @!P0 IADD3 R78, R72, 0x8, RZ ;  /* 0x00000008484e8810 */ /* 0x000fe20007ffe0ff */
[C---:B------:R-:W-:Y:S01]  /*3de0*/  HMMA.16816.F32 R8, R68.reuse, R86, R8 ;  /* 0x000000564408723c */ /* 0x040fe20000001808 */
[----:B------:R-:W1:Y:S02]  /*3df0*/  LDSM.16.M88.4 R72, [R89+0x10800] ;  /* 0x010800005948783b */ /* 0x000e640000000200 */
[-C--:B------:R-:W-:Y:S02]  /*3e00*/  @!P0 ISETP.GE.AND P1, PT, R80, R79.reuse, PT ;  /* 0x0000004f5000820c */ /* 0x080fe40003f26270 */
[----:B------:R-:W-:Y:S11]  /*3e10*/  @!P0 IMNMX R78, R78, UR16, PT ;  /* 0x000000104e4e8c17 */ /* 0x000ff6000b800200 */
[----:B------:R-:W-:Y:S02]  /*3e20*/  @!P0 FSEL R4, R4, -INF , !P2 ;  /* 0xff80000004048808 */ /* 0x000fe40005000000 */
[----:B------:R-:W-:Y:S02]  /*3e30*/  @!P0 FSEL R5, R5, -INF , !P1 ;  /* 0xff80000005058808 */ /* 0x000fe40004800000 */
[-C--:B------:R-:W-:Y:S01]  /*3e40*/  @!P0 ISETP.GE.AND P2, PT, R76, R78.reuse, PT ;  /* 0x0000004e4c00820c */ /* 0x080fe20003f46270 */
[--C-:B------:R-:W-:Y:S02]  /*3e50*/  FFMA.FTZ R4, R4, c[0x0][0x23c], -R77.reuse ;  /* 0x00008f0004047a23 */ /* 0x100fe4000001084d */
[--C-:B------:R-:W-:Y:S01]  /*3e60*/  FFMA.FTZ R5, R5, c[0x0][0x23c], -R77.reuse ;  /* 0x00008f0005057a23 */ /* 0x100fe2000001084d */
[----:B------:R-:W-:Y:S01]  /*3e70*/  @!P0 FSEL R6, R6, -INF , !P2 ;  /* 0xff80000006068808 */ /* 0x000fe20005000000 */
[----:B------:R-:W-:Y:S10]  /*3e80*/  MUFU.EX2 R88, R4 ;  /* 0x0000000400587308 */ /* 0x000ff40000000800 */
[----:B------:R4:W2:Y:S01]  /*3e90*/  MUFU.EX2 R86, R5 ;  /* 0x0000000500567308 */ /* 0x0008a20000000800 */
[C---:B-1----:R-:W-:Y:S08]  /*3ea0*/  HMMA.16816.F32 R12, R68.reuse, R72, R12 ;  /* 0x00000048440c723c */ /* 0x042ff0000000180c */
[----:B------:R-:W-:Y:S04]  /*3eb0*/  HMMA.16816.F32 R16, R68, R74, R16 ;  /* 0x0000004a4410723c */ /* 0x000fe80000001810 */
[----:B----4-:R-:W-:Y:S01]  /*3ec0*/  @!P0 IADD3 R5, R76, 0x8, RZ ;  /* 0x000000084c058810 */ /* 0x010fe20007ffe0ff */
[C---:B--2---:R-:W-:Y:S01]  /*3ed0*/  FMUL.FTZ R4, R90.reuse, 1.4426950216293334961 ;  /* 0x3fb8aa3b5a047820 */ /* 0x044fe20000410000 */
[----:B------:R-:W-:Y:S06]  /*3ee0*/  FSETP.NEU.FTZ.AND P1, PT, R90, -INF , PT ;  /* 0xff8000005a00780b */ /* 0x000fec0003f3d000 */
[----:B------:R-:W-:Y:S02]  /*3ef0*/  FSEL R4, R4, RZ, P1 ;  /* 0x000000ff04047208 */ /* 0x000fe40000800000 */
[-C--:B------:R-:W-:Y:S03]  /*3f00*/  @!P0 ISETP.GE.AND P1, PT, R80, R78.reuse, PT ;  /* 0x0000004e5000820c */ /* 0x080fe60003f26270 */
[--C-:B------:R-:W-:Y:S01]  /*3f10*/  FFMA.FTZ R6, R6, c[0x0][0x23c], -R4.reuse ;  /* 0x00008f0006067a23 */ /* 0x100fe20000010804 */
[----:B------:R-:W-:Y:S02]  /*3f20*/  @!P0 FSEL R7, R7, -INF , !P1 ;  /* 0xff80000007078808 */ /* 0x000fe40004800000 */
[-C--:B------:R-:W-:Y:S01]  /*3f30*/  @!P0 ISETP.GE.AND P1, PT, R5, R79.reuse, PT ;  /* 0x0000004f0500820c */ /* 0x080fe20003f26270 */
[----:B------:R1:W-:Y:S02]  /*3f40*/  MUFU.EX2 R91, R6 ;  /* 0x00000006005b7308 */ /* 0x0003e40000000800 */
[--C-:B------:R-:W-:Y:S01]  /*3f50*/  FFMA.FTZ R7, R7, c[0x0][0x23c], -R4.reuse ;  /* 0x00008f0007077a23 */ /* 0x100fe20000010804 */
[----:B------:R-:W-:Y:S05]  /*3f60*/  @!P0 FSEL R8, R8, -INF , !P1 ;  /* 0xff80000008088808 */ /* 0x000fea0004800000 */
[--C-:B------:R-:W-:Y:S02]  /*3f70*/  FFMA.FTZ R8, R8, c[0x0][0x23c], -R77.reuse ;  /* 0x00008f0008087a23 */ /* 0x100fe4000001084d */
[----:B------:R-:W2:Y:S10]  /*3f80*/  MUFU.EX2 R90, R7 ;  /* 0x00000007005a7308 */ /* 0x000eb40000000800 */
        /* <DEDUP_REMOVED lines=31> */
[----:B------:R-:W-:Y:S01]  /*4180*/  F2FP.PACK_AB R6, R86, R88 ;  /* 0x000000585606723e */ /* 0x000fe200000000ff */
[--C-:B------:R-:W-:Y:S01]  /*4190*/  FFMA.FTZ R15, R15, c[0x0][0x23c], -R4.reuse ;  /* 0x00008f000f0f7a23 */ /* 0x100fe20000010804 */
[----:B------:R-:W-:Y:S02]  /*41a0*/  @!P0 FSEL R16, R16, -INF , !P1 ;  /* 0xff80000010108808 */ /* 0x000fe40004800000 */
[----:B------:R-:W-:Y:S01]  /*41b0*/  @!P0 ISETP.GE.AND P1, PT, R76, R79, PT ;  /* 0x0000004f4c00820c */ /* 0x000fe20003f26270 */
[----:B------:R4:W-:Y:S02]  /*41c0*/  STS [R95+0x14000], R6 ;  /* 0x014000065f007388 */ /* 0x0009e40000000800 */
[--C-:B------:R-:W-:Y:S01]  /*41d0*/  FFMA.FTZ R16, R16, c[0x0][0x23c], -R77.reuse ;  /* 0x00008f0010107a23 */ /* 0x100fe2000001084d */
[----:B------:R-:W-:Y:S01]  /*41e0*/  @!P0 FSEL R17, R17, -INF , !P1 ;  /* 0xff80000011118808 */ /* 0x000fe20004800000 */
[----:B------:R-:W3:Y:S01]  /*41f0*/  MUFU.EX2 R80, R13 ;  /* 0x0000000d00507308 */ /* 0x000ee20000000800 */
        /* <DEDUP_REMOVED lines=12> */
[----:B------:R-:W-:Y:S05]  /*42c0*/  IADD3.X R75, R97, UR9, RZ, P0, !PT ;  /* 0x00000009614b7c10 */ /* 0x000fea00087fe4ff */
[----:B------:R1:W-:Y:S01]  /*42d0*/  MUFU.EX2 R76, R4 ;  /* 0x00000004004c7308 */ /* 0x0003e20000000800 */
[----:B------:R-:W2:Y:S01]  /*42e0*/  LDG.E R73, [R74.64] ;  /* 0x000000044a497981 */ /* 0x000ea2000c1e1900 */
[----:B---3--:R-:W-:Y:S04]  /*42f0*/  F2FP.PACK_AB R7, R80, R81 ;  /* 0x000000515007723e */ /* 0x008fe800000000ff */
[----:B------:R-:W3:Y:S04]  /*4300*/  LDG.E R72, [R74.64+0x20] ;  /* 0x000020044a487981 */ /* 0x000ee8000c1e1900 */
[----:B------:R-:W4:Y:S10]  /*4310*/  MUFU.EX2 R83, R15 ;  /* 0x0000000f00537308 */ /* 0x000f340000000800 */
[----:B------:R-:W-:Y:S01]  /*4320*/  MUFU.EX2 R79, R16 ;  /* 0x00000010004f7308 */ /* 0x000fe20000000800 */
[----:B-1----:R-:W-:Y:S05]  /*4330*/  F2FP.PACK_AB R4, R82, R85 ;  /* 0x000000555204723e */ /* 0x002fea00000000ff */
[----:B------:R1:W-:Y:S04]  /*4340*/  STS [R94+0x14000], R4 ;  /* 0x014000045e007388 */ /* 0x0003e80000000800 */
[----:B------:R-:W1:Y:S01]  /*4350*/  MUFU.EX2 R77, R77 ;  /* 0x0000004d004d7308 */ /* 0x000e620000000800 */
[----:B------:R-:W-:Y:S01]  /*4360*/  STS [R94+0x14400], R8 ;  /* 0x014400085e007388 */ /* 0x000fe20000000800 */
[----:B----4-:R-:W-:Y:S04]  /*4370*/  F2FP.PACK_AB R6, R83, R84 ;  /* 0x000000545306723e */ /* 0x010fe800000000ff */
[----:B-----5:R-:W-:Y:S04]  /*4380*/  STS [R93+0x14000], R7 ;  /* 0x014000075d007388 */ /* 0x020fe80000000800 */
[----:B------:R-:W4:Y:S01]  /*4390*/  MUFU.EX2 R78, R18 ;  /* 0x00000012004e7308 */ /* 0x000f220000000800 */
[----:B------:R-:W-:Y:S01]  /*43a0*/  STS [R93+0x14400], R6 ;  /* 0x014400065d007388 */ /* 0x000fe20000000800 */
[----:B-1----:R-:W-:Y:S05]  /*43b0*/  F2FP.PACK_AB R5, R77, R79 ;  /* 0x0000004f4d05723e */ /* 0x002fea00000000ff */
[----:B------:R-:W-:Y:S01]  /*43c0*/  STS [R92+0x14000], R5 ;  /* 0x014000055c007388 */ /* 0x000fe20000000800 */
[----:B----4-:R-:W-:Y:S05]  /*43d0*/  F2FP.PACK_AB R4, R76, R78 ;  /* 0x0000004e4c04723e */ /* 0x010fea00000000ff */
[----:B------:R-:W-:Y:S05]  /*43e0*/  STS [R92+0x14400], R4 ;  /* 0x014400045c007388 */ /* 0x000fea0000000800 */
[----:B------:R-:W1:Y:S05]  /*43f0*/  LDSM.16.M88.4 R16, [R245+0x6000] ;  /* 0x00600000f510783b */ /* 0x000e6a0000000200 */
[----:B------:R-:W4:Y:S01]  /*4400*/  LDSM.16.M88.4 R68, [R244+0x6000] ;  /* 0x00600000f444783b */ /* 0x000f220000000200 */
[C---:B-1----:R-:W-:Y:S08]  /*4410*/  HMMA.16816.F32 R4, R16.reuse, R148, RZ ;  /* 0x000000941004723c */ /* 0x042ff000000018ff */
[C---:B------:R-:W-:Y:S08]  /*4420*/  HMMA.16816.F32 R8, R16.reuse, R150, RZ ;  /* 0x000000961008723c */ /* 0x040ff000000018ff */
[C---:B------:R-:W-:Y:S08]  /*4430*/  HMMA.16816.F32 R12, R16.reuse, R152, RZ ;  /* 0x00000098100c723c */ /* 0x040ff000000018ff */
[----:B------:R-:W-:Y:S08]  /*4440*/  HMMA.16816.F32 R16, R16, R154, RZ ;  /* 0x0000009a1010723c */ /* 0x000ff000000018ff */
[C---:B----4-:R-:W-:Y:S08]  /*4450*/  HMMA.16816.F32 R4, R68.reuse, R156, R4 ;  /* 0x0000009c4404723c */ /* 0x050ff00000001804 */
        /* <DEDUP_REMOVED lines=53> */
[----:B---3--:R-:W-:Y:S03]  /*47b0*/  FADD.FTZ R6, -R72, R6 ;  /* 0x0000000648067221 */ /* 0x008fe60000010100 */
[C---:B--2---:R-:W-:Y:S02]  /*47c0*/  FADD.FTZ R68, -R73.reuse, R4 ;  /* 0x0000000449447221 */ /* 0x044fe40000010100 */
        /* <DEDUP_REMOVED lines=127> */
[----:B-1----:R-:W2:Y:S01]  /*4fc0*/  LDL.LU.64 R90, [R1+0x40] ;  /* 0x00004000015a7983 */ /* 0x002ea20000300a00 */
[----:B------:R-:W-:Y:S01]  /*4fd0*/  IMAD.MOV.U32 R6, RZ, RZ, c[0x0][0x370] ;  /* 0x0000dc00ff067624 */ /* 0x000fe200078e00ff */
[----:B------:R-:W-:Y:S02]  /*4fe0*/  MOV R7, c[0x0][0x374] ;  /* 0x0000dd0000077a02 */ /* 0x000fe40000000f00 */
[----:B------:R-:W3:Y:S01]  /*4ff0*/  LDL R88, [R1+0x38] ;  /* 0x0000380001587983 */ /* 0x000ee20000100800 */
[----:B------:R-:W-:Y:S05]  /*5000*/  IMAD.U32 R4, R6, -0x40, RZ ;  /* 0xffffffc006047824 */ /* 0x000fea00078e00ff */
[C---:B--2---:R-:W-:Y:S04]  /*5010*/  LEA R5, P0, R4.reuse, R90, 0x1 ;  /* 0x0000005a04057211 */ /* 0x044fe800078008ff */
[----:B------:R-:W-:Y:S01]  /*5020*/  LEA.HI.X.SX32 R4, R4, R91, 0x1, P0 ;  /* 0x0000005b04047211 */ /* 0x000fe200000f0eff */
[----:B------:R-:W-:Y:S03]  /*5030*/  IMAD.MOV.U32 R8, RZ, RZ, R5 ;  /* 0x000000ffff087224 */ /* 0x000fe600078e0005 */
[----:B------:R-:W-:Y:S02]  /*5040*/  MOV R9, R4 ;  /* 0x0000000400097202 */ /* 0x000fe40000000f00 */
[C---:B------:R-:W-:Y:S03]  /*5050*/  LEA R4, P0, R6.reuse, R8, 0x6 ;  /* 0x0000000806047211 */ /* 0x040fe600078030ff */
[----:B------:R-:W-:Y:S01]  /*5060*/  @!PT LDS RZ, [RZ] ;  /* 0x00000000fffff984 */ /* 0x000fe20000000800 */
[----:B------:R-:W-:Y:S01]  /*5070*/  @!PT LDS RZ, [RZ] ;  /* 0x00000000fffff984 */ /* 0x000fe20000000800 */
[----:B------:R-:W-:Y:S01]  /*5080*/  @!PT LDS RZ, [RZ] ;  /* 0x00000000fffff984 */ /* 0x000fe20000000800 */
[----:B---3--:R1:W-:Y:S01]  /*5090*/  LDGSTS.E.BYPASS.LTC128B.128 [R88+0x6000], [R8.64] ;  /* 0x0600000008587fae */ /* 0x0083e2000b901d44 */
[----:B------:R-:W-:Y:S03]  /*50a0*/  LEA.HI.X R5, R6, R9, R7, 0x6, P0 ;  /* 0x0000000906057211 */ /* 0x000fe600000f3407 */
[----:B------:R1:W-:Y:S04]  /*50b0*/  LDGSTS.E.BYPASS.LTC128B.128 [R88+0x8000], [R8.64+0x80] ;  /* 0x0800008008587fae */ /* 0x0003e8000b901d44 */
[----:B------:R1:W-:Y:S04]  /*50c0*/  LDGSTS.E.BYPASS.LTC128B.128 [R88+0xa000], [R8.64+0x100] ;  /* 0x0a00010008587fae */ /* 0x0003e8000b901d44 */
[----:B------:R1:W-:Y:S04]  /*50d0*/  LDGSTS.E.BYPASS.LTC128B.128 [R88+0x7000], [R4.64] ;  /* 0x0700000004587fae */ /* 0x0003e8000b901d44 */
[----:B------:R1:W-:Y:S04]  /*50e0*/  LDGSTS.E.BYPASS.LTC128B.128 [R88+0x9000], [R4.64+0x80] ;  /* 0x0900008004587fae */ /* 0x0003e8000b901d44 */
[----:B------:R1:W-:Y:S04]  /*50f0*/  LDGSTS.E.BYPASS.LTC128B.128 [R88+0xb000], [R4.64+0x100] ;  /* 0x0b00010004587fae */ /* 0x0003e8000b901d44 */
[----:B------:R1:W-:Y:S04]  /*5100*/  STL.64 [R1+0x40], R8 ;  /* 0x0000400801007387 */ /* 0x0003e80000100a00 */
[----:B------:R-:W0:Y:S02]  /*5110*/  LDGDEPBAR ;  /* 0x00000000000079af */ /* 0x000e240000000000 */
.L_x_62:
        /* <DEDUP_REMOVED lines=117> */
[-C--:B-1----:R-:W-:Y:S01]  /*5870*/  LEA.HI.X.SX32 R5, R249, R21.reuse, 0x2, P0 ;  /* 0x00000015f9057211 */ /* 0x082fe200000f16ff */
[C---:B------:R-:W-:Y:S02]  /*5880*/  IMAD R249, R250.reuse, 0x28, RZ ;  /* 0x00000028faf97824 */ /* 0x040fe400078e02ff */
[----:B------:R-:W-:Y:S01]  /*5890*/  IMAD R250, R250, 0x30, RZ ;  /* 0x00000030fafa7824 */ /* 0x000fe200078e02ff */
[----:B---3--:R1:W-:Y:S04]  /*58a0*/  @P3 STL [R1+0x5c], R25 ;  /* 0x00005c1901003387 */ /* 0x0083e80000100800 */
[----:B-1----:R1:W5:Y:S04]  /*58b0*/  LDL.LU.64 R24, [R1+0x98] ;  /* 0x0000980001187983 */ /* 0x0023680000300a00 */
[----:B----4-:R2:W-:Y:S02]  /*58c0*/  @P3 STL [R1+0x60], R246 ;  /* 0x000060f601003387 */ /* 0x0105e40000100800 */
[CC--:B--2---:R-:W-:Y:S04]  /*58d0*/  LEA R246, P1, R248.reuse, R20.reuse, 0x2 ;  /* 0x00000014f8f67211 */ /* 0x0c4fe800078210ff */
[-C--:B------:R-:W-:Y:S02]  /*58e0*/  LEA.HI.X.SX32 R247, R248, R21.reuse, 0x2, P1 ;  /* 0x00000015f8f77211 */ /* 0x080fe400008f16ff */
[-C--:B------:R-:W-:Y:S03]  /*58f0*/  LEA R248, P1, R251, R20.reuse, 0x2 ;  /* 0x00000014fbf87211 */ /* 0x080fe600078210ff */
[----:B------:R2:W-:Y:S04]  /*5900*/  RED.E.ADD.F32.FTZ.RN.STRONG.GPU [R246.64], R6 ;  /* 0x00000006f600798e */ /* 0x0005e8000c10e784 */
[----:B------:R3:W-:Y:S04]  /*5910*/  RED.E.ADD.F32.FTZ.RN.STRONG.GPU [R4.64], R7 ;  /* 0x000000070400798e */ /* 0x0007e8000c10e784 */
[----:B--2---:R-:W2:Y:S01]  /*5920*/  LDL R6, [R1+0x38] ;  /* 0x0000380001067983 */ /* 0x004ea20000100800 */
[-C--:B------:R-:W-:Y:S02]  /*5930*/  LEA R246, P0, R249, R20.reuse, 0x2 ;  /* 0x00000014f9f67211 */ /* 0x080fe400078010ff */
[-C--:B------:R-:W-:Y:S01]  /*5940*/  LEA.HI.X.SX32 R249, R251, R21.reuse, 0x2, P1 ;  /* 0x00000015fbf97211 */ /* 0x080fe200008f16ff */
[----:B------:R-:W-:Y:S01]  /*5950*/  IMAD.MOV.U32 R251, RZ, RZ, c[0x0][0x22c] ;  /* 0x00008b00fffb7624 */ /* 0x000fe200078e00ff */
[CC--:B---3--:R-:W-:Y:S03]  /*5960*/  LEA R4, P1, R250.reuse, R20.reuse, 0x2 ;  /* 0x00000014fa047211 */ /* 0x0c8fe600078210ff */
[----:B------:R-:W-:Y:S01]  /*5970*/  IMAD R251, R251, c[0x0][0x1c0], RZ ;  /* 0x00007000fbfb7a24 */ /* 0x000fe200078e02ff */
[----:B------:R3:W-:Y:S01]  /*5980*/  RED.E.ADD.F32.FTZ.RN.STRONG.GPU [R248.64], R8 ;  /* 0x00000008f800798e */ /* 0x0007e2000c10e784 */
[-C--:B------:R-:W-:Y:S02]  /*5990*/  LEA.HI.X.SX32 R5, R250, R21.reuse, 0x2, P1 ;  /* 0x00000015fa057211 */ /* 0x080fe400008f16ff */
[C---:B------:R-:W-:Y:S02]  /*59a0*/  IMAD R247, R251.reuse, 0x28, RZ ;  /* 0x00000028fbf77824 */ /* 0x040fe400078e02ff */
[----:B------:R-:W-:Y:S03]  /*59b0*/  IMAD R7, R251, 0x38, RZ ;  /* 0x00000038fb077824 */ /* 0x000fe600078e02ff */
[-C--:B------:R-:W-:Y:S05]  /*59c0*/  LEA.HI.X.SX32 R247, R247, R21.reuse, 0x2, P0 ;  /* 0x00000015f7f77211 */ /* 0x080fea00000f16ff */
[----:B------:R4:W-:Y:S04]  /*59d0*/  RED.E.ADD.F32.FTZ.RN.STRONG.GPU [R246.64], R9 ;  /* 0x00000009f600798e */ /* 0x0009e8000c10e784 */
[----:B------:R1:W-:Y:S01]  /*59e0*/  RED.E.ADD.F32.FTZ.RN.STRONG.GPU [R4.64], R10 ;  /* 0x0000000a0400798e */ /* 0x0003e2000c10e784 */
[----:B---3--:R-:W-:Y:S04]  /*59f0*/  IMAD.MOV.U32 R249, RZ, RZ, c[0x0][0x22c] ;  /* 0x00008b00fff97624 */ /* 0x008fe800078e00ff */
[----:B------:R-:W-:Y:S04]  /*5a00*/  IMAD R249, R249, c[0x0][0x1c0], RZ ;  /* 0x00007000f9f97a24 */ /* 0x000fe800078e02ff */
[C---:B------:R-:W-:Y:S02]  /*5a10*/  IMAD.SHL.U32 R248, R249.reuse, 0x10, RZ ;  /* 0x00000010f9f87824 */ /* 0x040fe400078e00ff */
[----:B------:R-:W-:Y:S03]  /*5a20*/  IMAD.SHL.U32 R249, R249, 0x8, RZ ;  /* 0x00000008f9f97824 */ /* 0x000fe600078e00ff */
[----:B----4-:R-:W-:Y:S05]  /*5a30*/  IADD3 R9, R248, 0x20, RZ ;  /* 0x00000020f8097810 */ /* 0x010fea0007ffe0ff */
[----:B-1----:R-:W-:Y:S02]  /*5a40*/  IMAD.IADD R4, R249, 0x1, R9 ;  /* 0x00000001f9047824 */ /* 0x002fe400078e0209 */
[----:B--2---:R-:W-:Y:S01]  /*5a50*/  IMAD.MOV.U32 R251, RZ, RZ, R6 ;  /* 0x000000fffffb7224 */ /* 0x004fe200078e0006 */
[CC--:B------:R-:W-:Y:S04]  /*5a60*/  LEA R6, P0, R7.reuse, R20.reuse, 0x2 ;  /* 0x0000001407067211 */ /* 0x0c0fe800078010ff */
[-C--:B------:R-:W-:Y:S02]  /*5a70*/  LEA.HI.X.SX32 R7, R7, R21.reuse, 0x2, P0 ;  /* 0x0000001507077211 */ /* 0x080fe400000f16ff */
[CC--:B------:R-:W-:Y:S03]  /*5a80*/  LEA R8, P0, R9.reuse, R20.reuse, 0x2 ;  /* 0x0000001409087211 */ /* 0x0c0fe600078010ff */
[----:B------:R1:W-:Y:S01]  /*5a90*/  RED.E.ADD.F32.FTZ.RN.STRONG.GPU [R6.64], R11 ;  /* 0x0000000b0600798e */ /* 0x0003e2000c10e784 */
[-C--:B------:R-:W-:Y:S02]  /*5aa0*/  LEA.HI.X.SX32 R9, R9, R21.reuse, 0x2, P0 ;  /* 0x0000001509097211 */ /* 0x080fe400000f16ff */
[CC--:B------:R-:W-:Y:S01]  /*5ab0*/  LEA R246, P0, R4.reuse, R20.reuse, 0x2 ;  /* 0x0000001404f67211 */ /* 0x0c0fe200078010ff */
[----:B------:R2:W-:Y:S03]  /*5ac0*/  RED.E.ADD.F32.FTZ.RN.STRONG.GPU [R20.64+0x80], R16 ;  /* 0x000080101400798e */ /* 0x0005e6000c10e784 */
[-C--:B------:R-:W-:Y:S01]  /*5ad0*/  LEA.HI.X.SX32 R247, R4, R21.reuse, 0x2, P0 ;  /* 0x0000001504f77211 */ /* 0x080fe200000f16ff */
[----:B------:R3:W-:Y:S04]  /*5ae0*/  RED.E.ADD.F32.FTZ.RN.STRONG.GPU [R244.64+0x80], R17 ;  /* 0x00008011f400798e */ /* 0x0007e8000c10e784 */
[----:B------:R4:W-:Y:S04]  /*5af0*/  RED.E.ADD.F32.FTZ.RN.STRONG.GPU [R8.64], R18 ;  /* 0x000000120800798e */ /* 0x0009e8000c10e784 */
[----:B------:R-:W-:Y:S01]  /*5b00*/  RED.E.ADD.F32.FTZ.RN.STRONG.GPU [R246.64], R19 ;  /* 0x00000013f600798e */ /* 0x000fe2000c10e784 */
[C---:B-1----:R-:W-:Y:S04]  /*5b10*/  IMAD.IADD R6, R249.reuse, 0x1, R4 ;  /* 0x00000001f9067824 */ /* 0x042fe800078e0204 */
[C---:B------:R-:W-:Y:S01]  /*5b20*/  IMAD.IADD R5, R249.reuse, 0x1, R6 ;  /* 0x00000001f9057824 */ /* 0x040fe200078e0206 */
[CC--:B------:R-:W-:Y:S03]  /*5b30*/  LEA R10, P1, R6.reuse, R20.reuse, 0x2 ;  /* 0x00000014060a7211 */ /* 0x0c0fe600078210ff */
[----:B------:R-:W-:Y:S01]  /*5b40*/  IMAD.IADD R4, R249, 0x1, R5 ;  /* 0x00000001f9047824 */ /* 0x000fe200078e0205 */
[CC--:B--2---:R-:W-:Y:S02]  /*5b50*/  LEA R16, P0, R5.reuse, R20.reuse, 0x2 ;  /* 0x0000001405107211 */ /* 0x0c4fe400078010ff */
[-C--:B------:R-:W-:Y:S02]  /*5b60*/  LEA.HI.X.SX32 R11, R6, R21.reuse, 0x2, P1 ;  /* 0x00000015060b7211 */ /* 0x080fe400008f16ff */
[-C--:B---3--:R-:W-:Y:S01]  /*5b70*/  LEA.HI.X.SX32 R17, R5, R21.reuse, 0x2, P0 ;  /* 0x0000001505117211 */ /* 0x088fe200000f16ff */
[----:B------:R-:W-:Y:S01]  /*5b80*/  IMAD.IADD R5, R249, 0x1, R4 ;  /* 0x00000001f9057824 */ /* 0x000fe200078e0204 */
[CC--:B----4-:R-:W-:Y:S01]  /*5b90*/  LEA R8, P0, R4.reuse, R20.reuse, 0x2 ;  /* 0x0000001404087211 */ /* 0x0d0fe200078010ff */
[----:B------:R1:W-:Y:S03]  /*5ba0*/  RED.E.ADD.F32.FTZ.RN.STRONG.GPU [R10.64], R12 ;  /* 0x0000000c0a00798e */ /* 0x0003e6000c10e784 */
[-C--:B------:R-:W-:Y:S01]  /*5bb0*/  LEA.HI.X.SX32 R9, R4, R21.reuse, 0x2, P0 ;  /* 0x0000001504097211 */ /* 0x080fe200000f16ff */
[----:B------:R-:W-:Y:S01]  /*5bc0*/  RED.E.ADD.F32.FTZ.RN.STRONG.GPU [R16.64], R13 ;  /* 0x0000000d1000798e */ /* 0x000fe2000c10e784 */
[CC--:B------:R-:W-:Y:S03]  /*5bd0*/  LEA R6, P0, R5.reuse, R20.reuse, 0x2 ;  /* 0x0000001405067211 */ /* 0x0c0fe600078010ff */
[----:B------:R2:W-:Y:S01]  /*5be0*/  RED.E.ADD.F32.FTZ.RN.STRONG.GPU [R8.64], R14 ;  /* 0x0000000e0800798e */ /* 0x0005e2000c10e784 */
[-C--:B------:R-:W-:Y:S03]  /*5bf0*/  LEA.HI.X.SX32 R7, R5, R21.reuse, 0x2, P0 ;  /* 0x0000001505077211 */ /* 0x080fe600000f16ff */
[----:B------:R-:W-:Y:S04]  /*5c00*/  LDSM.16.MT88.4 R16, [R0+0x2000] ;  /* 0x002000000010783b */ /* 0x000fe80000004200 */
[----:B------:R3:W-:Y:S04]  /*5c10*/  RED.E.ADD.F32.FTZ.RN.STRONG.GPU [R6.64], R15 ;  /* 0x0000000f0600798e */ /* 0x0007e8000c10e784 */
[----:B------:R-:W-:Y:S04]  /*5c20*/  RED.E.ADD.F32.FTZ.RN.STRONG.GPU [R20.64+0x100], R68 ;  /* 0x000100441400798e */ /* 0x000fe8000c10e784 */
[----:B------:R-:W-:Y:S01]  /*5c30*/  RED.E.ADD.F32.FTZ.RN.STRONG.GPU [R244.64+0x100], R69 ;  /* 0x00010045f400798e */ /* 0x000fe2000c10e784 */
[----:B-1----:R-:W-:Y:S05]  /*5c40*/  IADD3 R10, R248, 0x40, RZ ;  /* 0x00000040f80a7810 */ /* 0x002fea0007ffe0ff */
[C---:B------:R-:W-:Y:S01]  /*5c50*/  IMAD.IADD R4, R249.reuse, 0x1, R10 ;  /* 0x00000001f9047824 */ /* 0x040fe200078e020a */
[CC--:B--2---:R-:W-:Y:S04]  /*5c60*/  LEA R8, P0, R10.reuse, R20.reuse, 0x2 ;  /* 0x000000140a087211 */ /* 0x0c4fe800078010ff */
[-C--:B------:R-:W-:Y:S02]  /*5c70*/  LEA.HI.X.SX32 R9, R10, R21.reuse, 0x2, P0 ;  /* 0x000000150a097211 */ /* 0x080fe400000f16ff */
[CC--:B------:R-:W-:Y:S01]  /*5c80*/  LEA R14, P0, R4.reuse, R20.reuse, 0x2 ;  /* 0x00000014040e7211 */ /* 0x0c0fe200078010ff */
[C---:B---3--:R-:W-:Y:S02]  /*5c90*/  IMAD.IADD R6, R249.reuse, 0x1, R4 ;  /* 0x00000001f9067824 */ /* 0x048fe400078e0204 */
[----:B------:R1:W-:Y:S01]  /*5ca0*/  RED.E.ADD.F32.FTZ.RN.STRONG.GPU [R8.64], R70 ;  /* 0x000000460800798e */ /* 0x0003e2000c10e784 */
[-C--:B------:R-:W-:Y:S01]  /*5cb0*/  LEA.HI.X.SX32 R15, R4, R21.reuse, 0x2, P0 ;  /* 0x00000015040f7211 */ /* 0x080fe200000f16ff */
[C---:B------:R-:W-:Y:S01]  /*5cc0*/  IMAD.IADD R5, R249.reuse, 0x1, R6 ;  /* 0x00000001f9057824 */ /* 0x040fe200078e0206 */
[CC--:B------:R-:W-:Y:S03]  /*5cd0*/  LEA R10, P1, R6.reuse, R20.reuse, 0x2 ;  /* 0x00000014060a7211 */ /* 0x0c0fe600078210ff */
[----:B------:R-:W-:Y:S01]  /*5ce0*/  RED.E.ADD.F32.FTZ.RN.STRONG.GPU [R14.64], R71 ;  /* 0x000000470e00798e */ /* 0x000fe2000c10e784 */
[----:B------:R-:W-:Y:S01]  /*5cf0*/  IMAD.IADD R4, R249, 0x1, R5 ;  /* 0x00000001f9047824 */ /* 0x000fe200078e0205 */
[CC--:B------:R-:W-:Y:S02]  /*5d00*/  LEA R12, P0, R5.reuse, R20.reuse, 0x2 ;  /* 0x00000014050c7211 */ /* 0x0c0fe400078010ff */
[-C--:B------:R-:W-:Y:S01]  /*5d10*/  LEA.HI.X.SX32 R11, R6, R21.reuse, 0x2, P1 ;  /* 0x00000015060b7211 */ /* 0x080fe200008f16ff */
[----:B------:R-:W-:Y:S01]  /*5d20*/  LDSM.16.MT88.4 R68, [R0+0x4000] ;  /* 0x004000000044783b */ /* 0x000fe20000004200 */
[-C--:B------:R-:W-:Y:S01]  /*5d30*/  LEA.HI.X.SX32 R13, R5, R21.reuse, 0x2, P0 ;  /* 0x00000015050d7211 */ /* 0x080fe200000f16ff */
[----:B------:R-:W-:Y:S02]  /*5d40*/  IMAD.IADD R5, R249, 0x1, R4 ;  /* 0x00000001f9057824 */ /* 0x000fe400078e0204 */
        /* <DEDUP_REMOVED lines=10> */
[C---:B------:R-:W-:Y:S02]  /*5df0*/  IMAD.IADD R4, R249.reuse, 0x1, R10 ;  /* 0x00000001f9047824 */ /* 0x040fe400078e020a */
[----:B------:R-:W-:Y:S04]  /*5e00*/  RED.E.ADD.F32.FTZ.RN.STRONG.GPU [R244.64+0x180], R81 ;  /* 0x00018051f400798e */ /* 0x000fe8000c10e784 */
[----:B------:R-:W-:Y:S01]  /*5e10*/  LDSM.16.MT88.4 R72, [R3+0x12800] ;  /* 0x012800000348783b */ /* 0x000fe20000004200 */
[CC--:B-1----:R-:W-:Y:S04]  /*5e20*/  LEA R8, P0, R10.reuse, R20.reuse, 0x2 ;  /* 0x000000140a087211 */ /* 0x0c2fe800078010ff */
[-C--:B------:R-:W-:Y:S01]  /*5e30*/  LEA.HI.X.SX32 R9, R10, R21.reuse, 0x2, P0 ;  /* 0x000000150a097211 */ /* 0x080fe200000f16ff */
[C---:B---3--:R-:W-:Y:S01]  /*5e40*/  IMAD.IADD R6, R249.reuse, 0x1, R4 ;  /* 0x00000001f9067824 */ /* 0x048fe200078e0204 */
[CC--:B------:R-:W-:Y:S03]  /*5e50*/  LEA R14, P0, R4.reuse, R20.reuse, 0x2 ;  /* 0x00000014040e7211 */ /* 0x0c0fe600078010ff */
[----:B------:R1:W-:Y:S01]  /*5e60*/  RED.E.ADD.F32.FTZ.RN.STRONG.GPU [R8.64], R82 ;  /* 0x000000520800798e */ /* 0x0003e2000c10e784 */
[C---:B------:R-:W-:Y:S01]  /*5e70*/  IMAD.IADD R5, R249.reuse, 0x1, R6 ;  /* 0x00000001f9057824 */ /* 0x040fe200078e0206 */
[-C--:B------:R-:W-:Y:S02]  /*5e80*/  LEA.HI.X.SX32 R15, R4, R21.reuse, 0x2, P0 ;  /* 0x00000015040f7211 */ /* 0x080fe400000f16ff */
[CC--:B------:R-:W-:Y:S01]  /*5e90*/  LEA R10, P1, R6.reuse, R20.reuse, 0x2 ;  /* 0x00000014060a7211 */ /* 0x0c0fe200078210ff */
        /* <DEDUP_REMOVED lines=26> */
[-C--:B------:R-:W-:Y:S03]  /*6040*/  LEA.HI.X.SX32 R13, R4, R21.reuse, 0x2, P0 ;  /* 0x00000015040d7211 */ /* 0x080fe600000f16ff */
[----:B------:R-:W-:Y:S01]  /*6050*/  IMAD.IADD R4, R249, 0x1, R5 ;  /* 0x00000001f9047824 */ /* 0x000fe200078e0205 */
        /* <DEDUP_REMOVED lines=12> */
[----:B------:R3:W-:Y:S01]  /*6120*/  RED.E.ADD.F32.FTZ.RN.STRONG.GPU [R6.64], R90 ;  /* 0x0000005a0600798e */ /* 0x0007e2000c10e784 */
[CC--:B-1----:R-:W-:Y:S04]  /*6130*/  LEA R8, P0, R5.reuse, R20.reuse, 0x2 ;  /* 0x0000001405087211 */ /* 0x0c2fe800078010ff */
[-C--:B------:R-:W-:Y:S02]  /*6140*/  LEA.HI.X.SX32 R9, R5, R21.reuse, 0x2, P0 ;  /* 0x0000001505097211 */ /* 0x080fe400000f16ff */
[CC--:B--2---:R-:W-:Y:S01]  /*6150*/  LEA R10, P0, R4.reuse, R20.reuse, 0x2 ;  /* 0x00000014040a7211 */ /* 0x0c4fe200078010ff */
[C---:B---3--:R-:W-:Y:S02]  /*6160*/  IMAD.IADD R6, R249.reuse, 0x1, R4 ;  /* 0x00000001f9067824 */ /* 0x048fe400078e0204 */
        /* <DEDUP_REMOVED lines=10> */
[C---:B------:R-:W-:Y:S01]  /*6210*/  IMAD.IADD R5, R249.reuse, 0x1, R8 ;  /* 0x00000001f9057824 */ /* 0x040fe200078e0208 */
[CC--:B------:R-:W-:Y:S03]  /*6220*/  LEA R12, P0, R8.reuse, R20.reuse, 0x2 ;  /* 0x00000014080c7211 */ /* 0x0c0fe600078010ff */
[----:B------:R-:W-:Y:S01]  /*6230*/  IMAD.IADD R4, R249, 0x1, R5 ;  /* 0x00000001f9047824 */ /* 0x000fe200078e0205 */
[-C--:B------:R-:W-:Y:S02]  /*6240*/  LEA.HI.X.SX32 R13, R8, R21.reuse, 0x2, P0 ;  /* 0x00000015080d7211 */ /* 0x080fe400000f16ff */
[-C--:B--2---:R-:W-:Y:S01]  /*6250*/  LEA R10, P2, R5, R20.reuse, 0x2 ;  /* 0x00000014050a7211 */ /* 0x084fe200078410ff */
        /* <DEDUP_REMOVED lines=73> */
[----:B------:R-:W2:Y:S01]  /*66f0*/  LDL.LU.64 R96, [R1+0x48] ;  /* 0x0000480001607983 */ /* 0x000ea20000300a00 */
[----:B------:R-:W-:Y:S01]  /*6700*/  IMAD.MOV.U32 R6, RZ, RZ, c[0x0][0x190] ;  /* 0x00006400ff067624 */ /* 0x000fe200078e00ff */
[----:B------:R-:W-:Y:S02]  /*6710*/  MOV R7, c[0x0][0x194] ;  /* 0x0000650000077a02 */ /* 0x000fe40000000f00 */
[----:B------:R-:W-:Y:S01]  /*6720*/  BAR.SYNC.DEFER_BLOCKING 0x0 ;  /* 0x0000000000007b1d */ /* 0x000fe20000010000 */
        /* <DEDUP_REMOVED lines=9> */
[----:B------:R1:W-:Y:S01]  /*67c0*/  LDGSTS.E.BYPASS.LTC128B.128 [R251], [R8.64] ;  /* 0x0000000008fb7fae */ /* 0x0003e2000b901d44 */
        /* <DEDUP_REMOVED lines=8> */
.L_x_63:
        /* <DEDUP_REMOVED lines=172> */
.L_x_65:
        /* <DEDUP_REMOVED lines=18> */
.L_x_66:
[----:B-1----:R-:W2:Y:S01]  /*7430*/  LDL.64 R4, [R1+0x80] ;  /* 0x0000800001047983 */ /* 0x002ea20000100a00 */
[----:B------:R-:W-:Y:S01]  /*7440*/  USHF.L.U32 UR6, UR21, 0x6, URZ ;  /* 0x0000000615067899 */ /* 0x000fe2000800063f */
[----:B------:R-:W-:Y:S01]  /*7450*/  BSSY B0, `(.L_x_67) ;  /* 0x0000033000007945 */ /* 0x000fe20003800000 */
[----:B------:R-:W-:Y:S01]  /*7460*/  ULDC.64 UR8, c[0x0][0x3a0] ;  /* 0x0000e80000087ab9 */ /* 0x000fe20000000a00 */
[----:B------:R-:W-:Y:S01]  /*7470*/  BAR.SYNC.DEFER_BLOCKING 0x0 ;  /* 0x0000000000007b1d */ /* 0x000fe20000010000 */
[----:B------:R-:W-:Y:S02]  /*7480*/  USHF.R.S32.HI UR10, URZ, 0x1f, UR6 ;  /* 0x0000001f3f0a7899 */ /* 0x000fe40008011406 */
[----:B------:R-:W-:Y:S02]  /*7490*/  IMAD.U32 R13, RZ, RZ, UR6 ;  /* 0x00000006ff0d7e24 */ /* 0x000fe4000f8e00ff */
[----:B------:R-:W-:Y:S01]  /*74a0*/  UIMAD UR7, UR10, UR8, URZ ;  /* 0x000000080a0772a4 */ /* 0x000fe2000f8e023f */
[----:B------:R-:W1:Y:S03]  /*74b0*/  S2R R64, SR_TID.X ;  /* 0x0000000000407919 */ /* 0x000e660000002100 */
[----:B------:R-:W-:Y:S01]  /*74c0*/  UIMAD UR8, UR6, UR9, UR7 ;  /* 0x00000009060872a4 */ /* 0x000fe2000f8e0207 */
[----:B------:R-:W3:Y:S01]  /*74d0*/  S2R R65, SR_TID.X ;  /* 0x0000000000417919 */ /* 0x000ee20000002100 */
[----:B------:R-:W-:-:S04]  /*74e0*/  UIMAD UR7, UR21, -0x40, UR16 ;  /* 0xffffffc0150778a4 */ /* 0x000fc8000f8e0210 */
[----:B------:R-:W-:Y:S01]  /*74f0*/  IMAD.U32 R8, RZ, RZ, UR8 ;  /* 0x00000008ff087e24 */ /* 0x000fe2000f8e00ff */
[----:B------:R-:W-:Y:S02]  /*7500*/  ULDC.64 UR8, c[0x0][0x3b8] ;  /* 0x0000ee0000087ab9 */ /* 0x000fe40000000a00 */
[----:B------:R-:W-:-:S04]  /*7510*/  UIMAD UR8, UR56, UR8, URZ ;  /* 0x00000008380872a4 */ /* 0x000fc8000f8e023f */
[----:B------:R-:W-:Y:S01]  /*7520*/  UIMAD UR8, UR36, UR9, UR8 ;  /* 0x00000009240872a4 */ /* 0x000fe2000f8e0208 */
[----:B------:R4:W2:Y:S04]  /*7530*/  LDS.128 R36, [R251+0xd000] ;  /* 0x00d00000fb247984 */ /* 0x0008a80000000c00 */
[----:B------:R4:W2:Y:S01]  /*7540*/  LDS.128 R32, [R251+0xf000] ;  /* 0x00f00000fb207984 */ /* 0x0008a20000000c00 */
[----:B-1----:R-:W-:-:S03]  /*7550*/  SHF.R.S32.HI R64, RZ, 0x1f, R64 ;  /* 0x0000001fff407819 */ /* 0x002fc60000011440 */
[----:B------:R4:W1:Y:S01]  /*7560*/  LDS.128 R28, [R251+0x11000] ;  /* 0x01100000fb1c7984 */ /* 0x0008620000000c00 */
[----:B---3--:R-:W-:-:S03]  /*7570*/  LEA.HI R64, R64, R65, RZ, 0x3 ;  /* 0x0000004140407211 */ /* 0x008fc600078f18ff */
[----:B------:R4:W3:Y:S01]  /*7580*/  LDS.128 R48, [R251+0x12000] ;  /* 0x01200000fb307984 */ /* 0x0008e20000000c00 */
[----:B------:R-:W-:-:S03]  /*7590*/  SHF.R.S32.HI R64, RZ, 0x3, R64 ;  /* 0x00000003ff407819 */ /* 0x000fc60000011440 */
[----:B------:R4:W1:Y:S01]  /*75a0*/  LDS.128 R60, [R251+0x13000] ;  /* 0x01300000fb3c7984 */ /* 0x0008620000000c00 */
[----:B------:R-:W-:-:S03]  /*75b0*/  ISETP.GE.AND P2, PT, R64, UR7, PT ;  /* 0x0000000740007c0c */ /* 0x000fc6000bf46270 */
[----:B------:R4:W1:Y:S01]  /*75c0*/  LDS.128 R44, [R251+0x14000] ;  /* 0x01400000fb2c7984 */ /* 0x0008620000000c00 */
[----:B------:R-:W-:-:S03]  /*75d0*/  SHF.R.S32.HI R14, RZ, 0x1f, R64 ;  /* 0x0000001fff0e7819 */ /* 0x000fc60000011440 */
[----:B------:R4:W1:Y:S04]  /*75e0*/  LDS.128 R56, [R251+0x15000] ;  /* 0x01500000fb387984 */ /* 0x0008680000000c00 */
[----:B------:R4:W1:Y:S04]  /*75f0*/  LDS.128 R40, [R251+0x16000] ;  /* 0x01600000fb287984 */ /* 0x0008680000000c00 */
[----:B------:R4:W1:Y:S01]  /*7600*/  LDS.128 R52, [R251+0x17000] ;  /* 0x01700000fb347984 */ /* 0x0008620000000c00 */
[--C-:B--2---:R-:W-:Y:S01]  /*7610*/  SHF.R.S32.HI R7, RZ, 0x1f, R4.reuse ;  /* 0x0000001fff077819 */ /* 0x104fe20000011404 */
[----:B------:R-:W-:-:S04]  /*7620*/  IMAD.MOV.U32 R6, RZ, RZ, R4 ;  /* 0x000000ffff067224 */ /* 0x000fc800078e0004 */
[----:B------:R-:W-:-:S05]  /*7630*/  IMAD.WIDE.U32 R4, R13, c[0x0][0x3a0], R6 ;  /* 0x0000e8000d047a25 */ /* 0x000fca00078e0006 */
[----:B------:R-:W-:-:S04]  /*7640*/  IADD3 R4, P0, R4, UR13, RZ ;  /* 0x0000000d04047c10 */ /* 0x000fc8000ff1e0ff */
[----:B------:R-:W-:Y:S01]  /*7650*/  IADD3.X R5, R5, UR14, R8, P0, !PT ;  /* 0x0000000e05057c10 */ /* 0x000fe200087fe408 */
[----:B------:R-:W-:-:S04]  /*7660*/  IMAD.U32 R8, RZ, RZ, UR36 ;  /* 0x00000024ff087e24 */ /* 0x000fc8000f8e00ff */
[----:B------:R-:W-:-:S05]  /*7670*/  IMAD.WIDE.U32 R8, R8, c[0x0][0x3b8], R4 ;  /* 0x0000ee0008087a25 */ /* 0x000fca00078e0004 */
[----:B------:R-:W-:Y:S01]  /*7680*/  IADD3 R12, R9, UR8, RZ ;  /* 0x00000008090c7c10 */ /* 0x000fe2000fffe0ff */
[----:B------:R-:W-:Y:S05]  /*7690*/  @P2 BRA `(.L_x_68) ;  /* 0x000000e000002947 */ /* 0x000fea0003800000 */
[----:B-1-34-:R-:W1:Y:S01]  /*76a0*/  LDS.128 R20, [R251+0xe000] ;  /* 0x00e00000fb147984 */ /* 0x01ae620000000c00 */
[----:B------:R-:W-:Y:S01]  /*76b0*/  MOV R4, R8 ;  /* 0x0000000800047202 */ /* 0x000fe20000000f00 */
[----:B------:R-:W-:Y:S01]  /*76c0*/  IMAD R15, R14, c[0x0][0x3a0], RZ ;  /* 0x0000e8000e0f7a24 */ /* 0x000fe200078e02ff */
[----:B------:R-:W-:Y:S01]  /*76d0*/  MOV R5, R12 ;  /* 0x0000000c00057202 */ /* 0x000fe20000000f00 */
[----:B------:R-:W2:Y:S04]  /*76e0*/  LDS.128 R16, [R251+0xc000] ;  /* 0x00c00000fb107984 */ /* 0x000ea80000000c00 */
[----:B------:R-:W3:Y:S01]  /*76f0*/  LDS.128 R24, [R251+0x10000] ;  /* 0x01000000fb187984 */ /* 0x000ee20000000c00 */
[----:B------:R-:W-:-:S04]  /*7700*/  IMAD.WIDE.U32 R10, R64, c[0x0][0x3a0], R4 ;  /* 0x0000e800400a7a25 */ /* 0x000fc800078e0004 */
[----:B------:R-:W-:-:S05]  /*7710*/  IMAD R4, R64, c[0x0][0x3a4], R15 ;  /* 0x0000e90040047a24 */ /* 0x000fca00078e020f */
[----:B------:R-:W-:Y:S02]  /*7720*/  IADD3 R5, R4, R11, RZ ;  /* 0x0000000b04057210 */ /* 0x000fe40007ffe0ff */
[----:B------:R-:W-:-:S04]  /*7730*/  LEA R4, P0, R10, c[0x0][0x340], 0x1 ;  /* 0x0000d0000a047a11 */ /* 0x000fc800078008ff */
[----:B------:R-:W-:-:S05]  /*7740*/  LEA.HI.X R5, R10, c[0x0][0x344], R5, 0x1, P0 ;  /* 0x0000d1000a057a11 */ /* 0x000fca00000f0c05 */
[----:B-1----:R1:W-:Y:S04]  /*7750*/  STG.E.128 [R4.64+0x80], R20 ;  /* 0x0000801404007986 */ /* 0x0023e8000c101d04 */
[----:B--2---:R1:W-:Y:S04]  /*7760*/  STG.E.128 [R4.64], R16 ;  /* 0x0000001004007986 */ /* 0x0043e8000c101d04 */
[----:B---3--:R1:W-:Y:S02]  /*7770*/  STG.E.128 [R4.64+0x100], R24 ;  /* 0x0001001804007986 */ /* 0x0083e4000c101d04 */
.L_x_68:
[----:B-1-34-:R-:W-:Y:S05]  /*7780*/  BSYNC B0 ;  /* 0x0000000000007941 */ /* 0x01afea0003800000 */
.L_x_67:
[----:B------:R-:W-:Y:S01]  /*7790*/  IADD3 R4, R64, 0x20, RZ ;  /* 0x0000002040047810 */ /* 0x000fe20007ffe0ff */
        /* <DEDUP_REMOVED lines=12> */
[----:B------:R1:W-:Y:S04]  /*7860*/  STG.E.128 [R4.64], R36 ;  /* 0x0000002404007986 */ /* 0x0003e8000c101d04 */
[----:B------:R1:W-:Y:S04]  /*7870*/  STG.E.128 [R4.64+0x80], R32 ;  /* 0x0000802004007986 */ /* 0x0003e8000c101d04 */
[----:B------:R1:W-:Y:S02]  /*7880*/  STG.E.128 [R4.64+0x100], R28 ;  /* 0x0001001c04007986 */ /* 0x0003e4000c101d04 */
.L_x_70:
[----:B------:R-:W-:Y:S05]  /*7890*/  BSYNC B0 ;  /* 0x0000000000007941 */ /* 0x000fea0003800000 */
.L_x_69:
[----:B------:R-:W-:Y:S01]  /*78a0*/  ULDC.64 UR8, c[0x0][0x3a8] ;  /* 0x0000ea0000087ab9 */ /* 0x000fe20000000a00 */
[----:B------:R-:W-:Y:S01]  /*78b0*/  IMAD.WIDE.U32 R6, R13, c[0x0][0x3a8], R6 ;  /* 0x0000ea000d067a25 */ /* 0x000fe200078e0006 */
[----:B------:R-:W-:Y:S01]  /*78c0*/  UIMAD UR7, UR10, UR8, URZ ;  /* 0x000000080a0772a4 */ /* 0x000fe2000f8e023f */
[----:B------:R-:W-:Y:S03]  /*78d0*/  BSSY B0, `(.L_x_71) ;  /* 0x0000017000007945 */ /* 0x000fe60003800000 */
[----:B------:R-:W-:Y:S01]  /*78e0*/  UIMAD UR6, UR6, UR9, UR7 ;  /* 0x00000009060672a4 */ /* 0x000fe2000f8e0207 */
[----:B------:R-:W-:-:S05]  /*78f0*/  IADD3 R6, P0, R6, UR11, RZ ;  /* 0x0000000b06067c10 */ /* 0x000fca000ff1e0ff */
[----:B-1----:R-:W-:Y:S01]  /*7900*/  IMAD.U32 R4, RZ, RZ, UR6 ;  /* 0x00000006ff047e24 */ /* 0x002fe2000f8e00ff */
        /* <DEDUP_REMOVED lines=16> */
[----:B------:R1:W-:Y:S04]  /*7a10*/  STG.E.128 [R4.64], R48 ;  /* 0x0000003004007986 */ /* 0x0003e8000c101d04 */
[----:B------:R1:W-:Y:S04]  /*7a20*/  STG.E.128 [R4.64+0x80], R44 ;  /* 0x0000802c04007986 */ /* 0x0003e8000c101d04 */
[----:B------:R1:W-:Y:S02]  /*7a30*/  STG.E.128 [R4.64+0x100], R40 ;  /* 0x0001002804007986 */ /* 0x0003e4000c101d04 */
.L_x_72:
[----:B------:R-:W-:Y:S05]  /*7a40*/  BSYNC B0 ;  /* 0x0000000000007941 */ /* 0x000fea0003800000 */
.L_x_71:
        /* <DEDUP_REMOVED lines=13> */
.L_x_61:
[----:B------:R-:W-:Y:S05]  /*7b20*/  BSYNC B1 ;  /* 0x0000000000017941 */ /* 0x000fea0003800000 */
.L_x_47:
        /* <DEDUP_REMOVED lines=11> */
.L_x_73:
[----:B------:R-:W-:Y:S05]  /*7be0*/  EXIT ;  /* 0x000000000000794d */ /* 0x000fea0003800000 */
.L_x_75:
        /* <DEDUP_REMOVED lines=9> */
.L_x_799:


//--------------------- .text._ZN5flash44flash_bwd_dq_dk_dv_loop_seqk_parallel_kernelI23Flash_bwd_kernel_traitsILi192ELi64ELi64ELi8ELi4ELi2ELi2ELb1ELb1EN7cutlass6half_tE19Flash_kernel_traitsILi192ELi64ELi64ELi8ES3_EELb0ELb1ELb0ELb1ELb0ELb0ELb0EEEvNS_16Flash_bwd_paramsE --------------------------
	.section	.text._ZN5flash44flash_bwd_dq_dk_dv_loop_seqk_parallel_kernelI23Flash_bwd_kernel_traitsILi192ELi64ELi64ELi8ELi4ELi2ELi2ELb1ELb1EN7cutlass6half_tE19Flash_kernel_traitsILi192ELi64ELi64ELi8ES3_EELb0ELb1ELb0ELb1ELb0ELb0ELb0EEEvNS_16Flash_bwd_paramsE,"ax",@progbits
	.sectioninfo	@"SHI_REGISTERS=255"
	.align	128
        .global         _ZN5flash44flash_bwd_dq_dk_dv_loop_seqk_parallel_kernelI23Flash_bwd_kernel_traitsILi192ELi64ELi64ELi8ELi4ELi2ELi2ELb1ELb1EN7cutlass6half_tE19Flash_kernel_traitsILi192ELi64ELi64ELi8ES3_EELb0ELb1ELb0ELb1ELb0ELb0ELb0EEEvNS_16Flash_bwd_paramsE
        .type           _ZN5flash44flash_bwd_dq_dk_dv_loop_seqk_parallel_kernelI23Flash_bwd_kernel_traitsILi192ELi64ELi64ELi8ELi4ELi2ELi2ELb1ELb1EN7cutlass6half_tE19Flash_kernel_traitsILi192ELi64ELi64ELi8ES3_EELb0ELb1ELb0ELb1ELb0ELb0ELb0EEEvNS_16Flash_bwd_paramsE,@function
        .size           _ZN5flash44flash_bwd_dq_dk_dv_loop_seqk_parallel_kernelI23Flash_bwd_kernel_traitsILi192ELi64ELi64ELi8ELi4ELi2ELi2ELb1ELb1EN7cutlass6half_tE19Flash_kernel_traitsILi192ELi64ELi64ELi8ES3_EELb0ELb1ELb0ELb1ELb0ELb0ELb0EEEvNS_16Flash_bwd_paramsE,(.L_x_800 - _ZN5flash44flash_bwd_dq_dk_dv_loop_seqk_parallel_kernelI23Flash_bwd_kernel_traitsILi192ELi64ELi64ELi8ELi4ELi2ELi2ELb1ELb1EN7cutlass6half_tE19Flash_kernel_traitsILi192ELi64ELi64ELi8ES3_EELb0ELb1ELb0ELb1ELb0ELb0ELb0EEEvNS_16Flash_bwd_paramsE)
        .other          _ZN5flash44flash_bwd_dq_dk_dv_loop_seqk_parallel_kernelI23Flash_bwd_kernel_traitsILi192ELi64ELi64ELi8ELi4ELi2ELi2ELb1ELb1EN7cutlass6half_tE19Flash_kernel_traitsILi192ELi64ELi64ELi8ES3_EELb0ELb1ELb0ELb1ELb0ELb0ELb0EEEvNS_16Flash_bwd_paramsE,@"STO_CUDA_ENTRY STV_DEFAULT"
_ZN5flash44flash_bwd_dq_dk_dv_loop_seqk_parallel_kernelI23Flash_bwd_kernel_traitsILi192ELi64ELi64ELi8ELi4ELi2ELi2ELb1ELb1EN7cutlass6half_tE19Flash_kernel_traitsILi192ELi64ELi64ELi8ES3_EELb0ELb1ELb0ELb1ELb0ELb0ELb0EEEvNS_16Flash_bwd_paramsE:
.text._ZN5flash44flash_bwd_dq_dk_dv_loop_seqk_parallel_kernelI23Flash_bwd_kernel_traitsILi192ELi64ELi64ELi8ELi4ELi2ELi2ELb1ELb1EN7cutlass6half_tE19Flash_kernel_traitsILi192ELi64ELi64ELi8ES3_EELb0ELb1ELb0ELb1ELb0ELb0ELb0EEEvNS_16Flash_bwd_paramsE:
        /* <DEDUP_REMOVED lines=31> */
[CC--:B------:R-:W-:Y:S01]  /*01f0*/  LEA.HI R3, R4.reuse, R11.reuse, RZ, 0x5 ;  /* 0x0000000b04037211 */ /* 0x0c0fe200078f28ff */
[----:B------:R-:W-:Y:S01]  /*0200*/  ULDC UR11, c[0x0][0x1c0] ;  /* 0x00007000000b7ab9 */ /* 0x000fe20000000800 */
[CC--:B------:R-:W-:Y:S01]  /*0210*/  LEA.HI R2, R4.reuse, R11.reuse, RZ, 0x4 ;  /* 0x0000000b04027211 */ /* 0x0c0fe200078f20ff */
[----:B------:R-:W-:Y:S01]  /*0220*/  UIMAD UR53, UR8, UR6, UR53 ;  /* 0x00000006083572a4 */ /* 0x000fe2000f8e0235 */
[CC--:B------:R-:W-:Y:S01]  /*0230*/  LEA.HI R15, R4.reuse, R11.reuse, RZ, 0x7 ;  /* 0x0000000b040f7211 */ /* 0x0c0fe200078f38ff */
[----:B---3--:R-:W-:Y:S01]  /*0240*/  UIMAD UR50, UR7, UR30, URZ ;  /* 0x0000001e073272a4 */ /* 0x008fe2000f8e023f */
[CC--:B------:R-:W-:Y:S01]  /*0250*/  LEA.HI R17, R4.reuse, R11.reuse, RZ, 0x6 ;  /* 0x0000000b04117211 */ /* 0x0c0fe200078f30ff */
[----:B------:R-:W-:Y:S01]  /*0260*/  UIMAD.WIDE.U32 UR42, UR30, UR61, URZ ;  /* 0x0000003d1e2a72a5 */ /* 0x000fe2000f8e003f */
[----:B------:R-:W-:Y:S01]  /*0270*/  LEA.HI R4, R4, R11, RZ, 0x2 ;  /* 0x0000000b04047211 */ /* 0x000fe200078f10ff */
[----:B------:R-:W-:Y:S01]  /*0280*/  UIMAD UR6, UR30, UR11, UR34 ;  /* 0x0000000b1e0672a4 */ /* 0x000fe2000f8e0222 */
[----:B------:R-:W-:Y:S01]  /*0290*/  LOP3.LUT R5, R10, 0xfffffff8, RZ, 0xc0, !PT ;  /* 0xfffffff80a057812 */ /* 0x000fe200078ec0ff */
[----:B------:R-:W-:Y:S01]  /*02a0*/  @!UP5 UIMAD UR7, UR30, UR13, UR34 ;  /* 0x0000000d1e07d2a4 */ /* 0x000fe2000f8e0222 */
[--C-:B------:R-:W-:Y:S01]  /*02b0*/  SHF.R.S32.HI R0, RZ, 0x5, R3.reuse ;  /* 0x00000005ff007819 */ /* 0x100fe20000011403 */
[----:B------:R-:W-:Y:S01]  /*02c0*/  USHF.L.U32 UR39, UR44, 0x6, URZ ;  /* 0x000000062c277899 */ /* 0x000fe2000800063f */
[----:B------:R-:W-:Y:S01]  /*02d0*/  SHF.R.S32.HI R9, RZ, 0x1f, R3 ;  /* 0x0000001fff097819 */ /* 0x000fe20000011403 */
[----:B------:R-:W-:Y:S01]  /*02e0*/  IMAD.IADD R7, R11, 0x1, -R5 ;  /* 0x000000010b077824 */ /* 0x000fe200078e0a05 */
[----:B------:R-:W-:Y:S01]  /*02f0*/  LOP3.LUT R6, R4, 0x7ffffffc, RZ, 0xc0, !PT ;  /* 0x7ffffffc04067812 */ /* 0x000fe200078ec0ff */
[----:B------:R-:W-:Y:S01]  /*0300*/  ULDC UR47, c[0x0][0x214] ;  /* 0x00008500002f7ab9 */ /* 0x000fe20000000800 */
[-C--:B------:R-:W-:Y:S01]  /*0310*/  LEA.HI R5, R9, R0.reuse, RZ, 0x2 ;  /* 0x0000000009057211 */ /* 0x080fe200078f10ff */
[----:B------:R-:W-:Y:S01]  /*0320*/  IMAD.SHL.U32 R20, R7, 0x8, RZ ;  /* 0x0000000807147824 */ /* 0x000fe200078e00ff */
[----:B------:R-:W-:Y:S01]  /*0330*/  LEA.HI R3, R3, R0, RZ, 0x1 ;  /* 0x0000000003037211 */ /* 0x000fe200078f08ff */
[----:B------:R-:W-:Y:S01]  /*0340*/  IMAD.IADD R18, R11, 0x1, -R6 ;  /* 0x000000010b127824 */ /* 0x000fe200078e0a06 */
[----:B------:R-:W-:Y:S01]  /*0350*/  SHF.R.S32.HI R6, RZ, 0x4, R2 ;  /* 0x00000004ff067819 */ /* 0x000fe20000011402 */
[----:B------:R-:W-:Y:S01]  /*0360*/  ULDC UR54, c[0x0][0x1c8] ;  /* 0x0000720000367ab9 */ /* 0x000fe20000000800 */
[----:B------:R-:W-:Y:S01]  /*0370*/  LOP3.LUT R5, R5, 0xfffffffc, RZ, 0xc0, !PT ;  /* 0xfffffffc05057812 */ /* 0x000fe200078ec0ff */
[----:B------:R-:W-:Y:S01]  /*0380*/  STL [R1+0x50], R20 ;  /* 0x0000501401007387 */ /* 0x000fe20000100800 */
[----:B------:R-:W-:Y:S01]  /*0390*/  LOP3.LUT R3, R3, 0xfffffffe, RZ, 0xc0, !PT ;  /* 0xfffffffe03037812 */ /* 0x000fe200078ec0ff */
[----:B------:R-:W-:Y:S01]  /*03a0*/  ULDC.U8 UR10, c[0x0][0x3d0] ;  /* 0x0000f400000a7ab9 */ /* 0x000fe20000000000 */
[----:B------:R-:W-:Y:S01]  /*03b0*/  LOP3.LUT R8, R2, 0xfffffff0, RZ, 0xc0, !PT ;  /* 0xfffffff002087812 */ /* 0x000fe200078ec0ff */
[----:B------:R-:W-:Y:S01]  /*03c0*/  IMAD.IADD R16, R0, 0x1, -R5 ;  /* 0x0000000100107824 */ /* 0x000fe200078e0a05 */
[----:B------:R-:W-:Y:S01]  /*03d0*/  LEA.HI R2, R2, R6, RZ, 0x1 ;  /* 0x0000000602027211 */ /* 0x000fe200078f08ff */
[----:B------:R-:W-:Y:S01]  /*03e0*/  IMAD.IADD R14, R0, 0x1, -R3 ;  /* 0x00000001000e7824 */ /* 0x000fe200078e0a03 */
[----:B------:R-:W-:Y:S01]  /*03f0*/  SHF.R.S32.HI R5, RZ, 0x2, R4 ;  /* 0x00000002ff057819 */ /* 0x000fe20000011404 */
[----:B------:R-:W-:Y:S01]  /*0400*/  IMAD.IADD R8, R11, 0x1, -R8 ;  /* 0x000000010b087824 */ /* 0x000fe200078e0a08 */
[----:B------:R-:W-:Y:S01]  /*0410*/  SHF.R.S32.HI R0, RZ, 0x1f, R4 ;  /* 0x0000001fff007819 */ /* 0x000fe20000011404 */
[----:B------:R-:W-:Y:S01]  /*0420*/  ULDC UR48, c[0x0][0x224] ;  /* 0x0000890000307ab9 */ /* 0x000fe20000000800 */
[----:B------:R-:W-:Y:S01]  /*0430*/  LOP3.LUT R2, R2, 0xfffffffe, RZ, 0xc0, !PT ;  /* 0xfffffffe02027812 */ /* 0x000fe200078ec0ff */
[----:B------:R-:W-:Y:S01]  /*0440*/  @UP5 UIMAD UR52, UR30, UR47, URZ ;  /* 0x0000002f1e3452a4 */ /* 0x000fe2000f8e023f */
[----:B------:R-:W-:Y:S01]  /*0450*/  SHF.R.S32.HI R12, RZ, 0x3, R10 ;  /* 0x00000003ff0c7819 */ /* 0x000fe2000001140a */
[----:B------:R-:W-:Y:S01]  /*0460*/  ULDC.64 UR4, c[0x0][0x118] ;  /* 0x0000460000047ab9 */ /* 0x000fe20000000a00 */
[----:B------:R-:W-:Y:S01]  /*0470*/  LEA.HI R0, R0, R5, RZ, 0x3 ;  /* 0x0000000500007211 */ /* 0x000fe200078f18ff */
[----:B------:R-:W-:Y:S01]  /*0480*/  IMAD.IADD R11, R6, 0x1, -R2 ;  /* 0x00000001060b7824 */ /* 0x000fe200078e0a02 */
[C---:B------:R-:W-:Y:S01]  /*0490*/  LOP3.LUT P4, RZ, R7.reuse, 0x4, RZ, 0xc0, !PT ;  /* 0x0000000407ff7812 */ /* 0x040fe2000788c0ff */
[----:B------:R-:W-:Y:S01]  /*04a0*/  IMAD.SHL.U32 R2, R12, 0x40, RZ ;  /* 0x000000400c027824 */ /* 0x000fe200078e00ff */
[----:B------:R-:W-:Y:S01]  /*04b0*/  LOP3.LUT R3, R0, 0xfffffff8, RZ, 0xc0, !PT ;  /* 0xfffffff800037812 */ /* 0x000fe200078ec0ff */
[----:B------:R-:W-:Y:S01]  /*04c0*/  UMOV UR59, 0x4 ;  /* 0x00000004003b7882 */ /* 0x000fe20000000000 */
[----:B------:R-:W-:Y:S01]  /*04d0*/  LOP3.LUT P3, RZ, R7, 0x2, RZ, 0xc0, !PT ;  /* 0x0000000207ff7812 */ /* 0x000fe2000786c0ff */
[----:B------:R-:W-:Y:S01]  /*04e0*/  ULOP3.LUT UR54, UR34, UR54, URZ, 0x3c, !UPT ;  /* 0x0000003622367292 */ /* 0x000fe2000f8e3c3f */
[----:B------:R-:W-:Y:S01]  /*04f0*/  LOP3.LUT R0, R2, 0x1c0, RZ, 0xc0, !PT ;  /* 0x000001c002007812 */ /* 0x000fe200078ec0ff */
[----:B------:R-:W-:Y:S01]  /*0500*/  IMAD.IADD R5, R5, 0x1, -R3 ;  /* 0x0000000105057824 */ /* 0x000fe200078e0a03 */
[----:B------:R-:W-:Y:S01]  /*0510*/  SHF.R.S32.HI R3, RZ, 0x1f, R8 ;  /* 0x0000001fff037819 */ /* 0x000fe20000011408 */
[----:B------:R-:W-:Y:S01]  /*0520*/  USHF.R.S32.HI UR55, URZ, 0x1f, UR34 ;  /* 0x0000001f3f377899 */ /* 0x000fe20008011422 */
[----:B------:R-:W-:Y:S01]  /*0530*/  LOP3.LUT R2, R0, 0x38, R20, 0xf8, !PT ;  /* 0x0000003800027812 */ /* 0x000fe200078ef814 */
[----:B------:R-:W-:Y:S01]  /*0540*/  USHF.L.U32 UR60, UR30, 0x7, URZ ;  /* 0x000000071e3c7899 */ /* 0x000fe2000800063f */
[----:B------:R-:W-:Y:S01]  /*0550*/  SHF.R.U32.HI R0, RZ, 0x3, R0 ;  /* 0x00000003ff007819 */ /* 0x000fe20000011600 */
[----:B------:R-:W-:Y:S01]  /*0560*/  UISETP.NE.AND UP6, UPT, UR10, URZ, UPT ;  /* 0x0000003f0a00728c */ /* 0x000fe2000bfc5270 */
[----:B------:R-:W-:Y:S01]  /*0570*/  LEA.HI R13, R3, R8, RZ, 0x3 ;  /* 0x00000008030d7211 */ /* 0x000fe200078f18ff */
[----:B------:R-:W-:Y:S01]  /*0580*/  USHF.R.S32.HI UR57, URZ, 0x1f, UR30 ;  /* 0x0000001f3f397899 */ /* 0x000fe2000801141e */
[----:B------:R-:W-:Y:S01]  /*0590*/  LOP3.LUT R12, R2, R0, RZ, 0x3c, !PT ;  /* 0x00000000020c7212 */ /* 0x000fe200078e3cff */
[----:B------:R-:W-:Y:S01]  /*05a0*/  IMAD.SHL.U32 R0, R7, 0x40, RZ ;  /* 0x0000004007007824 */ /* 0x000fe200078e00ff */
[----:B------:R-:W-:Y:S01]  /*05b0*/  LOP3.LUT R2, R13, 0xfffffff8, RZ, 0xc0, !PT ;  /* 0xfffffff80d027812 */ /* 0x000fe200078ec0ff */
[----:B------:R-:W-:Y:S01]  /*05c0*/  USHF.R.S32.HI UR56, URZ, 0x1f, UR34 ;  /* 0x0000001f3f387899 */ /* 0x000fe20008011422 */
[----:B------:R-:W-:Y:S01]  /*05d0*/  LOP3.LUT R3, R5, 0x1, RZ, 0xc0, !PT ;  /* 0x0000000105037812 */ /* 0x000fe200078ec0ff */
[----:B------:R-:W-:Y:S01]  /*05e0*/  UIMAD.WIDE.U32 UR40, UR36, UR42, URZ ;  /* 0x0000002a242872a5 */ /* 0x000fe2000f8e003f */
[----:B------:R-:W-:Y:S01]  /*05f0*/  LOP3.LUT R0, R0, 0x1c0, RZ, 0xc0, !PT ;  /* 0x000001c000007812 */ /* 0x000fe200078ec0ff */
[----:B------:R-:W-:Y:S01]  /*0600*/  IMAD.IADD R9, R8, 0x1, -R2 ;  /* 0x0000000108097824 */ /* 0x000fe200078e0a02 */
[----:B------:R-:W-:Y:S01]  /*0610*/  SHF.R.S32.HI R8, RZ, 0x7, R15 ;  /* 0x00000007ff087819 */ /* 0x000fe2000001140f */
[----:B------:R-:W-:Y:S01]  /*0620*/  IMAD.SHL.U32 R2, R14, 0x10, RZ ;  /* 0x000000100e027824 */ /* 0x000fe200078e00ff */
[C---:B------:R-:W-:Y:S01]  /*0630*/  LOP3.LUT R6, R0.reuse, 0x8, R10, 0xf8, !PT ;  /* 0x0000000800067812 */ /* 0x040fe200078ef80a */
[----:B------:R-:W-:Y:S01]  /*0640*/  UIMAD UR49, UR37, UR42, URZ ;  /* 0x0000002a253172a4 */ /* 0x000fe2000f8e023f */
[----:B------:R-:W-:Y:S01]  /*0650*/  SHF.R.U32.HI R4, RZ, 0x3, R0 ;  /* 0x00000003ff047819 */ /* 0x000fe20000011600 */
[----:B------:R-:W-:Y:S01]  /*0660*/  USHF.R.S32.HI UR51, URZ, 0x1f, UR45 ;  /* 0x0000001f3f337899 */ /* 0x000fe2000801142d */
[----:B------:R-:W-:Y:S01]  /*0670*/  LOP3.LUT R7, R0, 0x10, R2, 0xf8, !PT ;  /* 0x0000001000077812 */ /* 0x000fe200078ef802 */
[----:B------:R-:W-:Y:S01]  /*0680*/  IMAD.SHL.U32 R2, R11, 0x200, RZ ;  /* 0x000002000b027824 */ /* 0x000fe200078e00ff */
[----:B------:R-:W-:Y:S01]  /*0690*/  ISETP.NE.U32.AND P0, PT, R3, 0x1, PT ;  /* 0x000000010300780c */ /* 0x000fe20003f05070 */
[----:B------:R-:W-:Y:S01]  /*06a0*/  UIMAD UR48, UR6, UR48, URZ ;  /* 0x00000030063072a4 */ /* 0x000fe2000f8e023f */
[----:B------:R-:W-:Y:S01]  /*06b0*/  LOP3.LUT R0, R6, R4, RZ, 0x3c, !PT ;  /* 0x0000000406007212 */ /* 0x000fe200078e3cff */
[----:B------:R-:W-:Y:S01]  /*06c0*/  IMAD R3, R8, 0x800, R2 ;  /* 0x0000080008037824 */ /* 0x000fe200078e0202 */
[C---:B------:R-:W-:Y:S01]  /*06d0*/  R2P PR, R5.reuse, 0x6 ;  /* 0x0000000605007804 */ /* 0x040fe20000000000 */
[----:B------:R-:W-:Y:S01]  /*06e0*/  IMAD.SHL.U32 R5, R5, 0x40, RZ ;  /* 0x0000004005057824 */ /* 0x000fe200078e00ff */
[----:B------:R-:W-:Y:S01]  /*06f0*/  LOP3.LUT R7, R7, 0x8, R10, 0xf8, !PT ;  /* 0x0000000807077812 */ /* 0x000fe200078ef80a */
[----:B------:R-:W-:Y:S01]  /*0700*/  IMAD.IADD R0, R3, 0x1, R0 ;  /* 0x0000000103007824 */ /* 0x000fe200078e0200 */
[----:B------:R-:W-:Y:S01]  /*0710*/  SHF.R.S32.HI R3, RZ, 0x6, R17 ;  /* 0x00000006ff037819 */ /* 0x000fe20000011411 */
[----:B------:R-:W-:Y:S01]  /*0720*/  IMAD.SHL.U32 R6, R11, 0x20, RZ ;  /* 0x000000200b067824 */ /* 0x000fe200078e00ff */
[----:B------:R-:W-:Y:S01]  /*0730*/  LOP3.LUT R4, R2, R7, R4, 0xf6, !PT ;  /* 0x0000000702047212 */ /* 0x000fe200078ef604 */
[----:B------:R-:W-:Y:S01]  /*0740*/  IMAD.SHL.U32 R7, R8, 0x20, RZ ;  /* 0x0000002008077824 */ /* 0x000fe200078e00ff */
[----:B------:R-:W-:Y:S01]  /*0750*/  LOP3.LUT R2, R5, 0x1c0, RZ, 0xc0, !PT ;  /* 0x000001c005027812 */ /* 0x000fe200078ec0ff */
[----:B------:R-:W-:Y:S01]  /*0760*/  IMAD R17, R3, 0x200, R12 ;  /* 0x0000020003117824 */ /* 0x000fe200078e020c */
[----:B------:R-:W-:Y:S01]  /*0770*/  LOP3.LUT P6, RZ, R9, 0x4, RZ, 0xc0, !PT ;  /* 0x0000000409ff7812 */ /* 0x000fe200078cc0ff */
[----:B------:R-:W-:Y:S01]  /*0780*/  IMAD.SHL.U32 R3, R3, 0x8, RZ ;  /* 0x0000000803037824 */ /* 0x000fe200078e00ff */
[----:B------:R-:W-:Y:S01]  /*0790*/  SHF.R.U32.HI R5, RZ, 0x3, R2 ;  /* 0x00000003ff057819 */ /* 0x000fe20000011602 */
[----:B------:R-:W-:Y:S01]  /*07a0*/  IMAD.SHL.U32 R0, R0, 0x2, RZ ;  /* 0x0000000200007824 */ /* 0x000fe200078e00ff */
[----:B------:R-:W-:Y:S01]  /*07b0*/  LOP3.LUT P5, RZ, R9, 0x2, RZ, 0xc0, !PT ;  /* 0x0000000209ff7812 */ /* 0x000fe200078ac0ff */
[----:B------:R-:W-:Y:S01]  /*07c0*/  @!UP5 UIMAD UR47, UR7, UR47, URZ ;  /* 0x0000002f072fd2a4 */ /* 0x000fe2000f8e023f */
[----:B------:R-:W-:Y:S01]  /*07d0*/  LOP3.LUT R3, R3, 0x18, RZ, 0xc0, !PT ;  /* 0x0000001803037812 */ /* 0x000fe200078ec0ff */
[----:B------:R-:W-:-:S03]  /*07e0*/  USHF.R.S32.HI UR46, URZ, 0x1f, UR39 ;  /* 0x0000001f3f2e7899 */ /* 0x000fc60008011427 */
[----:B------:R-:W-:Y:S02]  /*07f0*/  LOP3.LUT R10, R3, 0x20, R6, 0xf8, !PT ;  /* 0x00000020030a7812 */ /* 0x000fe400078ef806 */
[----:B------:R-:W-:Y:S01]  /*0800*/  LOP3.LUT R6, R2, 0x20, R7, 0xf8, !PT ;  /* 0x0000002002067812 */ /* 0x000fe200078ef807 */
[----:B------:R-:W-:Y:S01]  /*0810*/  IMAD.SHL.U32 R7, R9, 0x40, RZ ;  /* 0x0000004009077824 */ /* 0x000fe200078e00ff */
[----:B------:R-:W-:Y:S01]  /*0820*/  LOP3.LUT R8, R5, R2, R3, 0x1e, !PT ;  /* 0x0000000205087212 */ /* 0x000fe200078e1e03 */
        /* <DEDUP_REMOVED lines=8> */
[----:B------:R-:W-:Y:S02]  /*08b0*/  IMAD.SHL.U32 R5, R11, 0x8, RZ ;  /* 0x000000080b057824 */ /* 0x000fe400078e00ff */
[----:B------:R-:W-:Y:S01]  /*08c0*/  IMAD.SHL.U32 R8, R13, 0x40, RZ ;  /* 0x000000400d087824 */ /* 0x000fe200078e00ff */
[----:B------:R-:W-:Y:S01]  /*08d0*/  IADD3 R13, R20, 0x80, RZ ;  /* 0x00000080140d7810 */ /* 0x000fe20007ffe0ff */
[----:B------:R-:W-:Y:S01]  /*08e0*/  IMAD.MOV.U32 R6, RZ, RZ, 0x20 ;  /* 0x00000020ff067424 */ /* 0x000fe200078e00ff */
[----:B------:R-:W-:Y:S01]  /*08f0*/  LOP3.LUT R5, R2, 0x8, R5, 0xf8, !PT ;  /* 0x0000000802057812 */ /* 0x000fe200078ef805 */
[----:B------:R-:W-:Y:S01]  /*0900*/  IMAD.SHL.U32 R11, R17, 0x2, RZ ;  /* 0x00000002110b7824 */ /* 0x000fe200078e00ff */
[----:B------:R-:W-:-:S02]  /*0910*/  LOP3.LUT R8, R8, 0xfffffe00, RZ, 0xc0, !PT ;  /* 0xfffffe0008087812 */ /* 0x000fc400078ec0ff */
[----:B------:R-:W-:Y:S01]  /*0920*/  LOP3.LUT R2, R3, R10, R2, 0x1e, !PT ;  /* 0x0000000a03027212 */ /* 0x000fe200078e1e02 */
[----:B------:R-:W-:Y:S01]  /*0930*/  IMAD.MOV.U32 R10, RZ, RZ, -0x10 ;  /* 0xfffffff0ff0a7424 */ /* 0x000fe200078e00ff */
[----:B------:R-:W-:Y:S01]  /*0940*/  LOP3.LUT R3, R5, R3, RZ, 0x3c, !PT ;  /* 0x0000000305037212 */ /* 0x000fe200078e3cff */
[--C-:B------:R-:W-:Y:S01]  /*0950*/  IMAD R7, R16, 0x400, R8.reuse ;  /* 0x0000040010077824 */ /* 0x100fe200078e0208 */
[----:B------:R-:W-:Y:S01]  /*0960*/  LEA R12, R12, 0xc000, 0x1 ;  /* 0x0000c0000c0c7811 */ /* 0x000fe200078e08ff */
[----:B------:R-:W-:Y:S01]  /*0970*/  IMAD R9, R14, 0x400, R8 ;  /* 0x000004000e097824 */ /* 0x000fe200078e0208 */
[----:B------:R-:W-:Y:S01]  /*0980*/  IADD3 R14, R20, 0x40, RZ ;  /* 0x00000040140e7810 */ /* 0x000fe20007ffe0ff */
[----:B------:R-:W-:Y:S01]  /*0990*/  IMAD.MOV.U32 R5, RZ, RZ, 0x40 ;  /* 0x00000040ff057424 */ /* 0x000fe200078e00ff */
[----:B------:R-:W-:Y:S01]  /*09a0*/  LOP3.LUT R8, R2, R8, RZ, 0xfc, !PT ;  /* 0x0000000802087212 */ /* 0x000fe200078efcff */
[----:B------:R-:W-:Y:S01]  /*09b0*/  IMAD.IADD R7, R7, 0x1, R3 ;  /* 0x0000000107077824 */ /* 0x000fe200078e0203 */
[----:B------:R-:W-:Y:S01]  /*09c0*/  SEL R2, R6, 0xffffffe0, !P3 ;  /* 0xffffffe006027807 */ /* 0x000fe20005800000 */
[----:B------:R-:W-:Y:S01]  /*09d0*/  IMAD.IADD R9, R3, 0x1, R9 ;  /* 0x0000000103097824 */ /* 0x000fe200078e0209 */
[----:B------:R-:W-:Y:S01]  /*09e0*/  SEL R3, R5, 0xffffffc0, !P4 ;  /* 0xffffffc005037807 */ /* 0x000fe20006000000 */
[----:B------:R-:W-:Y:S01]  /*09f0*/  STL [R1+0x6c], R14 ;  /* 0x00006c0e01007387 */ /* 0x000fe20000100800 */
[----:B------:R-:W-:-:S02]  /*0a00*/  SEL R10, R10, 0x10, !P0 ;  /* 0x000000100a0a7807 */ /* 0x000fc40004000000 */
[----:B------:R-:W-:Y:S01]  /*0a10*/  SEL R6, R6, 0xffffffe0, !P5 ;  /* 0xffffffe006067807 */ /* 0x000fe20006800000 */
[----:B------:R-:W-:Y:S01]  /*0a20*/  STL [R1+0x70], R13 ;  /* 0x0000700d01007387 */ /* 0x000fe20000100800 */
[----:B------:R-:W-:Y:S01]  /*0a30*/  IMAD.IADD R252, R0, 0x1, R3 ;  /* 0x0000000100fc7824 */ /* 0x000fe200078e0203 */
[----:B------:R-:W-:Y:S02]  /*0a40*/  SEL R5, R5, 0xffffffc0, !P6 ;  /* 0xffffffc005057807 */ /* 0x000fe40007000000 */
[----:B------:R1:W-:Y:S01]  /*0a50*/  STL [R1+0x2c], R11 ;  /* 0x00002c0b01007387 */ /* 0x0003e20000100800 */
[----:B------:R-:W-:-:S03]  /*0a60*/  LEA R9, R9, 0x12000, 0x1 ;  /* 0x0001200009097811 */ /* 0x000fc600078e08ff */
[----:B------:R2:W-:Y:S01]  /*0a70*/  STL [R1], R0 ;  /* 0x0000000001007387 */ /* 0x0005e20000100800 */
[--C-:B-1----:R-:W-:Y:S01]  /*0a80*/  IMAD.IADD R11, R0, 0x1, R2.reuse ;  /* 0x00000001000b7824 */ /* 0x102fe200078e0202 */
[----:B------:R-:W-:Y:S01]  /*0a90*/  IADD3 R2, R3, R0, R2 ;  /* 0x0000000003027210 */ /* 0x000fe20007ffe002 */
[----:B--2---:R-:W-:-:S03]  /*0aa0*/  IMAD.SHL.U32 R0, R15, 0x2, RZ ;  /* 0x000000020f007824 */ /* 0x004fc600078e00ff */
        /* <DEDUP_REMOVED lines=10> */
[----:B------:R-:W-:Y:S01]  /*0b50*/  IADD3 R4, R12, 0x40, RZ ;  /* 0x000000400c047810 */ /* 0x000fe20007ffe0ff */
        /* <DEDUP_REMOVED lines=21> */
.L_x_120:
        /* <DEDUP_REMOVED lines=53> */
.L_x_76:
        /* <DEDUP_REMOVED lines=59> */
.L_x_78:
        /* <DEDUP_REMOVED lines=18> */
.L_x_79:
        /* <DEDUP_REMOVED lines=69> */
.L_x_80:
[----:B------:R-:W-:Y:S02]  /*1920*/  UMOV UR8, UR48 ;  /* 0x0000003000087c82 */ /* 0x000fe40008000000 */
.L_x_81:
[----:B------:R-:W2:Y:S04]  /*1930*/  LDL.64 R4, [R1+0x50] ;  /* 0x0000500001047983 */ /* 0x000ea80000100a00 */
[----:B------:R1:W3:Y:S01]  /*1940*/  LDL.64 R30, [R1+0x50] ;  /* 0x00005000011e7983 */ /* 0x0002e20000100a00 */
[----:B------:R-:W-:Y:S01]  /*1950*/  UIADD3 UR6, UP4, UP3, UR6, UR39, UR45 ;  /* 0x0000002706067290 */ /* 0x000fe2000fb9e02d */
[----:B------:R-:W-:Y:S01]  /*1960*/  BSSY B1, `(.L_x_77) ;  /* 0x0000785000017945 */ /* 0x000fe20003800000 */
[----:B------:R-:W-:Y:S01]  /*1970*/  UIADD3 UR8, UR15, UR8, URZ ;  /* 0x000000080f087290 */ /* 0x000fe2000fffe03f */
[----:B------:R-:W4:Y:S01]  /*1980*/  S2R R32, SR_TID.X ;  /* 0x0000000000207919 */ /* 0x000f220000002100 */
[----:B------:R-:W-:-:S02]  /*1990*/  UIADD3 UR12, UP2, UP1, UR12, UR6, UR13 ;  /* 0x000000060c0c7290 */ /* 0x000fc4000f95e00d */
[----:B------:R-:W-:Y:S01]  /*19a0*/  UIADD3.X UR6, UR9, UR46, UR51, UP4, UP3 ;  /* 0x0000002e09067290 */ /* 0x000fe2000a7e6433 */
[----:B------:R-:W5:Y:S01]  /*19b0*/  S2R R33, SR_TID.X ;  /* 0x0000000000217919 */ /* 0x000f620000002100 */
[----:B------:R-:W-:Y:S02]  /*19c0*/  ULDC UR13, c[0x0][0x2e8] ;  /* 0x0000ba00000d7ab9 */ /* 0x000fe40000000800 */
[----:B------:R-:W-:Y:S01]  /*19d0*/  UIADD3.X UR10, UR10, UR6, UR11, UP2, UP1 ;  /* 0x000000060a0a7290 */ /* 0x000fe200097e240b */
[----:B------:R-:W1:Y:S01]  /*19e0*/  S2R R27, SR_TID.X ;  /* 0x00000000001b7919 */ /* 0x000e620000002100 */
[----:B------:R-:W-:Y:S02]  /*19f0*/  UIADD3 UR14, UR15, UR14, URZ ;  /* 0x0000000e0f0e7290 */ /* 0x000fe4000fffe03f */
        /* <DEDUP_REMOVED lines=19> */
[----:B------:R-:W-:-:S04]  /*1b30*/  ULEA.HI UR13, UR13, UR6, URZ, 0x6 ;  /* 0x000000060d0d7291 */ /* 0x000fc8000f8f303f */
        /* <DEDUP_REMOVED lines=14> */
[----:B------:R-:W-:-:S03]  /*1c20*/  IMAD.U32 R6, RZ, RZ, UR15 ;  /* 0x0000000fff067e24 */ /* 0x000fc6000f8e00ff */
[----:B------:R-:W-:Y:S02]  /*1c30*/  IADD3.X R9, R7, UR32, R5, P2, !PT ;  /* 0x0000002007097c10 */ /* 0x000fe400097fe405 */
[----:B------:R-:W-:Y:S01]  /*1c40*/  IADD3.X R5, R31, UR21, RZ, P0, !PT ;  /* 0x000000151f057c10 */ /* 0x000fe200087fe4ff */
[----:B------:R-:W-:-:S04]  /*1c50*/  ULDC.64 UR20, c[0x0][0x3c8] ;  /* 0x0000f20000147ab9 */ /* 0x000fc80000000a00 */
[----:B------:R-:W-:Y:S01]  /*1c60*/  IMAD.WIDE.U32 R4, R6, c[0x0][0x370], R4 ;  /* 0x0000dc0006047a25 */ /* 0x000fe200078e0004 */
[----:B------:R-:W-:-:S04]  /*1c70*/  LOP3.LUT R6, R25, 0xffffffe0, RZ, 0xc0, !PT ;  /* 0xffffffe019067812 */ /* 0x000fc800078ec0ff */
[----:B------:R-:W-:Y:S01]  /*1c80*/  IADD3 R5, R5, UR7, RZ ;  /* 0x0000000705057c10 */ /* 0x000fe2000fffe0ff */
[----:B------:R-:W-:Y:S01]  /*1c90*/  IMAD.IADD R20, R27, 0x1, -R6 ;  /* 0x000000011b147824 */ /* 0x000fe200078e0a06 */
[----:B------:R-:W-:Y:S01]  /*1ca0*/  UIADD3 UR7, UR33, -0x1, URZ ;  /* 0xffffffff21077890 */ /* 0x000fe2000fffe03f */
        /* <DEDUP_REMOVED lines=14> */
[----:B------:R-:W-:Y:S01]  /*1d90*/  ULDC.64 UR20, c[0x0][0x200] ;  /* 0x0000800000147ab9 */ /* 0x000fe20000000a00 */
[----:B------:R-:W-:Y:S01]  /*1da0*/  LEA.HI.X R13, R11, c[0x0][0x354], R10, 0x2, P0 ;  /* 0x0000d5000b0d7a11 */ /* 0x000fe200000f140a */
[----:B------:R-:W-:Y:S01]  /*1db0*/  IMAD R4, R32, c[0x0][0x374], R4 ;  /* 0x0000dd0020047a24 */ /* 0x000fe200078e0204 */
[----:B------:R-:W-:Y:S01]  /*1dc0*/  LEA R36, P2, R6, c[0x0][0x330], 0x1 ;  /* 0x0000cc0006247a11 */ /* 0x000fe200078408ff */
[----:B------:R-:W-:Y:S01]  /*1dd0*/  UIMAD.WIDE UR14, UR14, UR59, UR20 ;  /* 0x0000003b0e0e72a5 */ /* 0x000fe2000f8e0214 */
[----:B------:R-:W-:Y:S01]  /*1de0*/  LEA.HI.X R35, R8, c[0x0][0x164], R21, 0x1, P3 ;  /* 0x0000590008237a11 */ /* 0x000fe200018f0c15 */
[----:B------:R-:W-:Y:S01]  /*1df0*/  IMAD.IADD R19, R7, 0x1, R4 ;  /* 0x0000000107137824 */ /* 0x000fe200078e0204 */
[----:B------:R1:W-:Y:S01]  /*1e00*/  STL.64 [R1+0x30], R12 ;  /* 0x0000300c01007387 */ /* 0x0003e20000100a00 */
[----:B------:R-:W-:Y:S01]  /*1e10*/  PLOP3.LUT P0, PT, PT, PT, UP1, 0x80, 0x0 ;  /* 0x000000000000781c */ /* 0x000fe20003f0f018 */
[----:B------:R-:W-:-:S02]  /*1e20*/  UMOV UR11, UR8 ;  /* 0x00000008000b7c82 */ /* 0x000fc40008000000 */
[----:B------:R-:W-:Y:S01]  /*1e30*/  LEA.HI.X R37, R6, c[0x0][0x334], R19, 0x1, P2 ;  /* 0x0000cd0006257a11 */ /* 0x000fe200010f0c13 */
[----:B------:R1:W-:Y:S01]  /*1e40*/  STL.64 [R1+0x48], R34 ;  /* 0x0000482201007387 */ /* 0x0003e20000100a00 */
[----:B------:R-:W-:Y:S02]  /*1e50*/  UMOV UR10, UR9 ;  /* 0x00000009000a7c82 */ /* 0x000fe40008000000 */
[----:B------:R-:W-:Y:S01]  /*1e60*/  UMOV UR9, UR14 ;  /* 0x0000000e00097c82 */ /* 0x000fe20008000000 */
[----:B------:R1:W-:Y:S01]  /*1e70*/  STL.64 [R1+0x40], R36 ;  /* 0x0000402401007387 */ /* 0x0003e20000100a00 */
[----:B------:R-:W-:-:S04]  /*1e80*/  UMOV UR8, UR15 ;  /* 0x0000000f00087c82 */ /* 0x000fc80008000000 */
[----:B------:R-:W-:Y:S05]  /*1e90*/  @P0 BRA `(.L_x_82) ;  /* 0x000008b000000947 */ /* 0x000fea0003800000 */
        /* <DEDUP_REMOVED lines=18> */
.L_x_83:
        /* <DEDUP_REMOVED lines=18> */
.L_x_84:
[----:B------:R2:W5:Y:S01]  /*20e0*/  LDL R14, [R1+0x6c] ;  /* 0x00006c00010e7983 */ /* 0x0005620000100800 */
[----:B------:R-:W-:-:S03]  /*20f0*/  ULDC.64 UR6, c[0x0][0x3a0] ;  /* 0x0000e80000067ab9 */ /* 0x000fc60000000a00 */
[----:B-1----:R2:W5:Y:S01]  /*2100*/  LDL R13, [R1+0x70] ;  /* 0x00007000010d7983 */ /* 0x0025620000100800 */
        /* <DEDUP_REMOVED lines=17> */
[----:B--2---:R-:W-:Y:S01]  /*2220*/  MOV R5, R10 ;  /* 0x0000000a00057202 */ /* 0x004fe20000000f00 */
        /* <DEDUP_REMOVED lines=13> */
.L_x_86:
[----:B--2---:R-:W-:Y:S05]  /*2300*/  BSYNC B0 ;  /* 0x0000000000007941 */ /* 0x004fea0003800000 */
.L_x_85:
[----:B-1----:R-:W-:Y:S01]  /*2310*/  IADD3 R4, R32, 0x20, RZ ;  /* 0x0000002020047810 */ /* 0x002fe20007ffe0ff */
        /* <DEDUP_REMOVED lines=18> */
.L_x_88:
[----:B------:R-:W-:Y:S05]  /*2440*/  BSYNC B0 ;  /* 0x0000000000007941 */ /* 0x000fea0003800000 */
.L_x_87:
        /* <DEDUP_REMOVED lines=29> */
.L_x_90:
[----:B------:R-:W-:Y:S05]  /*2620*/  BSYNC B0 ;  /* 0x0000000000007941 */ /* 0x000fea0003800000 */
.L_x_89:
        /* <DEDUP_REMOVED lines=18> */
.L_x_82:
        /* <DEDUP_REMOVED lines=22> */
[----:B-1----:R-:W3:Y:S04]  /*28b0*/  LDL R13, [R1+0x6c] ;  /* 0x00006c00010d7983 */ /* 0x002ee80000100800 */
[----:B------:R-:W4:Y:S01]  /*28c0*/  LDL R12, [R1+0x70] ;  /* 0x00007000010c7983 */ /* 0x000f220000100800 */
        /* <DEDUP_REMOVED lines=14> */
[----:B---3--:R-:W-:Y:S02]  /*29b0*/  ISETP.GE.AND P3, PT, R13, c[0x0][0x220], PT ;  /* 0x000088000d007a0c */ /* 0x008fe40003f66270 */
[----:B----4-:R-:W-:-:S11]  /*29c0*/  ISETP.GE.AND P2, PT, R12, c[0x0][0x220], PT ;  /* 0x000088000c007a0c */ /* 0x010fd60003f46270 */
        /* <DEDUP_REMOVED lines=15> */
.L_x_93:
[----:B------:R-:W-:Y:S05]  /*2ac0*/  BSYNC B0 ;  /* 0x0000000000007941 */ /* 0x000fea0003800000 */
.L_x_92:
[----:B------:R-:W-:Y:S01]  /*2ad0*/  IADD3 R16, R32, 0x20, RZ ;  /* 0x0000002020107810 */ /* 0x000fe20007ffe0ff */
[----:B------:R-:W-:Y:S03]  /*2ae0*/  BSSY B0, `(.L_x_94) ;  /* 0x0000029000007945 */ /* 0x000fe60003800000 */
[----:B------:R-:W-:-:S13]  /*2af0*/  ISETP.GE.AND P5, PT, R16, UR6, PT ;  /* 0x0000000610007c0c */ /* 0x000fda000bfa6270 */
[----:B------:R3:W-:Y:S04]  /*2b00*/  @P5 STS.128 [R29+0x13000], RZ ;  /* 0x013000ff1d005388 */ /* 0x0007e80000000c00 */
[----:B------:R3:W-:Y:S04]  /*2b10*/  @P5 STS.128 [R29+0x15000], RZ ;  /* 0x015000ff1d005388 */ /* 0x0007e80000000c00 */
[----:B------:R3:W-:Y:S01]  /*2b20*/  @P5 STS.128 [R29+0x17000], RZ ;  /* 0x017000ff1d005388 */ /* 0x0007e20000000c00 */
[----:B------:R-:W-:Y:S05]  /*2b30*/  @P5 BRA `(.L_x_95) ;  /* 0x0000023000005947 */ /* 0x000fea0003800000 */
[----:B-1----:R-:W4:Y:S04]  /*2b40*/  LDL R13, [R1+0x6c] ;  /* 0x00006c00010d7983 */ /* 0x002f280000100800 */
[----:B------:R-:W5:Y:S01]  /*2b50*/  LDL R12, [R1+0x70] ;  /* 0x00007000010c7983 */ /* 0x000f620000100800 */
        /* <DEDUP_REMOVED lines=10> */
[----:B----4-:R-:W-:Y:S02]  /*2c00*/  ISETP.GE.AND P2, PT, R13, c[0x0][0x220], PT ;  /* 0x000088000d007a0c */ /* 0x010fe40003f46270 */
[----:B-----5:R-:W-:Y:S02]  /*2c10*/  ISETP.GE.AND P0, PT, R12, c[0x0][0x220], PT ;  /* 0x000088000c007a0c */ /* 0x020fe40003f06270 */
        /* <DEDUP_REMOVED lines=21> */
.L_x_95:
[----:B------:R-:W-:Y:S05]  /*2d70*/  BSYNC B0 ;  /* 0x0000000000007941 */ /* 0x000fea0003800000 */
.L_x_94:
        /* <DEDUP_REMOVED lines=29> */
.L_x_97:
[----:B------:R-:W-:Y:S05]  /*2f50*/  BSYNC B0 ;  /* 0x0000000000007941 */ /* 0x000fea0003800000 */
.L_x_96:
[----:B------:R-:W-:Y:S01]  /*2f60*/  ISETP.GE.AND P3, PT, R16, UR6, PT ;  /* 0x0000000610007c0c */ /* 0x000fe2000bf66270 */
[----:B------:R-:W-:Y:S01]  /*2f70*/  BSSY B0, `(.L_x_98) ;  /* 0x0000027000007945 */ /* 0x000fe20003800000 */
[----:B-1----:R-:W-:-:S11]  /*2f80*/  MOV R12, 0x20 ;  /* 0x00000020000c7802 */ /* 0x002fd60000000f00 */
[----:B------:R1:W-:Y:S04]  /*2f90*/  @P3 STS.128 [R29+0x7000], RZ ;  /* 0x007000ff1d003388 */ /* 0x0003e80000000c00 */
[----:B------:R1:W-:Y:S04]  /*2fa0*/  @P3 STS.128 [R29+0x9000], RZ ;  /* 0x009000ff1d003388 */ /* 0x0003e80000000c00 */
[----:B------:R1:W-:Y:S01]  /*2fb0*/  @P3 STS.128 [R29+0xb000], RZ ;  /* 0x00b000ff1d003388 */ /* 0x0003e20000000c00 */
[----:B------:R-:W-:Y:S05]  /*2fc0*/  @P3 BRA `(.L_x_99) ;  /* 0x0000021000003947 */ /* 0x000fea0003800000 */
[----:B------:R-:W5:Y:S04]  /*2fd0*/  LDL R10, [R1+0x6c] ;  /* 0x00006c00010a7983 */ /* 0x000f680000100800 */
[----:B--2---:R-:W2:Y:S01]  /*2fe0*/  LDL R13, [R1+0x70] ;  /* 0x00007000010d7983 */ /* 0x004ea20000100800 */
        /* <DEDUP_REMOVED lines=8> */
[----:B-----5:R-:W-:Y:S02]  /*3070*/  ISETP.GE.AND P1, PT, R10, c[0x0][0x220], PT ;  /* 0x000088000a007a0c */ /* 0x020fe40003f26270 */
        /* <DEDUP_REMOVED lines=9> */
[----:B--2---:R-:W-:-:S03]  /*3110*/  ISETP.GE.AND P0, PT, R13, c[0x0][0x220], PT ;  /* 0x000088000d007a0c */ /* 0x004fc60003f06270 */
        /* <DEDUP_REMOVED lines=12> */
.L_x_99:
[----:B------:R-:W-:Y:S05]  /*31e0*/  BSYNC B0 ;  /* 0x0000000000007941 */ /* 0x000fea0003800000 */
.L_x_98:
[----:B------:R1:W-:Y:S01]  /*31f0*/  @P4 STS.128 [R29], RZ ;  /* 0x000000ff1d004388 */ /* 0x0003e20000000c00 */
[----:B------:R-:W-:Y:S03]  /*3200*/  BSSY B0, `(.L_x_100) ;  /* 0x0000019000007945 */ /* 0x000fe60003800000 */
[----:B------:R1:W-:Y:S04]  /*3210*/  @P4 STS.128 [R29+0x2000], RZ ;  /* 0x002000ff1d004388 */ /* 0x0003e80000000c00 */
[----:B------:R1:W-:Y:S01]  /*3220*/  @P4 STS.128 [R29+0x4000], RZ ;  /* 0x004000ff1d004388 */ /* 0x0003e20000000c00 */
[----:B------:R-:W-:Y:S05]  /*3230*/  @P4 BRA `(.L_x_101) ;  /* 0x0000015000004947 */ /* 0x000fea0003800000 */
[----:B------:R-:W5:Y:S04]  /*3240*/  LDL R5, [R1+0x6c] ;  /* 0x00006c0001057983 */ /* 0x000f680000100800 */
[----:B--2---:R-:W2:Y:S01]  /*3250*/  LDL R4, [R1+0x70] ;  /* 0x0000700001047983 */ /* 0x004ea20000100800 */
[----:B------:R-:W-:-:S13]  /*3260*/  ISETP.GE.AND P2, PT, R30, c[0x0][0x220], PT ;  /* 0x000088001e007a0c */ /* 0x000fda0003f46270 */
[----:B------:R1:W-:Y:S04]  /*3270*/  @P2 STS.128 [R29], RZ ;  /* 0x000000ff1d002388 */ /* 0x0003e80000000c00 */
[----:B------:R-:W-:Y:S01]  /*3280*/  @!PT LDS RZ, [RZ] ;  /* 0x00000000fffff984 */ /* 0x000fe20000000800 */
[----:B------:R-:W-:Y:S01]  /*3290*/  @!PT LDS RZ, [RZ] ;  /* 0x00000000fffff984 */ /* 0x000fe20000000800 */
[----:B------:R-:W-:Y:S01]  /*32a0*/  @!PT LDS RZ, [RZ] ;  /* 0x00000000fffff984 */ /* 0x000fe20000000800 */
[----:B------:R1:W-:Y:S01]  /*32b0*/  @!P2 LDGSTS.E.BYPASS.LTC128B.128 [R29], [R34.64] ;  /* 0x00000000221dafae */ /* 0x0003e2000b901d44 */
        /* <DEDUP_REMOVED lines=13> */
.L_x_101:
[----:B------:R-:W-:Y:S05]  /*3390*/  BSYNC B0 ;  /* 0x0000000000007941 */ /* 0x000fea0003800000 */
.L_x_100:
        /* <DEDUP_REMOVED lines=38> */
.L_x_103:
[----:B------:R-:W-:Y:S05]  /*3600*/  BSYNC B0 ;  /* 0x0000000000007941 */ /* 0x000fea0003800000 */
.L_x_102:
        /* <DEDUP_REMOVED lines=73> */
.L_x_105:
[----:B--2---:R-:W-:Y:S05]  /*3aa0*/  BSYNC B0 ;  /* 0x0000000000007941 */ /* 0x004fea0003800000 */
.L_x_104:
        /* <DEDUP_REMOVED lines=39> */
.L_x_107:
[----:B------:R-:W-:Y:S05]  /*3d20*/  BSYNC B0 ;  /* 0x0000000000007941 */ /* 0x000fea0003800000 */
.L_x_106:
[----:B------:R-:W0:Y:S01]  /*3d30*/  LDGDEPBAR ;  /* 0x00000000000079af */ /* 0x000e220000000000 */
[----:B------:R-:W-:Y:S02]  /*3d40*/  ULDC.64 UR16, c[0x0][0x318] ;  /* 0x0000c60000107ab9 */ /* 0x000fe40000000a00 */
[----:B------:R-:W-:Y:S02]  /*3d50*/  UISETP.NE.U32.AND UP1, UPT, URZ, UR16, UPT ;  /* 0x000000103f00728c */ /* 0x000fe4000bf25070 */
[----:B------:R-:W-:Y:S01]  /*3d60*/  ULDC.64 UR20, c[0x0][0x320] ;  /* 0x0000c80000147ab9 */ /* 0x000fe20000000a00 */
[----:B------:R-:W-:Y:S01]  /*3d70*/  LEA.HI R7, R28, R27, RZ, 0x3 ;  /* 0x0000001b1c077211 */ /* 0x000fe200078f18ff */
[----:B------:R-:W-:Y:S01]  /*3d80*/  UISETP.NE.AND.EX UP1, UPT, URZ, UR17, UPT, UP1 ;  /* 0x000000113f00728c */ /* 0x000fe2000bf25310 */
[----:B-1----:R-:W-:Y:S01]  /*3d90*/  IMAD.SHL.U32 R11, R27, 0x2, RZ ;  /* 0x000000021b0b7824 */ /* 0x002fe200078e00ff */
[----:B------:R-:W5:Y:S04]  /*3da0*/  LDL R12, [R1] ;  /* 0x00000000010c7983 */ /* 0x000f680000100800 */
[----:B------:R-:W-:-:S05]  /*3db0*/  PLOP3.LUT P0, PT, PT, PT, UP1, 0x80, 0x0 ;  /* 0x000000000000781c */ /* 0x000fca0003f0f018 */
[----:B------:R-:W-:Y:S02]  /*3dc0*/  @UP1 UIMAD UR6, UR38, UR20, URZ ;  /* 0x00000014260612a4 */ /* 0x000fe4000f8e023f */
[----:B------:R-:W-:Y:S02]  /*3dd0*/  @UP1 UMOV UR14, UR34 ;  /* 0x00000022000e1c82 */ /* 0x000fe40008000000 */
[----:B------:R-:W-:Y:S01]  /*3de0*/  @UP1 UMOV UR15, UR55 ;  /* 0x00000037000f1c82 */ /* 0x000fe20008000000 */
[----:B------:R-:W-:-:S04]  /*3df0*/  DEPBAR.LE SB0, 0x1 ;  /* 0x000080400000791a */ /* 0x000fc80000000000 */
[----:B------:R-:W-:Y:S01]  /*3e00*/  BAR.SYNC.DEFER_BLOCKING 0x0 ;  /* 0x0000000000007b1d */ /* 0x000fe20000010000 */
[----:B------:R-:W-:Y:S02]  /*3e10*/  @UP1 UIMAD.WIDE.U32 UR14, UR30, UR20, UR14 ;  /* 0x000000141e0e12a5 */ /* 0x000fe4000f8e000e */
[----:B------:R-:W-:Y:S02]  /*3e20*/  @UP1 UIMAD UR21, UR30, UR21, UR6 ;  /* 0x000000151e1512a4 */ /* 0x000fe4000f8e0206 */
[----:B------:R-:W-:Y:S02]  /*3e30*/  @UP1 ULEA UR16, UP0, UR14, UR16, 0x2 ;  /* 0x000000100e101291 */ /* 0x000fe4000f80103f */
[----:B------:R-:W-:-:S04]  /*3e40*/  @UP1 UIADD3 UR21, UR15, UR21, URZ ;  /* 0x000000150f151290 */ /* 0x000fc8000fffe03f */
[----:B------:R-:W-:Y:S01]  /*3e50*/  @UP1 ULEA.HI.X UR17, UR14, UR17, UR21, 0x2, UP0 ;  /* 0x000000110e111291 */ /* 0x000fe200080f1415 */
[----:B------:R-:W-:-:S05]  /*3e60*/  IMAD.U32 R4, RZ, RZ, UR16 ;  /* 0x00000010ff047e24 */ /* 0x000fca000f8e00ff */
[----:B------:R-:W-:-:S05]  /*3e70*/  IMAD.U32 R5, RZ, RZ, UR17 ;  /* 0x00000011ff057e24 */ /* 0x000fca000f8e00ff */
[----:B--2---:R1:W2:Y:S01]  /*3e80*/  @P0 LDG.E R9, [R4.64] ;  /* 0x0000000404090981 */ /* 0x0042a2000c1e1900 */
[----:B------:R-:W-:Y:S01]  /*3e90*/  LOP3.LUT R7, R7, 0xfffffff8, RZ, 0xc0, !PT ;  /* 0xfffffff807077812 */ /* 0x000fe200078ec0ff */
[----:B------:R-:W2:Y:S01]  /*3ea0*/  @P0 MUFU.RCP R10, c[0x0][0x238] ;  /* 0x00008e00000a0b08 */ /* 0x000ea20000001000 */
[----:B------:R-:W-:Y:S01]  /*3eb0*/  IADD3 R6, R6, 0x1, RZ ;  /* 0x0000000106067810 */ /* 0x000fe20007ffe0ff */
[----:B------:R-:W-:Y:S01]  /*3ec0*/  IMAD.MOV.U32 R240, RZ, RZ, 0x20 ;  /* 0x00000020fff07424 */ /* 0x000fe200078e00ff */
[----:B------:R-:W3:Y:S01]  /*3ed0*/  LDSM.16.M88.4 R164, [R252+0x12000] ;  /* 0x01200000fca4783b */ /* 0x000ee20000000200 */
[----:B------:R-:W-:-:S03]  /*3ee0*/  IMAD.IADD R8, R27, 0x1, -R7 ;  /* 0x000000011b087824 */ /* 0x000fc600078e0a07 */
[----:B------:R-:W4:Y:S04]  /*3ef0*/  LDSM.16.M88.4 R168, [R252+0x12800] ;  /* 0x01280000fca8783b */ /* 0x000f280000000200 */
[----:B------:R-:W2:Y:S04]  /*3f00*/  LDSM.16.M88.4 R196, [R252+0x14000] ;  /* 0x01400000fcc4783b */ /* 0x000ea80000000200 */
[----:B------:R-:W2:Y:S04]  /*3f10*/  LDSM.16.M88.4 R200, [R252+0x14800] ;  /* 0x01480000fcc8783b */ /* 0x000ea80000000200 */
[----:B------:R-:W2:Y:S01]  /*3f20*/  LDSM.16.M88.4 R228, [R252+0x16000] ;  /* 0x01600000fce4783b */ /* 0x000ea20000000200 */
[----:B-1----:R-:W-:-:S03]  /*3f30*/  LEA.HI R4, R28, R27, RZ, 0x7 ;  /* 0x0000001b1c047211 */ /* 0x002fc600078f38ff */
[----:B------:R-:W1:Y:S01]  /*3f40*/  LDSM.16.M88.4 R232, [R252+0x16800] ;  /* 0x01680000fce8783b */ /* 0x000e620000000200 */
[----:B------:R-:W-:-:S05]  /*3f50*/  SHF.R.S32.HI R4, RZ, 0x7, R4 ;  /* 0x00000007ff047819 */ /* 0x000fca0000011404 */
[----:B------:R-:W-:Y:S02]  /*3f60*/  IMAD.SHL.U32 R5, R4, 0x20, RZ ;  /* 0x0000002004057824 */ /* 0x000fe400078e00ff */
[----:B------:R-:W-:-:S03]  /*3f70*/  IMAD.U32 R4, RZ, RZ, UR18 ;  /* 0x00000012ff047e24 */ /* 0x000fc6000f8e00ff */
[----:B------:R-:W-:Y:S01]  /*3f80*/  LOP3.LUT R7, R5, 0x6, R11, 0xf8, !PT ;  /* 0x0000000605077812 */ /* 0x000fe200078ef80b */
[----:B------:R-:W-:Y:S01]  /*3f90*/  IMAD.U32 R5, RZ, RZ, UR28 ;  /* 0x0000001cff057e24 */ /* 0x000fe2000f8e00ff */
[----:B------:R-:W3:Y:S01]  /*3fa0*/  LDL R11, [R1+0x4] ;  /* 0x00000400010b7983 */ /* 0x000ee20000100800 */
[----:B------:R-:W-:Y:S02]  /*3fb0*/  IADD3 R4, R4, -UR24, R6 ;  /* 0x8000001804047c10 */ /* 0x000fe4000fffe006 */
[----:B------:R-:W-:-:S03]  /*3fc0*/  IMAD R5, R5, 0x40, R7 ;  /* 0x0000004005057824 */ /* 0x000fc600078e0207 */
[----:B------:R2:W-:Y:S04]  /*3fd0*/  STL [R1+0xa4], R4 ;  /* 0x0000a40401007387 */ /* 0x0005e80000100800 */
[----:B------:R-:W-:Y:S01]  /*3fe0*/  STL [R1+0x38], R5 ;  /* 0x0000380501007387 */ /* 0x000fe20000100800 */
[----:B------:R-:W-:-:S04]  /*3ff0*/  LOP3.LUT P1, RZ, R8, 0x2, RZ, 0xc0, !PT ;  /* 0x0000000208ff7812 */ /* 0x000fc8000782c0ff */
[----:B------:R-:W-:-:S05]  /*4000*/  SEL R240, R240, 0xffffffe0, !P1 ;  /* 0xffffffe0f0f07807 */ /* 0x000fca0004800000 */
[----:B------:R-:W-:-:S05]  /*4010*/  IMAD.IADD R240, R240, 0x1, R252 ;  /* 0x00000001f0f07824 */ /* 0x000fca00078e02fc */
[----:B------:R-:W1:Y:S04]  /*4020*/  LDSM.16.M88.4 R172, [R240+0x12000] ;  /* 0x01200000f0ac783b */ /* 0x000e680000000200 */
[----:B------:R-:W1:Y:S04]  /*4030*/  LDSM.16.M88.4 R176, [R240+0x12800] ;  /* 0x01280000f0b0783b */ /* 0x000e680000000200 */
[----:B------:R-:W1:Y:S04]  /*4040*/  LDSM.16.M88.4 R204, [R240+0x14000] ;  /* 0x01400000f0cc783b */ /* 0x000e680000000200 */
[----:B------:R-:W1:Y:S04]  /*4050*/  LDSM.16.M88.4 R208, [R240+0x14800] ;  /* 0x01480000f0d0783b */ /* 0x000e680000000200 */
[----:B------:R-:W1:Y:S04]  /*4060*/  LDSM.16.M88.4 R236, [R240+0x16000] ;  /* 0x01600000f0ec783b */ /* 0x000e680000000200 */
        /* <DEDUP_REMOVED lines=49> */
[----:B-----5:R-:W1:Y:S04]  /*4380*/  LDSM.16.M88.4 R148, [R12+0x12000] ;  /* 0x012000000c94783b */ /* 0x020e680000000200 */
[----:B------:R-:W1:Y:S04]  /*4390*/  LDSM.16.M88.4 R152, [R12+0x12800] ;  /* 0x012800000c98783b */ /* 0x000e680000000200 */
[----:B------:R-:W1:Y:S04]  /*43a0*/  LDSM.16.M88.4 R180, [R12+0x14000] ;  /* 0x014000000cb4783b */ /* 0x000e680000000200 */
[----:B------:R-:W1:Y:S04]  /*43b0*/  LDSM.16.M88.4 R184, [R12+0x14800] ;  /* 0x014800000cb8783b */ /* 0x000e680000000200 */
[----:B------:R-:W1:Y:S04]  /*43c0*/  LDSM.16.M88.4 R212, [R12+0x16000] ;  /* 0x016000000cd4783b */ /* 0x000e680000000200 */
[----:B------:R-:W1:Y:S01]  /*43d0*/  LDSM.16.M88.4 R216, [R12+0x16800] ;  /* 0x016800000cd8783b */ /* 0x000e620000000200 */
[----:B--2---:R-:W-:-:S04]  /*43e0*/  @P0 FMUL.FTZ R4, R9, R10 ;  /* 0x0000000a09040220 */ /* 0x004fc80000410000 */
[----:B------:R2:W5:Y:S02]  /*43f0*/  @P0 R2UR UR12, R4 ;  /* 0x00000000040c03c2 */ /* 0x00056400000e0000 */
[----:B--2---:R-:W2:Y:S01]  /*4400*/  I2F R4, R5 ;  /* 0x0000000500047306 */ /* 0x004ea20000201400 */
[----:B---3--:R-:W3:Y:S04]  /*4410*/  LDSM.16.M88.4 R156, [R11+0x12000] ;  /* 0x012000000b9c783b */ /* 0x008ee80000000200 */
[----:B--2---:R2:W-:Y:S04]  /*4420*/  STL [R1+0x80], R4 ;  /* 0x0000800401007387 */ /* 0x0045e80000100800 */
[----:B------:R-:W1:Y:S04]  /*4430*/  LDSM.16.M88.4 R160, [R11+0x12800] ;  /* 0x012800000ba0783b */ /* 0x000e680000000200 */
[----:B------:R-:W1:Y:S04]  /*4440*/  LDSM.16.M88.4 R188, [R11+0x14000] ;  /* 0x014000000bbc783b */ /* 0x000e680000000200 */
[----:B------:R-:W1:Y:S04]  /*4450*/  LDSM.16.M88.4 R192, [R11+0x14800] ;  /* 0x014800000bc0783b */ /* 0x000e680000000200 */
[----:B------:R-:W1:Y:S04]  /*4460*/  LDSM.16.M88.4 R220, [R11+0x16000] ;  /* 0x016000000bdc783b */ /* 0x000e680000000200 */
[----:B------:R-:W1:Y:S01]  /*4470*/  LDSM.16.M88.4 R224, [R11+0x16800] ;  /* 0x016800000be0783b */ /* 0x000e620000000200 */
[----:B--2---:R-:W-:-:S06]  /*4480*/  IADD3 R4, R5, 0x19, RZ ;  /* 0x0000001905047810 */ /* 0x004fcc0007ffe0ff */
[----:B------:R-:W2:Y:S02]  /*4490*/  I2F R4, R4 ;  /* 0x0000000400047306 */ /* 0x000ea40000201400 */
[----:B--2---:R2:W-:Y:S02]  /*44a0*/  STL [R1+0x90], R4 ;  /* 0x0000900401007387 */ /* 0x0045e40000100800 */
        /* <DEDUP_REMOVED lines=17> */
[----:B--2---:R2:W-:Y:S01]  /*45c0*/  STL [R1+0x74], R4 ;  /* 0x0000740401007387 */ /* 0x0045e20000100800 */
[----:B----4-:R-:W-:Y:S01]  /*45d0*/  CS2R R28, SRZ ;  /* 0x00000000001c7805 */ /* 0x010fe2000001ff00 */
[----:B------:R-:W-:Y:S01]  /*45e0*/  CS2R R26, SRZ ;  /* 0x00000000001a7805 */ /* 0x000fe2000001ff00 */
[----:B------:R-:W-:Y:S02]  /*45f0*/  UMOV UR6, URZ ;  /* 0x0000003f00067c82 */ /* 0x000fe40008000000 */
[----:B------:R-:W-:Y:S02]  /*4600*/  UIADD3 UR15, UR15, 0x40, URZ ;  /* 0x000000400f0f7890 */ /* 0x000fe4000fffe03f */
[----:B------:R-:W-:Y:S02]  /*4610*/  UIADD3 UR16, UR16, -UR18, URZ ;  /* 0x8000001210107290 */ /* 0x000fe4000fffe03f */
[----:B-1-3-5:R-:W-:-:S02]  /*4620*/  @UP1 UMOV UR6, UR12 ;  /* 0x0000000c00061c82 */ /* 0x02afc40008000000 */
.L_x_110:
[----:B------:R-:W3:Y:S01]  /*4630*/  LDL R88, [R1] ;  /* 0x0000000001587983 */ /* 0x000ee20000100800 */
[----:B------:R-:W-:Y:S04]  /*4640*/  USHF.L.U32 UR12, UR7, 0x6, URZ ;  /* 0x00000006070c7899 */ /* 0x000fe8000800063f */
[----:B------:R-:W4:Y:S01]  /*4650*/  LDL R99, [R1+0x8] ;  /* 0x0000080001637983 */ /* 0x000f220000100800 */
[----:B------:R-:W-:Y:S04]  /*4660*/  UISETP.GE.AND UP0, UPT, UR12, UR16, UPT ;  /* 0x000000100c00728c */ /* 0x000fe8000bf06270 */
[----:B-----5:R-:W5:Y:S01]  /*4670*/  LDL R90, [R1+0x4] ;  /* 0x00000400015a7983 */ /* 0x020f620000100800 */
[----:B------:R-:W-:Y:S04]  /*4680*/  UISETP.LT.AND UP0, UPT, UR15, UR18, UP0 ;  /* 0x000000120f00728c */ /* 0x000fe80008701270 */
[----:B--2---:R-:W2:Y:S02]  /*4690*/  LDL R98, [R1+0xc] ;  /* 0x00000c0001627983 */ /* 0x004ea40000100800 */
[----:B------:R-:W-:Y:S01]  /*46a0*/  PLOP3.LUT P0, PT, PT, PT, UP0, 0x80, 0x0 ;  /* 0x000000000000781c */ /* 0x000fe20003f0f008 */
[----:B------:R-:W-:Y:S02]  /*46b0*/  UISETP.GT.AND UP0, UPT, UR7, UR13, UPT ;  /* 0x0000000d0700728c */ /* 0x000fe4000bf04270 */
[----:B------:R-:W5:Y:S05]  /*46c0*/  LDL R97, [R1+0x18] ;  /* 0x0000180001617983 */ /* 0x000f6a0000100800 */
[----:B------:R-:W5:Y:S05]  /*46d0*/  LDL R89, [R1+0x10] ;  /* 0x0000100001597983 */ /* 0x000f6a0000100800 */
[----:B------:R-:W5:Y:S05]  /*46e0*/  LDL R96, [R1+0x14] ;  /* 0x0000140001607983 */ /* 0x000f6a0000100800 */
[----:B------:R-:W0:Y:S05]  /*46f0*/  LDGDEPBAR ;  /* 0x00000000000079af */ /* 0x000e2a0000000000 */
[----:B------:R-:W5:Y:S05]  /*4700*/  LDL R94, [R1+0xa4] ;  /* 0x0000a400015e7983 */ /* 0x000f6a0000100800 */
[----:B------:R-:W5:Y:S05]  /*4710*/  LDL R93, [R1+0x64] ;  /* 0x00006400015d7983 */ /* 0x000f6a0000100800 */
[----:B------:R-:W5:Y:S05]  /*4720*/  LDL R92, [R1+0x38] ;  /* 0x00003800015c7983 */ /* 0x000f6a0000100800 */
[----:B------:R-:W5:Y:S05]  /*4730*/  LDL R91, [R1+0x68] ;  /* 0x00006800015b7983 */ /* 0x000f6a0000100800 */
[----:B------:R-:W5:Y:S01]  /*4740*/  LDL R95, [R1+0x3c] ;  /* 0x00003c00015f7983 */ /* 0x000f620000100800 */
[----:B------:R-:W-:Y:S04]  /*4750*/  DEPBAR.LE SB0, 0x0 ;  /* 0x000080000000791a */ /* 0x000fe80000000000 */
[----:B------:R-:W-:Y:S06]  /*4760*/  BAR.SYNC.DEFER_BLOCKING 0x0 ;  /* 0x0000000000007b1d */ /* 0x000fec0000010000 */
[----:B------:R-:W-:Y:S05]  /*4770*/  LDSM.16.M88.4 R84, [R252+0xc000] ;  /* 0x00c00000fc54783b */ /* 0x000fea0000000200 */
[----:B-1-3--:R-:W-:Y:S05]  /*4780*/  LDSM.16.M88.4 R8, [R88+0xc000] ;  /* 0x00c000005808783b */ /* 0x00afea0000000200 */
[----:B----4-:R-:W1:Y:S05]  /*4790*/  LDSM.16.M88.4 R16, [R99] ;  /* 0x000000006310783b */ /* 0x010e6a0000000200 */
[----:B------:R-:W3:Y:S05]  /*47a0*/  LDSM.16.M88.4 R68, [R88+0xc800] ;  /* 0x00c800005844783b */ /* 0x000eea0000000200 */
[----:B--2---:R-:W-:Y:S05]  /*47b0*/  LDSM.16.M88.4 R72, [R98] ;  /* 0x000000006248783b */ /* 0x004fea0000000200 */
[----:B-----5:R-:W2:Y:S05]  /*47c0*/  LDSM.16.M88.4 R76, [R90+0xc000] ;  /* 0x00c000005a4c783b */ /* 0x020eaa0000000200 */
[----:B------:R-:W4:Y:S01]  /*47d0*/  LDSM.16.M88.4 R80, [R90+0xc800] ;  /* 0x00c800005a50783b */ /* 0x000f220000000200 */
[C---:B-1----:R-:W-:Y:S03]  /*47e0*/  HMMA.16816.F32 R4, R16.reuse, R8, RZ ;  /* 0x000000081004723c */ /* 0x042fe600000018ff */
[C---:B------:R-:W-:Y:S05]  /*47f0*/  FSETP.NEU.FTZ.AND P1, PT, R93.reuse, -INF , PT ;  /* 0xff8000005d00780b */ /* 0x040fea0003f3d000 */
[C---:B------:R-:W-:Y:S08]  /*4800*/  HMMA.16816.F32 R8, R16.reuse, R10, RZ ;  /* 0x0000000a1008723c */ /* 0x040ff000000018ff */
[C---:B---3--:R-:W-:Y:S08]  /*4810*/  HMMA.16816.F32 R12, R16.reuse, R68, RZ ;  /* 0x00000044100c723c */ /* 0x048ff000000018ff */
[----:B------:R-:W-:Y:S01]  /*4820*/  HMMA.16816.F32 R16, R16, R70, RZ ;  /* 0x000000461010723c */ /* 0x000fe200000018ff */
[----:B------:R-:W1:Y:S07]  /*4830*/  LDSM.16.M88.4 R68, [R97] ;  /* 0x000000006144783b */ /* 0x000e6e0000000200 */
[C---:B--2---:R-:W-:Y:S08]  /*4840*/  HMMA.16816.F32 R4, R72.reuse, R76, R4 ;  /* 0x0000004c4804723c */ /* 0x044ff00000001804 */
[C---:B------:R-:W-:Y:S01]  /*4850*/  HMMA.16816.F32 R8, R72.reuse, R78, R8 ;  /* 0x0000004e4808723c */ /* 0x040fe20000001808 */
[----:B------:R-:W2:Y:S07]  /*4860*/  LDSM.16.M88.4 R76, [R252+0xc800] ;  /* 0x00c80000fc4c783b */ /* 0x000eae0000000200 */
[C---:B----4-:R-:W-:Y:S08]  /*4870*/  HMMA.16816.F32 R12, R72.reuse, R80, R12 ;  /* 0x00000050480c723c */ /* 0x050ff0000000180c */
[----:B------:R-:W-:Y:S01]  /*4880*/  HMMA.16816.F32 R16, R72, R82, R16 ;  /* 0x000000524810723c */ /* 0x000fe20000001810 */
[----:B------:R-:W-:Y:S05]  /*4890*/  LDSM.16.M88.4 R72, [R96] ;  /* 0x000000006048783b */ /* 0x000fea0000000200 */
        /* <DEDUP_REMOVED lines=60> */
[----:B------:R-:W-:Y:S01]  /*4c60*/  @!P0 IADD3 R77, R94, UR12, RZ ;  /* 0x0000000c5e4d8c10 */ /* 0x000fe2000fffe0ff */
[C---:B------:R-:W-:Y:S01]  /*4c70*/  HMMA.16816.F32 R8, R68.reuse, R78, R8 ;  /* 0x0000004e4408723c */ /* 0x040fe20000001808 */
[----:B------:R-:W4:Y:S03]  /*4c80*/  LDL R94, [R1+0x60] ;  /* 0x00006000015e7983 */ /* 0x000f260000100800 */
[----:B------:R-:W-:Y:S02]  /*4c90*/  FMUL.FTZ R76, R93, 1.4426950216293334961 ;  /* 0x3fb8aa3b5d4c7820 */ /* 0x000fe40000410000 */
[----:B------:R-:W5:Y:S01]  /*4ca0*/  LDL R93, [R1+0x58] ;  /* 0x00005800015d7983 */ /* 0x000f620000100800 */
[----:B------:R-:W-:Y:S01]  /*4cb0*/  @!P0 IADD3 R79, R92, 0x1, RZ ;  /* 0x000000015c4f8810 */ /* 0x000fe20007ffe0ff */
[C---:B-1----:R-:W-:Y:S03]  /*4cc0*/  HMMA.16816.F32 R12, R68.reuse, R80, R12 ;  /* 0x00000050440c723c */ /* 0x042fe6000000180c */
[----:B------:R-:W4:Y:S01]  /*4cd0*/  LDL R81, [R1+0x7c] ;  /* 0x00007c0001517983 */ /* 0x000f220000100800 */
[----:B------:R-:W-:Y:S02]  /*4ce0*/  FSEL R76, R76, RZ, P1 ;  /* 0x000000ff4c4c7208 */ /* 0x000fe40000800000 */
[C---:B------:R-:W-:Y:S02]  /*4cf0*/  @!P0 IMNMX R78, R77.reuse, UR18, PT ;  /* 0x000000124d4e8c17 */ /* 0x040fe4000b800200 */
[----:B------:R-:W-:Y:S01]  /*4d00*/  HMMA.16816.F32 R16, R68, R82, R16 ;  /* 0x000000524410723c */ /* 0x000fe20000001810 */
[----:B------:R-:W5:Y:S02]  /*4d10*/  LDL R83, [R1+0x78] ;  /* 0x0000780001537983 */ /* 0x000f640000100800 */
[-C--:B------:R-:W-:Y:S02]  /*4d20*/  @!P0 ISETP.GE.AND P2, PT, R92, R78.reuse, PT ;  /* 0x0000004e5c00820c */ /* 0x080fe40003f46270 */
[----:B------:R-:W-:Y:S01]  /*4d30*/  @!P0 IADD3 R77, R77, 0x8, RZ ;  /* 0x000000084d4d8810 */ /* 0x000fe20007ffe0ff */
[----:B------:R-:W5:Y:S01]  /*4d40*/  LDL R80, [R1+0x84] ;  /* 0x0000840001507983 */ /* 0x000f620000100800 */
[-C--:B------:R-:W-:Y:S02]  /*4d50*/  @!P0 ISETP.GE.AND P1, PT, R79, R78.reuse, PT ;  /* 0x0000004e4f00820c */ /* 0x080fe40003f26270 */
[----:B------:R-:W-:Y:S02]  /*4d60*/  @!P0 IMNMX R77, R77, UR18, PT ;  /* 0x000000124d4d8c17 */ /* 0x000fe4000b800200 */
[----:B------:R-:W5:Y:S01]  /*4d70*/  LDL R82, [R1+0x88] ;  /* 0x0000880001527983 */ /* 0x000f620000100800 */
[C---:B---3--:R-:W-:Y:S04]  /*4d80*/  HMMA.16816.F32 R4, R72.reuse, R84, R4 ;  /* 0x000000544804723c */ /* 0x048fe80000001804 */
[----:B------:R-:W1:Y:S04]  /*4d90*/  LDSM.16.M88.4 R68, [R89+0x10800] ;  /* 0x010800005944783b */ /* 0x000e680000000200 */
[C---:B------:R-:W-:Y:S08]  /*4da0*/  HMMA.16816.F32 R8, R72.reuse, R86, R8 ;  /* 0x000000564808723c */ /* 0x040ff00000001808 */
[C---:B-1----:R-:W-:Y:S08]  /*4db0*/  HMMA.16816.F32 R12, R72.reuse, R68, R12 ;  /* 0x00000044480c723c */ /* 0x042ff0000000180c */
[----:B------:R-:W-:Y:S01]  /*4dc0*/  HMMA.16816.F32 R16, R72, R70, R16 ;  /* 0x000000464810723c */ /* 0x000fe20000001810 */
[----:B------:R-:W3:Y:S05]  /*4dd0*/  LDL R73, [R1+0x98] ;  /* 0x0000980001497983 */ /* 0x000eea0000100800 */
[----:B------:R-:W3:Y:S01]  /*4de0*/  LDL R72, [R1+0x94] ;  /* 0x0000940001487983 */ /* 0x000ee20000100800 */
[C---:B--2---:R-:W-:Y:S02]  /*4df0*/  FFMA.FTZ R4, R88.reuse, UR6, R4 ;  /* 0x0000000658047c23 */ /* 0x044fe40008010004 */
[----:B------:R-:W-:Y:S03]  /*4e00*/  FFMA.FTZ R6, R88, UR6, R6 ;  /* 0x0000000658067c23 */ /* 0x000fe60008010006 */
[----:B------:R-:W-:Y:S02]  /*4e10*/  @!P0 FSEL R4, R4, -INF , !P2 ;  /* 0xff80000004048808 */ /* 0x000fe40005000000 */
[-C--:B------:R-:W-:Y:S03]  /*4e20*/  @!P0 ISETP.GE.AND P2, PT, R92, R77.reuse, PT ;  /* 0x0000004d5c00820c */ /* 0x080fe60003f46270 */
[--C-:B------:R-:W-:Y:S01]  /*4e30*/  FFMA.FTZ R4, R4, c[0x0][0x23c], -R76.reuse ;  /* 0x00008f0004047a23 */ /* 0x100fe2000001084c */
[----:B------:R-:W-:Y:S03]  /*4e40*/  @!P0 FSEL R6, R6, -INF , !P2 ;  /* 0xff80000006068808 */ /* 0x000fe60005000000 */
[----:B------:R1:W-:Y:S01]  /*4e50*/  MUFU.EX2 R89, R4 ;  /* 0x0000000400597308 */ /* 0x0003e20000000800 */
[C---:B------:R-:W-:Y:S02]  /*4e60*/  FFMA.FTZ R5, R90.reuse, UR6, R5 ;  /* 0x000000065a057c23 */ /* 0x040fe40008010005 */
[----:B------:R-:W-:Y:S02]  /*4e70*/  FFMA.FTZ R7, R90, UR6, R7 ;  /* 0x000000065a077c23 */ /* 0x000fe40008010007 */
[----:B-1----:R-:W-:Y:S01]  /*4e80*/  FMUL.FTZ R4, R91, 1.4426950216293334961 ;  /* 0x3fb8aa3b5b047820 */ /* 0x002fe20000410000 */
[----:B------:R-:W-:Y:S02]  /*4e90*/  @!P0 FSEL R5, R5, -INF , !P1 ;  /* 0xff80000005058808 */ /* 0x000fe40004800000 */
[----:B------:R-:W-:Y:S03]  /*4ea0*/  FSETP.NEU.FTZ.AND P1, PT, R91, -INF , PT ;  /* 0xff8000005b00780b */ /* 0x000fe60003f3d000 */
[----:B------:R-:W-:Y:S01]  /*4eb0*/  FFMA.FTZ R5, R5, c[0x0][0x23c], -R76 ;  /* 0x00008f0005057a23 */ /* 0x000fe2000001084c */
[----:B------:R-:W-:Y:S02]  /*4ec0*/  FSEL R4, R4, RZ, P1 ;  /* 0x000000ff04047208 */ /* 0x000fe40000800000 */
[-C--:B------:R-:W-:Y:S01]  /*4ed0*/  @!P0 ISETP.GE.AND P1, PT, R79, R77.reuse, PT ;  /* 0x0000004d4f00820c */ /* 0x080fe20003f26270 */
[----:B------:R1:W-:Y:S02]  /*4ee0*/  MUFU.EX2 R88, R5 ;  /* 0x0000000500587308 */ /* 0x0003e40000000800 */
[--C-:B------:R-:W-:Y:S01]  /*4ef0*/  FFMA.FTZ R6, R6, c[0x0][0x23c], -R4.reuse ;  /* 0x00008f0006067a23 */ /* 0x100fe20000010804 */
[----:B------:R-:W-:Y:S05]  /*4f00*/  @!P0 FSEL R7, R7, -INF , !P1 ;  /* 0xff80000007078808 */ /* 0x000fea0004800000 */
[----:B------:R-:W-:Y:S02]  /*4f10*/  FFMA.FTZ R7, R7, c[0x0][0x23c], -R4 ;  /* 0x00008f0007077a23 */ /* 0x000fe40000010804 */
[----:B------:R2:W-:Y:S10]  /*4f20*/  MUFU.EX2 R91, R6 ;  /* 0x00000006005b7308 */ /* 0x0005f40000000800 */
[----:B------:R5:W-:Y:S01]  /*4f30*/  MUFU.EX2 R90, R7 ;  /* 0x00000007005a7308 */ /* 0x000be20000000800 */
[C---:B-1----:R-:W-:Y:S02]  /*4f40*/  @!P0 IADD3 R5, R92.reuse, 0x9, RZ ;  /* 0x000000095c058810 */ /* 0x042fe40007ffe0ff */
[----:B--2---:R-:W-:Y:S04]  /*4f50*/  @!P0 IADD3 R6, R92, 0x8, RZ ;  /* 0x000000085c068810 */ /* 0x004fe80007ffe0ff */
[-C--:B------:R-:W-:Y:S01]  /*4f60*/  @!P0 ISETP.GE.AND P1, PT, R6, R78.reuse, PT ;  /* 0x0000004e0600820c */ /* 0x080fe20003f26270 */
[C---:B----4-:R-:W-:Y:S02]  /*4f70*/  FFMA.FTZ R9, R81.reuse, UR6, R9 ;  /* 0x0000000651097c23 */ /* 0x050fe40008010009 */
[----:B------:R-:W-:Y:S01]  /*4f80*/  FFMA.FTZ R11, R81, UR6, R11 ;  /* 0x00000006510b7c23 */ /* 0x000fe2000801000b */
[----:B-----5:R-:W2:Y:S01]  /*4f90*/  LDL R7, [R1+0x90] ;  /* 0x0000900001077983 */ /* 0x020ea20000100800 */
[C---:B------:R-:W-:Y:S02]  /*4fa0*/  FFMA.FTZ R8, R83.reuse, UR6, R8 ;  /* 0x0000000653087c23 */ /* 0x040fe40008010008 */
[----:B------:R-:W-:Y:S03]  /*4fb0*/  FFMA.FTZ R10, R83, UR6, R10 ;  /* 0x00000006530a7c23 */ /* 0x000fe6000801000a */
[----:B------:R-:W-:Y:S01]  /*4fc0*/  @!P0 FSEL R8, R8, -INF , !P1 ;  /* 0xff80000008088808 */ /* 0x000fe20004800000 */
[C---:B------:R-:W-:Y:S01]  /*4fd0*/  FFMA.FTZ R12, R80.reuse, UR6, R12 ;  /* 0x00000006500c7c23 */ /* 0x040fe2000801000c */
[-C--:B------:R-:W-:Y:S01]  /*4fe0*/  @!P0 ISETP.GE.AND P1, PT, R5, R78.reuse, PT ;  /* 0x0000004e0500820c */ /* 0x080fe20003f26270 */
[----:B------:R-:W-:Y:S02]  /*4ff0*/  FFMA.FTZ R14, R80, UR6, R14 ;  /* 0x00000006500e7c23 */ /* 0x000fe4000801000e */
[--C-:B------:R-:W-:Y:S01]  /*5000*/  FFMA.FTZ R8, R8, c[0x0][0x23c], -R76.reuse ;  /* 0x00008f0008087a23 */ /* 0x100fe2000001084c */
[----:B------:R-:W-:Y:S01]  /*5010*/  @!P0 FSEL R9, R9, -INF , !P1 ;  /* 0xff80000009098808 */ /* 0x000fe20004800000 */
[----:B------:R-:W-:Y:S01]  /*5020*/  FFMA.FTZ R13, R82, UR6, R13 ;  /* 0x00000006520d7c23 */ /* 0x000fe2000801000d */
[-C--:B------:R-:W-:Y:S01]  /*5030*/  @!P0 ISETP.GE.AND P1, PT, R6, R77.reuse, PT ;  /* 0x0000004d0600820c */ /* 0x080fe20003f26270 */
[----:B------:R1:W-:Y:S01]  /*5040*/  MUFU.EX2 R85, R8 ;  /* 0x0000000800557308 */ /* 0x0003e20000000800 */
[----:B------:R-:W-:Y:S01]  /*5050*/  @!P0 IADD3 R6, R92, 0x10, RZ ;  /* 0x000000105c068810 */ /* 0x000fe20007ffe0ff */
[----:B------:R-:W-:Y:S01]  /*5060*/  FFMA.FTZ R15, R82, UR6, R15 ;  /* 0x00000006520f7c23 */ /* 0x000fe2000801000f */
[----:B------:R-:W-:Y:S01]  /*5070*/  @!P0 FSEL R10, R10, -INF , !P1 ;  /* 0xff8000000a0a8808 */ /* 0x000fe20004800000 */
[----:B------:R-:W-:Y:S01]  /*5080*/  FFMA.FTZ R9, R9, c[0x0][0x23c], -R76 ;  /* 0x00008f0009097a23 */ /* 0x000fe2000001084c */
[-C--:B------:R-:W-:Y:S02]  /*5090*/  @!P0 ISETP.GE.AND P1, PT, R5, R77.reuse, PT ;  /* 0x0000004d0500820c */ /* 0x080fe40003f26270 */
[----:B------:R-:W-:Y:S01]  /*50a0*/  @!P0 IADD3 R5, R92, 0x11, RZ ;  /* 0x000000115c058810 */ /* 0x000fe20007ffe0ff */
[--C-:B------:R-:W-:Y:S01]  /*50b0*/  FFMA.FTZ R10, R10, c[0x0][0x23c], -R4.reuse ;  /* 0x00008f000a0a7a23 */ /* 0x100fe20000010804 */
[----:B------:R-:W-:Y:S01]  /*50c0*/  @!P0 FSEL R11, R11, -INF , !P1 ;  /* 0xff8000000b0b8808 */ /* 0x000fe20004800000 */
[----:B------:R-:W-:Y:S01]  /*50d0*/  MUFU.EX2 R84, R9 ;  /* 0x0000000900547308 */ /* 0x000fe20000000800 */
[-C--:B------:R-:W-:Y:S03]  /*50e0*/  @!P0 ISETP.GE.AND P1, PT, R6, R78.reuse, PT ;  /* 0x0000004e0600820c */ /* 0x080fe60003f26270 */
[----:B------:R-:W-:Y:S01]  /*50f0*/  FFMA.FTZ R11, R11, c[0x0][0x23c], -R4 ;  /* 0x00008f000b0b7a23 */ /* 0x000fe20000010804 */
[----:B------:R-:W-:Y:S02]  /*5100*/  @!P0 FSEL R12, R12, -INF , !P1 ;  /* 0xff8000000c0c8808 */ /* 0x000fe40004800000 */
[-C--:B------:R-:W-:Y:S03]  /*5110*/  @!P0 ISETP.GE.AND P1, PT, R5, R78.reuse, PT ;  /* 0x0000004e0500820c */ /* 0x080fe60003f26270 */
[----:B------:R-:W-:Y:S01]  /*5120*/  MUFU.EX2 R87, R10 ;  /* 0x0000000a00577308 */ /* 0x000fe20000000800 */
[----:B------:R-:W-:Y:S01]  /*5130*/  @!P0 FSEL R13, R13, -INF , !P1 ;  /* 0xff8000000d0d8808 */ /* 0x000fe20004800000 */
[--C-:B------:R-:W-:Y:S01]  /*5140*/  FFMA.FTZ R12, R12, c[0x0][0x23c], -R76.reuse ;  /* 0x00008f000c0c7a23 */ /* 0x100fe2000001084c */
[-C--:B------:R-:W-:Y:S01]  /*5150*/  @!P0 ISETP.GE.AND P1, PT, R6, R77.reuse, PT ;  /* 0x0000004d0600820c */ /* 0x080fe20003f26270 */
[----:B-1----:R-:W4:Y:S01]  /*5160*/  LDL R8, [R1+0x8c] ;  /* 0x00008c0001087983 */ /* 0x002f220000100800 */
[----:B------:R-:W-:Y:S01]  /*5170*/  @!P0 IADD3 R6, R92, 0x19, RZ ;  /* 0x000000195c068810 */ /* 0x000fe20007ffe0ff */
[----:B------:R-:W-:Y:S01]  /*5180*/  FFMA.FTZ R13, R13, c[0x0][0x23c], -R76 ;  /* 0x00008f000d0d7a23 */ /* 0x000fe2000001084c */
[----:B------:R-:W-:Y:S02]  /*5190*/  @!P0 FSEL R14, R14, -INF , !P1 ;  /* 0xff8000000e0e8808 */ /* 0x000fe40004800000 */
[----:B------:R-:W-:Y:S01]  /*51a0*/  @!P0 ISETP.GE.AND P1, PT, R5, R77, PT ;  /* 0x0000004d0500820c */ /* 0x000fe20003f26270 */
[----:B------:R-:W-:Y:S01]  /*51b0*/  MUFU.EX2 R86, R11 ;  /* 0x0000000b00567308 */ /* 0x000fe20000000800 */
[----:B------:R-:W-:Y:S01]  /*51c0*/  @!P0 IADD3 R5, R92, 0x18, RZ ;  /* 0x000000185c058810 */ /* 0x000fe20007ffe0ff */
[--C-:B------:R-:W-:Y:S01]  /*51d0*/  FFMA.FTZ R14, R14, c[0x0][0x23c], -R4.reuse ;  /* 0x00008f000e0e7a23 */ /* 0x100fe20000010804 */
[----:B------:R-:W5:Y:S01]  /*51e0*/  LDL R92, [R1+0x5c] ;  /* 0x00005c00015c7983 */ /* 0x000f620000100800 */
[----:B------:R-:W-:Y:S02]  /*51f0*/  @!P0 FSEL R15, R15, -INF , !P1 ;  /* 0xff8000000f0f8808 */ /* 0x000fe40004800000 */
[-C--:B------:R-:W-:Y:S02]  /*5200*/  @!P0 ISETP.GE.AND P1, PT, R6, R78.reuse, PT ;  /* 0x0000004e0600820c */ /* 0x080fe40003f26270 */
[----:B------:R-:W-:Y:S01]  /*5210*/  @!P0 ISETP.GE.AND P2, PT, R5, R78, PT ;  /* 0x0000004e0500820c */ /* 0x000fe20003f46270 */
[----:B------:R-:W-:Y:S01]  /*5220*/  FFMA.FTZ R15, R15, c[0x0][0x23c], -R4 ;  /* 0x00008f000f0f7a23 */ /* 0x000fe20000010804 */
[----:B------:R-:W-:Y:S10]  /*5230*/  MUFU.EX2 R81, R12 ;  /* 0x0000000c00517308 */ /* 0x000ff40000000800 */
[----:B------:R-:W1:Y:S10]  /*5240*/  MUFU.EX2 R80, R13 ;  /* 0x0000000d00507308 */ /* 0x000e740000000800 */
[----:B------:R-:W-:Y:S10]  /*5250*/  MUFU.EX2 R83, R14 ;  /* 0x0000000e00537308 */ /* 0x000ff40000000800 */
[----:B------:R-:W1:Y:S01]  /*5260*/  MUFU.EX2 R82, R15 ;  /* 0x0000000f00527308 */ /* 0x000e620000000800 */
[C---:B--2---:R-:W-:Y:S02]  /*5270*/  FFMA.FTZ R17, R7.reuse, UR6, R17 ;  /* 0x0000000607117c23 */ /* 0x044fe40008010011 */
[----:B------:R-:W-:Y:S01]  /*5280*/  FFMA.FTZ R19, R7, UR6, R19 ;  /* 0x0000000607137c23 */ /* 0x000fe20008010013 */
[----:B-1----:R-:W-:Y:S02]  /*5290*/  F2FP.PACK_AB R7, R80, R81 ;  /* 0x000000515007723e */ /* 0x002fe400000000ff */
[----:B------:R-:W-:Y:S02]  /*52a0*/  @!P0 FSEL R17, R17, -INF , !P1 ;  /* 0xff80000011118808 */ /* 0x000fe40004800000 */
[----:B------:R-:W-:Y:S02]  /*52b0*/  @!P0 ISETP.GE.AND P1, PT, R5, R77, PT ;  /* 0x0000004d0500820c */ /* 0x000fe40003f26270 */
[----:B------:R-:W-:Y:S01]  /*52c0*/  F2FP.PACK_AB R5, R90, R91 ;  /* 0x0000005b5a05723e */ /* 0x000fe200000000ff */
[C---:B----4-:R-:W-:Y:S02]  /*52d0*/  FFMA.FTZ R18, R8.reuse, UR6, R18 ;  /* 0x0000000608127c23 */ /* 0x050fe40008010012 */
[----:B------:R-:W-:Y:S01]  /*52e0*/  FFMA.FTZ R16, R8, UR6, R16 ;  /* 0x0000000608107c23 */ /* 0x000fe20008010010 */
[----:B------:R-:W-:Y:S02]  /*52f0*/  F2FP.PACK_AB R8, R86, R87 ;  /* 0x000000575608723e */ /* 0x000fe400000000ff */
[----:B------:R-:W-:Y:S02]  /*5300*/  @!P0 FSEL R18, R18, -INF , !P1 ;  /* 0xff80000012128808 */ /* 0x000fe40004800000 */
[----:B------:R-:W-:Y:S02]  /*5310*/  @!P0 ISETP.GE.AND P1, PT, R6, R77, PT ;  /* 0x0000004d0600820c */ /* 0x000fe40003f26270 */
[----:B------:R-:W-:Y:S01]  /*5320*/  F2FP.PACK_AB R6, R88, R89 ;  /* 0x000000595806723e */ /* 0x000fe200000000ff */
[--C-:B------:R-:W-:Y:S01]  /*5330*/  FFMA.FTZ R18, R18, c[0x0][0x23c], -R4.reuse ;  /* 0x00008f0012127a23 */ /* 0x100fe20000010804 */
[----:B------:R-:W-:Y:S02]  /*5340*/  @!P0 FSEL R19, R19, -INF , !P1 ;  /* 0xff80000013138808 */ /* 0x000fe40004800000 */
[----:B------:R-:W-:Y:S01]  /*5350*/  @!P0 FSEL R16, R16, -INF , !P2 ;  /* 0xff80000010108808 */ /* 0x000fe20005000000 */
[----:B------:R1:W-:Y:S01]  /*5360*/  STS [R95+0x14000], R6 ;  /* 0x014000065f007388 */ /* 0x0003e20000000800 */
[----:B------:R-:W-:Y:S01]  /*5370*/  MUFU.EX2 R79, R18 ;  /* 0x00000012004f7308 */ /* 0x000fe20000000800 */
[----:B------:R-:W-:Y:S01]  /*5380*/  FFMA.FTZ R4, R19, c[0x0][0x23c], -R4 ;  /* 0x00008f0013047a23 */ /* 0x000fe20000010804 */
[----:B---3--:R-:W-:Y:S01]  /*5390*/  IADD3 R74, P0, R73, UR11, RZ ;  /* 0x0000000b494a7c10 */ /* 0x008fe2000ff1e0ff */
[--C-:B------:R-:W-:Y:S01]  /*53a0*/  FFMA.FTZ R16, R16, c[0x0][0x23c], -R76.reuse ;  /* 0x00008f0010107a23 */ /* 0x100fe2000001084c */
[----:B------:R2:W-:Y:S01]  /*53b0*/  STS [R95+0x14400], R5 ;  /* 0x014400055f007388 */ /* 0x0005e20000000800 */
[----:B------:R-:W-:Y:S01]  /*53c0*/  FFMA.FTZ R76, R17, c[0x0][0x23c], -R76 ;  /* 0x00008f00114c7a23 */ /* 0x000fe2000001084c */
[----:B------:R-:W-:Y:S02]  /*53d0*/  IADD3.X R75, R72, UR10, RZ, P0, !PT ;  /* 0x0000000a484b7c10 */ /* 0x000fe400087fe4ff */
[----:B------:R-:W-:Y:S02]  /*53e0*/  PLOP3.LUT P0, PT, PT, PT, UP0, 0x80, 0x0 ;  /* 0x000000000000781c */ /* 0x000fe40003f0f008 */
[----:B------:R3:W-:Y:S01]  /*53f0*/  MUFU.EX2 R77, R4 ;  /* 0x00000004004d7308 */ /* 0x0007e20000000800 */
[----:B------:R-:W4:Y:S05]  /*5400*/  LDG.E R73, [R74.64] ;  /* 0x000000044a497981 */ /* 0x000f2a000c1e1900 */
[----:B------:R-:W4:Y:S04]  /*5410*/  LDG.E R72, [R74.64+0x20] ;  /* 0x000020044a487981 */ /* 0x000f28000c1e1900 */
[----:B------:R-:W-:Y:S01]  /*5420*/  MUFU.EX2 R78, R16 ;  /* 0x00000010004e7308 */ /* 0x000fe20000000800 */
[----:B-1----:R-:W-:Y:S09]  /*5430*/  F2FP.PACK_AB R6, R82, R83 ;  /* 0x000000535206723e */ /* 0x002ff200000000ff */
[----:B------:R-:W2:Y:S01]  /*5440*/  MUFU.EX2 R76, R76 ;  /* 0x0000004c004c7308 */ /* 0x000ea20000000800 */
[----:B---3--:R-:W-:Y:S05]  /*5450*/  F2FP.PACK_AB R4, R84, R85 ;  /* 0x000000555404723e */ /* 0x008fea00000000ff */
[----:B------:R1:W-:Y:S05]  /*5460*/  STS [R94+0x14000], R4 ;  /* 0x014000045e007388 */ /* 0x0003ea0000000800 */
[----:B------:R-:W-:Y:S05]  /*5470*/  STS [R94+0x14400], R8 ;  /* 0x014400085e007388 */ /* 0x000fea0000000800 */
[----:B------:R-:W-:Y:S05]  /*5480*/  STS [R93+0x14000], R7 ;  /* 0x014000075d007388 */ /* 0x000fea0000000800 */
[----:B------:R-:W-:Y:S01]  /*5490*/  STS [R93+0x14400], R6 ;  /* 0x014400065d007388 */ /* 0x000fe20000000800 */
[----:B--2---:R-:W-:Y:S05]  /*54a0*/  F2FP.PACK_AB R5, R76, R78 ;  /* 0x0000004e4c05723e */ /* 0x004fea00000000ff */
[----:B-----5:R-:W-:Y:S01]  /*54b0*/  STS [R92+0x14000], R5 ;  /* 0x014000055c007388 */ /* 0x020fe20000000800 */
        /* <DEDUP_REMOVED lines=62> */
[----:B----4-:R-:W-:Y:S03]  /*58a0*/  FADD.FTZ R6, -R72, R6 ;  /* 0x0000000648067221 */ /* 0x010fe60000010100 */
[C---:B------:R-:W-:Y:S02]  /*58b0*/  FADD.FTZ R68, -R73.reuse, R4 ;  /* 0x0000000449447221 */ /* 0x040fe40000010100 */
[----:B------:R-:W-:Y:S03]  /*58c0*/  FADD.FTZ R4, -R73, R5 ;  /* 0x0000000549047221 */ /* 0x000fe60000010100 */
        /* <DEDUP_REMOVED lines=180> */
.L_x_108:
        /* <DEDUP_REMOVED lines=381> */
[----:B------:R-:W-:Y:S02]  /*7be0*/  LEA.HI.X.SX32 R5, R5, R97, 0x1, P0 ;  /* 0x0000006105057211 */ /* 0x000fe400000f0eff */
[C---:B------:R-:W-:Y:S02]  /*7bf0*/  @!P3 LEA R12, P5, R9.reuse, R4, 0x6 ;  /* 0x00000004090cb211 */ /* 0x040fe400078a30ff */
[C---:B------:R-:W-:Y:S01]  /*7c00*/  @!P1 LEA R8, P0, R6.reuse, R96, 0x1 ;  /* 0x0000006006089211 */ /* 0x040fe200078008ff */
[----:B------:R-:W-:Y:S01]  /*7c10*/  @!PT LDS RZ, [RZ] ;  /* 0x00000000fffff984 */ /* 0x000fe20000000800 */
[----:B------:R-:W-:Y:S01]  /*7c20*/  @!PT LDS RZ, [RZ] ;  /* 0x00000000fffff984 */ /* 0x000fe20000000800 */
[----:B------:R-:W-:Y:S01]  /*7c30*/  @!PT LDS RZ, [RZ] ;  /* 0x00000000fffff984 */ /* 0x000fe20000000800 */
[----:B------:R1:W-:Y:S01]  /*7c40*/  @!P3 LDGSTS.E.BYPASS.LTC128B.128 [R248], [R4.64] ;  /* 0x0000000004f8bfae */ /* 0x0003e2000b901d44 */
[----:B------:R-:W-:Y:S02]  /*7c50*/  @!P3 LEA.HI.X R13, R9, R5, R11, 0x6, P5 ;  /* 0x00000005090db211 */ /* 0x000fe400028f340b */
[CCC-:B------:R-:W-:Y:S01]  /*7c60*/  @!P2 LEA.HI.X R11, R6.reuse, R97.reuse, R7.reuse, 0x1, P4 ;  /* 0x00000061060ba211 */ /* 0x1c0fe200020f0c07 */
[----:B------:R1:W-:Y:S01]  /*7c70*/  @P2 STS.128 [R248+0x2000], RZ ;  /* 0x002000fff8002388 */ /* 0x0003e20000000c00 */
[----:B------:R-:W-:Y:S03]  /*7c80*/  @!P1 LEA.HI.X R9, R6, R97, R7, 0x1, P0 ;  /* 0x0000006106099211 */ /* 0x000fe600000f0c07 */
        /* <DEDUP_REMOVED lines=26> */
.L_x_109:
        /* <DEDUP_REMOVED lines=172> */
.L_x_111:
        /* <DEDUP_REMOVED lines=18> */
.L_x_112:
        /* <DEDUP_REMOVED lines=55> */
.L_x_114:
[----:B------:R-:W-:Y:S05]  /*8d80*/  BSYNC B0 ;  /* 0x0000000000007941 */ /* 0x000fea0003800000 */
.L_x_113:
        /* <DEDUP_REMOVED lines=19> */
.L_x_116:
[----:B------:R-:W-:Y:S05]  /*8ec0*/  BSYNC B0 ;  /* 0x0000000000007941 */ /* 0x000fea0003800000 */
.L_x_115:
        /* <DEDUP_REMOVED lines=29> */
.L_x_118:
[----:B------:R-:W-:Y:S05]  /*90a0*/  BSYNC B0 ;  /* 0x0000000000007941 */ /* 0x000fea0003800000 */
.L_x_117:
        /* <DEDUP_REMOVED lines=16> */
.L_x_91:
[----:B------:R-:W-:Y:S05]  /*91b0*/  BSYNC B1 ;  /* 0x0000000000017941 */ /* 0x000fea0003800000 */
.L_x_77:
        /* <DEDUP_REMOVED lines=11> */
.L_x_119:
[----:B------:R-:W-:Y:S05]  /*9270*/  EXIT ;  /* 0x000000000000794d */ /* 0x000fea0003800000 */
.L_x_121:
        /* <DEDUP_REMOVED lines=16> */
.L_x_800:


//--------------------- .text._ZN5flash44flash_bwd_dq_dk_dv_loop_seqk_parallel_kernelI23Flash_bwd_kernel_traitsILi192ELi64ELi64ELi8ELi4ELi2ELi2ELb0ELb0EN7cutlass6half_tE19Flash_kernel_traitsILi192ELi64ELi64ELi8ES3_EELb0ELb1ELb0ELb0ELb0ELb0ELb0EEEvNS_16Flash_bwd_paramsE --------------------------
	.section	.text._ZN5flash44flash_bwd_dq_dk_dv_loop_seqk_parallel_kernelI23Flash_bwd_kernel_traitsILi192ELi64ELi64ELi8ELi4ELi2ELi2ELb0ELb0EN7cutlass6half_tE19Flash_kernel_traitsILi192ELi64ELi64ELi8ES3_EELb0ELb1ELb0ELb0ELb0ELb0ELb0EEEvNS_16Flash_bwd_paramsE,"ax",@progbits
	.sectioninfo	@"SHI_REGISTERS=255"
	.align	128
        .global         _ZN5flash44flash_bwd_dq_dk_dv_loop_seqk_parallel_kernelI23Flash_bwd_kernel_traitsILi192ELi64ELi64ELi8ELi4ELi2ELi2ELb0ELb0EN7cutlass6half_tE19Flash_kernel_traitsILi192ELi64ELi64ELi8ES3_EELb0ELb1ELb0ELb0ELb0ELb0ELb0EEEvNS_16Flash_bwd_paramsE
        .type           _ZN5flash44flash_bwd_dq_dk_dv_loop_seqk_parallel_kernelI23Flash_bwd_kernel_traitsILi192ELi64ELi64ELi8ELi4ELi2ELi2ELb0ELb0EN7cutlass6half_tE19Flash_kernel_traitsILi192ELi64ELi64ELi8ES3_EELb0ELb1ELb0ELb0ELb0ELb0ELb0EEEvNS_16Flash_bwd_paramsE,@function
        .size           _ZN5flash44flash_bwd_dq_dk_dv_loop_seqk_parallel_kernelI23Flash_bwd_kernel_traitsILi192ELi64ELi64ELi8ELi4ELi2ELi2ELb0ELb0EN7cutlass6half_tE19Flash_kernel_traitsILi192ELi64ELi64ELi8ES3_EELb0ELb1ELb0ELb0ELb0ELb0ELb0EEEvNS_16Flash_bwd_paramsE,(.L_x_801 - _ZN5flash44flash_bwd_dq_dk_dv_loop_seqk_parallel_kernelI23Flash_bwd_kernel_traitsILi192ELi64ELi64ELi8ELi4ELi2ELi2ELb0ELb0EN7cutlass6half_tE19Flash_kernel_traitsILi192ELi64ELi64ELi8ES3_EELb0ELb1ELb0ELb0ELb0ELb0ELb0EEEvNS_16Flash_bwd_paramsE)
        .other          _ZN5flash44flash_bwd_dq_dk_dv_loop_seqk_parallel_kernelI23Flash_bwd_kernel_traitsILi192ELi64ELi64ELi8ELi4ELi2ELi2ELb0ELb0EN7cutlass6half_tE19Flash_kernel_traitsILi192ELi64ELi64ELi8ES3_EELb0ELb1ELb0ELb0ELb0ELb0ELb0EEEvNS_16Flash_bwd_paramsE,@"STO_CUDA_ENTRY STV_DEFAULT"
_ZN5flash44flash_bwd_dq_dk_dv_loop_seqk_parallel_kernelI23Flash_bwd_kernel_traitsILi192ELi64ELi64ELi8ELi4ELi2ELi2ELb0ELb0EN7cutlass6half_tE19Flash_kernel_traitsILi192ELi64ELi64ELi8ES3_EELb0ELb1ELb0ELb0ELb0ELb0ELb0EEEvNS_16Flash_bwd_paramsE:
.text._ZN5flash44flash_bwd_dq_dk_dv_loop_seqk_parallel_kernelI23Flash_bwd_kernel_traitsILi192ELi64ELi64ELi8ELi4ELi2ELi2ELb0ELb0EN7cutlass6half_tE19Flash_kernel_traitsILi192ELi64ELi64ELi8ES3_EELb0ELb1ELb0ELb0ELb0ELb0ELb0EEEvNS_16Flash_bwd_paramsE:
[----:B------:R-:W-:Y:S02]  /*0000*/  MOV R1, c[0x0][0x28] ;  /* 0x00000a0000017a02 */ /* 0x000fe40000000f00 */
[----:B------:R-:W1:Y:S01]  /*0010*/  S2R R235, SR_CTAID.X ;  /* 0x0000000000eb7919 */ /* 0x000e620000002500 */
[----:B------:R-:W-:Y:S01]  /*0020*/  ULDC UR5, c[0x0][0x218] ;  /* 0x0000860000057ab9 */ /* 0x000fe20000000800 */
[----:B------:R-:W-:Y:S01]  /*0030*/  IADD3 R1, R1, -0x18, RZ ;  /* 0xffffffe801017810 */ /* 0x000fe20007ffe0ff */
[----:B------:R-:W-:-:S04]  /*0040*/  UIADD3 UR5, UR5, 0x3f, URZ ;  /* 0x0000003f05057890 */ /* 0x000fc8000fffe03f */
[----:B------:R-:W-:-:S04]  /*0050*/  USHF.R.S32.HI UR4, URZ, 0x1f, UR5 ;  /* 0x0000001f3f047899 */ /* 0x000fc80008011405 */
[----:B------:R-:W-:-:S04]  /*0060*/  ULEA.HI UR4, UR4, UR5, URZ, 0x6 ;  /* 0x0000000504047291 */ /* 0x000fc8000f8f303f */
[----:B------:R-:W-:-:S06]  /*0070*/  USHF.R.S32.HI UR4, URZ, 0x6, UR4 ;  /* 0x000000063f047899 */ /* 0x000fcc0008011404 */
[----:B-1----:R-:W-:-:S13]  /*0080*/  ISETP.GE.AND P0, PT, R235, UR4, PT ;  /* 0x00000004eb007c0c */ /* 0x002fda000bf06270 */
[----:B------:R-:W-:Y:S05]  /*0090*/  @P0 EXIT ;  /* 0x000000000000094d */ /* 0x000fea0003800000 */
[----:B------:R-:W1:Y:S01]  /*00a0*/  S2R R12, SR_TID.X ;  /* 0x00000000000c7919 */ /* 0x000e620000002100 */
[----:B------:R-:W-:Y:S01]  /*00b0*/  IMAD.MOV.U32 R170, RZ, RZ, 0x20 ;  /* 0x00000020ffaa7424 */ /* 0x000fe200078e00ff */
[----:B------:R-:W-:Y:S01]  /*00c0*/  ULDC.64 UR6, c[0x0][0x118] ;  /* 0x0000460000067ab9 */ /* 0x000fe20000000a00 */
[----:B------:R-:W-:Y:S02]  /*00d0*/  IMAD.MOV.U32 R171, RZ, RZ, 0x40 ;  /* 0x00000040ffab7424 */ /* 0x000fe400078e00ff */
[----:B------:R-:W-:Y:S01]  /*00e0*/  IMAD.MOV.U32 R205, RZ, RZ, -0x10 ;  /* 0xfffffff0ffcd7424 */ /* 0x000fe200078e00ff */
[----:B-1----:R-:W-:Y:S01]  /*00f0*/  SHF.R.S32.HI R13, RZ, 0x1f, R12 ;  /* 0x0000001fff0d7819 */ /* 0x002fe2000001140c */
[----:B------:R-:W-:-:S03]  /*0100*/  IMAD.SHL.U32 R247, R12, 0x2, RZ ;  /* 0x000000020cf77824 */ /* 0x000fc600078e00ff */
[CC--:B------:R-:W-:Y:S02]  /*0110*/  LEA.HI R6, R13.reuse, R12.reuse, RZ, 0x4 ;  /* 0x0000000c0d067211 */ /* 0x0c0fe400078f20ff */
[CC--:B------:R-:W-:Y:S02]  /*0120*/  LEA.HI R16, R13.reuse, R12.reuse, RZ, 0x3 ;  /* 0x0000000c0d107211 */ /* 0x0c0fe400078f18ff */
[----:B------:R-:W-:Y:S02]  /*0130*/  SHF.R.S32.HI R5, RZ, 0x4, R6 ;  /* 0x00000004ff057819 */ /* 0x000fe40000011406 */
[----:B------:R-:W-:Y:S02]  /*0140*/  LOP3.LUT R0, R16, 0xfffffff8, RZ, 0xc0, !PT ;  /* 0xfffffff810007812 */ /* 0x000fe400078ec0ff */
[----:B------:R-:W-:Y:S02]  /*0150*/  SHF.R.S32.HI R234, RZ, 0x3, R16 ;  /* 0x00000003ffea7819 */ /* 0x000fe40000011410 */
[----:B------:R-:W-:Y:S01]  /*0160*/  LEA.HI R15, R13, R12, RZ, 0x2 ;  /* 0x0000000c0d0f7211 */ /* 0x000fe200078f10ff */
[----:B------:R-:W-:Y:S01]  /*0170*/  IMAD.IADD R0, R12, 0x1, -R0 ;  /* 0x000000010c007824 */ /* 0x000fe200078e0a00 */
[----:B------:R-:W-:Y:S01]  /*0180*/  LEA.HI R2, R6, R5, RZ, 0x1 ;  /* 0x0000000506027211 */ /* 0x000fe200078f08ff */
[----:B------:R-:W-:Y:S01]  /*0190*/  IMAD.SHL.U32 R7, R234, 0x40, RZ ;  /* 0x00000040ea077824 */ /* 0x000fe200078e00ff */
[--C-:B------:R-:W-:Y:S01]  /*01a0*/  SHF.R.S32.HI R8, RZ, 0x2, R15.reuse ;  /* 0x00000002ff087819 */ /* 0x100fe2000001140f */
[----:B------:R-:W-:Y:S01]  /*01b0*/  IMAD.SHL.U32 R200, R0, 0x8, RZ ;  /* 0x0000000800c87824 */ /* 0x000fe200078e00ff */
[----:B------:R-:W-:-:S02]  /*01c0*/  SHF.R.S32.HI R3, RZ, 0x1f, R15 ;  /* 0x0000001fff037819 */ /* 0x000fc4000001140f */
[----:B------:R-:W-:Y:S02]  /*01d0*/  LOP3.LUT R4, R2, 0xfffffffe, RZ, 0xc0, !PT ;  /* 0xfffffffe02047812 */ /* 0x000fe400078ec0ff */
[----:B------:R-:W-:Y:S02]  /*01e0*/  LEA.HI R14, R13, R12, RZ, 0x5 ;  /* 0x0000000c0d0e7211 */ /* 0x000fe400078f28ff */
[----:B------:R-:W-:Y:S01]  /*01f0*/  LEA.HI R3, R3, R8, RZ, 0x3 ;  /* 0x0000000803037211 */ /* 0x000fe200078f18ff */
[----:B------:R-:W-:Y:S01]  /*0200*/  IMAD.IADD R10, R5, 0x1, -R4 ;  /* 0x00000001050a7824 */ /* 0x000fe200078e0a04 */
[----:B------:R-:W-:Y:S02]  /*0210*/  LOP3.LUT R2, R7, 0x1c0, RZ, 0xc0, !PT ;  /* 0x000001c007027812 */ /* 0x000fe400078ec0ff */
[----:B------:R-:W-:Y:S01]  /*0220*/  SHF.R.S32.HI R20, RZ, 0x5, R14 ;  /* 0x00000005ff147819 */ /* 0x000fe2000001140e */
[----:B------:R-:W-:Y:S01]  /*0230*/  IMAD.SHL.U32 R173, R10, 0x200, RZ ;  /* 0x000002000aad7824 */ /* 0x000fe200078e00ff */
[----:B------:R-:W-:-:S02]  /*0240*/  LOP3.LUT R4, R3, 0xfffffff8, RZ, 0xc0, !PT ;  /* 0xfffffff803047812 */ /* 0x000fc400078ec0ff */
[----:B------:R-:W-:Y:S02]  /*0250*/  LOP3.LUT R5, R2, 0x38, R200, 0xf8, !PT ;  /* 0x0000003802057812 */ /* 0x000fe400078ef8c8 */
[----:B------:R-:W-:Y:S01]  /*0260*/  SHF.R.U32.HI R3, RZ, 0x3, R2 ;  /* 0x00000003ff037819 */ /* 0x000fe20000011602 */
[----:B------:R-:W-:Y:S01]  /*0270*/  IMAD.IADD R7, R8, 0x1, -R4 ;  /* 0x0000000108077824 */ /* 0x000fe200078e0a04 */
[----:B------:R-:W-:Y:S02]  /*0280*/  LOP3.LUT R2, R6, 0xfffffff0, RZ, 0xc0, !PT ;  /* 0xfffffff006027812 */ /* 0x000fe400078ec0ff */
[----:B------:R-:W-:Y:S02]  /*0290*/  LEA.HI R6, R14, R20, RZ, 0x1 ;  /* 0x000000140e067211 */ /* 0x000fe400078f08ff */
[----:B------:R-:W-:Y:S01]  /*02a0*/  LOP3.LUT R9, R5, R3, RZ, 0x3c, !PT ;  /* 0x0000000305097212 */ /* 0x000fe200078e3cff */
[----:B------:R-:W-:Y:S01]  /*02b0*/  IMAD.IADD R2, R12, 0x1, -R2 ;  /* 0x000000010c027824 */ /* 0x000fe200078e0a02 */
[----:B------:R-:W-:-:S02]  /*02c0*/  LOP3.LUT R3, R6, 0xfffffffe, RZ, 0xc0, !PT ;  /* 0xfffffffe06037812 */ /* 0x000fc400078ec0ff */
[C---:B------:R-:W-:Y:S02]  /*02d0*/  LOP3.LUT P4, RZ, R0.reuse, 0x4, RZ, 0xc0, !PT ;  /* 0x0000000400ff7812 */ /* 0x040fe4000788c0ff */
[C---:B------:R-:W-:Y:S01]  /*02e0*/  LOP3.LUT P3, RZ, R0.reuse, 0x2, RZ, 0xc0, !PT ;  /* 0x0000000200ff7812 */ /* 0x040fe2000786c0ff */
[----:B------:R-:W-:Y:S01]  /*02f0*/  IMAD.SHL.U32 R0, R0, 0x40, RZ ;  /* 0x0000004000007824 */ /* 0x000fe200078e00ff */
[----:B------:R-:W-:Y:S01]  /*0300*/  SHF.R.S32.HI R5, RZ, 0x1f, R2 ;  /* 0x0000001fff057819 */ /* 0x000fe20000011402 */
[----:B------:R-:W-:Y:S01]  /*0310*/  IMAD.IADD R181, R20, 0x1, -R3 ;  /* 0x0000000114b57824 */ /* 0x000fe200078e0a03 */
[----:B------:R-:W-:Y:S02]  /*0320*/  LEA.HI R4, R13, R12, RZ, 0x7 ;  /* 0x0000000c0d047211 */ /* 0x000fe400078f38ff */
[----:B------:R-:W-:Y:S01]  /*0330*/  LOP3.LUT R0, R0, 0x1c0, RZ, 0xc0, !PT ;  /* 0x000001c000007812 */ /* 0x000fe200078ec0ff */
[----:B------:R-:W-:Y:S01]  /*0340*/  IMAD.SHL.U32 R3, R181, 0x10, RZ ;  /* 0x00000010b5037824 */ /* 0x000fe200078e00ff */
[----:B------:R-:W-:-:S02]  /*0350*/  LEA.HI R11, R5, R2, RZ, 0x3 ;  /* 0x00000002050b7211 */ /* 0x000fc400078f18ff */
[----:B------:R-:W-:Y:S02]  /*0360*/  SHF.R.S32.HI R8, RZ, 0x7, R4 ;  /* 0x00000007ff087819 */ /* 0x000fe40000011404 */
[C---:B------:R-:W-:Y:S02]  /*0370*/  LOP3.LUT R5, R0.reuse, 0x10, R3, 0xf8, !PT ;  /* 0x0000001000057812 */ /* 0x040fe400078ef803 */
[----:B------:R-:W-:Y:S01]  /*0380*/  LOP3.LUT R169, R0, 0x8, R16, 0xf8, !PT ;  /* 0x0000000800a97812 */ /* 0x000fe200078ef810 */
[----:B------:R-:W-:Y:S01]  /*0390*/  IMAD R4, R8, 0x800, R173 ;  /* 0x0000080008047824 */ /* 0x000fe200078e02ad */
[----:B------:R-:W-:Y:S02]  /*03a0*/  SHF.R.U32.HI R0, RZ, 0x3, R0 ;  /* 0x00000003ff007819 */ /* 0x000fe40000011600 */
[----:B------:R-:W-:Y:S02]  /*03b0*/  LOP3.LUT R5, R5, 0x8, R16, 0xf8, !PT ;  /* 0x0000000805057812 */ /* 0x000fe400078ef810 */
[----:B------:R-:W-:-:S02]  /*03c0*/  LOP3.LUT R6, R11, 0xfffffff8, RZ, 0xc0, !PT ;  /* 0xfffffff80b067812 */ /* 0x000fc400078ec0ff */
[----:B------:R-:W-:Y:S02]  /*03d0*/  LOP3.LUT R169, R169, R0, RZ, 0x3c, !PT ;  /* 0x00000000a9a97212 */ /* 0x000fe400078e3cff */
[----:B------:R-:W-:Y:S01]  /*03e0*/  LOP3.LUT R173, R173, R5, R0, 0xf6, !PT ;  /* 0x00000005adad7212 */ /* 0x000fe200078ef600 */
[----:B------:R-:W-:Y:S01]  /*03f0*/  IMAD.IADD R19, R2, 0x1, -R6 ;  /* 0x0000000102137824 */ /* 0x000fe200078e0a06 */
[----:B------:R-:W-:Y:S01]  /*0400*/  LEA.HI R0, R13, R12, RZ, 0x6 ;  /* 0x0000000c0d007211 */ /* 0x000fe200078f30ff */
[----:B------:R-:W-:Y:S01]  /*0410*/  IMAD.IADD R169, R4, 0x1, R169 ;  /* 0x0000000104a97824 */ /* 0x000fe200078e02a9 */
[----:B------:R-:W-:Y:S01]  /*0420*/  LOP3.LUT R2, R15, 0x7ffffffc, RZ, 0xc0, !PT ;  /* 0x7ffffffc0f027812 */ /* 0x000fe200078ec0ff */
[----:B------:R-:W-:Y:S01]  /*0430*/  IMAD.SHL.U32 R6, R11, 0x40, RZ ;  /* 0x000000400b067824 */ /* 0x000fe200078e00ff */
[----:B------:R-:W-:Y:S01]  /*0440*/  LOP3.LUT R3, R7, 0x1, RZ, 0xc0, !PT ;  /* 0x0000000107037812 */ /* 0x000fe200078ec0ff */
[----:B------:R1:W-:Y:S01]  /*0450*/  STL [R1+0x10], R19 ;  /* 0x0000101301007387 */ /* 0x0003e20000100800 */
[----:B------:R-:W-:Y:S01]  /*0460*/  SHF.R.S32.HI R0, RZ, 0x6, R0 ;  /* 0x00000006ff007819 */ /* 0x000fe20000011400 */
[----:B------:R-:W-:Y:S01]  /*0470*/  IMAD.IADD R5, R12, 0x1, -R2 ;  /* 0x000000010c057824 */ /* 0x000fe200078e0a02 */
[----:B------:R-:W-:Y:S01]  /*0480*/  ISETP.NE.U32.AND P0, PT, R3, 0x1, PT ;  /* 0x000000010300780c */ /* 0x000fe20003f05070 */
[----:B------:R-:W-:Y:S01]  /*0490*/  IMAD.SHL.U32 R169, R169, 0x2, RZ ;  /* 0x00000002a9a97824 */ /* 0x000fe200078e00ff */
[----:B------:R-:W-:Y:S01]  /*04a0*/  LOP3.LUT R4, R14, 0xffffffe0, RZ, 0xc0, !PT ;  /* 0xffffffe00e047812 */ /* 0x000fe200078ec0ff */
[C---:B------:R-:W-:Y:S01]  /*04b0*/  IMAD R17, R0.reuse, 0x200, R9 ;  /* 0x0000020000117824 */ /* 0x040fe200078e0209 */
[----:B------:R-:W-:Y:S01]  /*04c0*/  SHF.R.S32.HI R3, RZ, 0x1f, R14 ;  /* 0x0000001fff037819 */ /* 0x000fe2000001140e */
[----:B------:R-:W-:Y:S01]  /*04d0*/  IMAD.SHL.U32 R2, R0, 0x8, RZ ;  /* 0x0000000800027824 */ /* 0x000fe200078e00ff */
[C---:B------:R-:W-:Y:S01]  /*04e0*/  R2P PR, R7.reuse, 0x6 ;  /* 0x0000000607007804 */ /* 0x040fe20000000000 */
[----:B------:R-:W-:Y:S01]  /*04f0*/  IMAD.SHL.U32 R0, R7, 0x40, RZ ;  /* 0x0000004007007824 */ /* 0x000fe200078e00ff */
[----:B------:R-:W-:Y:S01]  /*0500*/  LEA.HI R3, R3, R20, RZ, 0x2 ;  /* 0x0000001403037211 */ /* 0x000fe200078f10ff */
[----:B------:R-:W-:Y:S01]  /*0510*/  IMAD.IADD R18, R12, 0x1, -R4 ;  /* 0x000000010c127824 */ /* 0x000fe200078e0a04 */
[----:B------:R-:W-:Y:S01]  /*0520*/  LOP3.LUT R2, R2, 0x18, RZ, 0xc0, !PT ;  /* 0x0000001802027812 */ /* 0x000fe200078ec0ff */
[----:B------:R-:W-:Y:S01]  /*0530*/  IMAD.SHL.U32 R4, R8, 0x20, RZ ;  /* 0x0000002008047824 */ /* 0x000fe200078e00ff */
[----:B------:R-:W-:Y:S01]  /*0540*/  LOP3.LUT R0, R0, 0x1c0, RZ, 0xc0, !PT ;  /* 0x000001c000007812 */ /* 0x000fe200078ec0ff */
[----:B------:R-:W-:Y:S01]  /*0550*/  IMAD.SHL.U32 R8, R5, 0x2, RZ ;  /* 0x0000000205087824 */ /* 0x000fe200078e00ff */
[----:B------:R-:W-:Y:S01]  /*0560*/  LOP3.LUT R187, R3, 0xfffffffc, RZ, 0xc0, !PT ;  /* 0xfffffffc03bb7812 */ /* 0x000fe200078ec0ff */
[----:B------:R-:W-:Y:S01]  /*0570*/  IMAD.SHL.U32 R5, R10, 0x20, RZ ;  /* 0x000000200a057824 */ /* 0x000fe200078e00ff */
[----:B------:R-:W-:Y:S01]  /*0580*/  SHF.R.U32.HI R3, RZ, 0x3, R0 ;  /* 0x00000003ff037819 */ /* 0x000fe20000011600 */
[----:B------:R1:W-:Y:S01]  /*0590*/  STL [R1+0xc], R18 ;  /* 0x00000c1201007387 */ /* 0x0003e20000100800 */
[----:B------:R-:W-:Y:S01]  /*05a0*/  LOP3.LUT R247, R4, 0x6, R247, 0xf8, !PT ;  /* 0x0000000604f77812 */ /* 0x000fe200078ef8f7 */
[----:B------:R-:W-:Y:S01]  /*05b0*/  IMAD.IADD R187, R20, 0x1, -R187 ;  /* 0x0000000114bb7824 */ /* 0x000fe200078e0abb */
[----:B------:R-:W-:Y:S01]  /*05c0*/  LOP3.LUT R4, R0, 0x20, R4, 0xf8, !PT ;  /* 0x0000002000047812 */ /* 0x000fe200078ef804 */
[----:B------:R1:W-:Y:S01]  /*05d0*/  STL [R1+0x8], R17 ;  /* 0x0000081101007387 */ /* 0x0003e20000100800 */
[----:B------:R-:W-:Y:S01]  /*05e0*/  LOP3.LUT R5, R2, 0x20, R5, 0xf8, !PT ;  /* 0x0000002002057812 */ /* 0x000fe200078ef805 */
[----:B------:R-:W-:Y:S01]  /*05f0*/  IMAD.SHL.U32 R174, R173, 0x2, RZ ;  /* 0x00000002adae7824 */ /* 0x000fe200078e00ff */
[----:B------:R-:W-:Y:S01]  /*0600*/  LOP3.LUT R9, R3, R0, R2, 0x1e, !PT ;  /* 0x0000000003097212 */ /* 0x000fe200078e1e02 */
[----:B------:R-:W-:Y:S01]  /*0610*/  IMAD.SHL.U32 R2, R19, 0x40, RZ ;  /* 0x0000004013027824 */ /* 0x000fe200078e00ff */
[----:B------:R-:W-:Y:S01]  /*0620*/  LOP3.LUT R3, R4, R3, RZ, 0x3c, !PT ;  /* 0x0000000304037212 */ /* 0x000fe200078e3cff */
[----:B------:R-:W-:Y:S01]  /*0630*/  IMAD R0, R187, 0x400, R8 ;  /* 0x00000400bb007824 */ /* 0x000fe200078e0208 */
[----:B------:R-:W-:Y:S01]  /*0640*/  SHF.R.S32.HI R4, RZ, 0x1f, R18 ;  /* 0x0000001fff047819 */ /* 0x000fe20000011412 */
[----:B------:R-:W-:Y:S01]  /*0650*/  IMAD.SHL.U32 R191, R17, 0x2, RZ ;  /* 0x0000000211bf7824 */ /* 0x000fe200078e00ff */
[----:B------:R-:W-:Y:S01]  /*0660*/  LOP3.LUT R2, R2, 0x1c0, RZ, 0xc0, !PT ;  /* 0x000001c002027812 */ /* 0x000fe200078ec0ff */
[----:B------:R-:W-:Y:S01]  /*0670*/  IMAD.IADD R203, R0, 0x1, R3 ;  /* 0x0000000100cb7824 */ /* 0x000fe200078e0203 */
[----:B------:R-:W-:Y:S01]  /*0680*/  LEA.HI R4, R4, R18, RZ, 0x2 ;  /* 0x0000001204047211 */ /* 0x000fe200078f10ff */
[----:B------:R-:W-:Y:S01]  /*0690*/  IMAD.SHL.U32 R0, R10, 0x8, RZ ;  /* 0x000000080a007824 */ /* 0x000fe200078e00ff */
[----:B------:R-:W-:Y:S01]  /*06a0*/  SHF.R.U32.HI R3, RZ, 0x3, R2 ;  /* 0x00000003ff037819 */ /* 0x000fe20000011602 */
[----:B------:R-:W-:Y:S01]  /*06b0*/  IMAD.SHL.U32 R203, R203, 0x2, RZ ;  /* 0x00000002cbcb7824 */ /* 0x000fe200078e00ff */
[----:B------:R-:W-:-:S02]  /*06c0*/  SEL R170, R170, 0xffffffe0, !P3 ;  /* 0xffffffe0aaaa7807 */ /* 0x000fc40005800000 */
[----:B------:R-:W-:Y:S02]  /*06d0*/  LOP3.LUT R7, R2, 0x8, R0, 0xf8, !PT ;  /* 0x0000000802077812 */ /* 0x000fe400078ef800 */
[----:B------:R-:W-:Y:S01]  /*06e0*/  LOP3.LUT R2, R3, R5, R2, 0x1e, !PT ;  /* 0x0000000503027212 */ /* 0x000fe200078e1e02 */
[----:B------:R-:W-:Y:S01]  /*06f0*/  IMAD.IADD R170, R169, 0x1, R170 ;  /* 0x00000001a9aa7824 */ /* 0x000fe200078e02aa */
[----:B------:R-:W-:Y:S01]  /*0700*/  SHF.R.S32.HI R5, RZ, 0x2, R4 ;  /* 0x00000002ff057819 */ /* 0x000fe20000011404 */
[----:B------:R-:W-:Y:S01]  /*0710*/  IMAD R4, R181, 0x400, R8 ;  /* 0x00000400b5047824 */ /* 0x000fe200078e0208 */
[----:B------:R-:W-:Y:S02]  /*0720*/  LOP3.LUT R0, R6, 0xfffffe00, RZ, 0xc0, !PT ;  /* 0xfffffe0006007812 */ /* 0x000fe400078ec0ff */
[----:B------:R-:W-:Y:S01]  /*0730*/  LOP3.LUT R3, R7, R3, RZ, 0x3c, !PT ;  /* 0x0000000307037212 */ /* 0x000fe200078e3cff */
[----:B------:R-:W-:Y:S01]  /*0740*/  IMAD R5, R187, 0x10, R5 ;  /* 0x00000010bb057824 */ /* 0x000fe200078e0205 */
[----:B------:R-:W-:Y:S01]  /*0750*/  SEL R171, R171, 0xffffffc0, !P4 ;  /* 0xffffffc0abab7807 */ /* 0x000fe20006000000 */
[----:B------:R-:W-:Y:S01]  /*0760*/  IMAD.IADD R4, R4, 0x1, R9 ;  /* 0x0000000104047824 */ /* 0x000fe200078e0209 */
[----:B------:R-:W-:Y:S01]  /*0770*/  SEL R205, R205, 0x10, !P0 ;  /* 0x00000010cdcd7807 */ /* 0x000fe20004000000 */
[--C-:B------:R-:W-:Y:S01]  /*0780*/  IMAD R181, R181, 0x400, R0.reuse ;  /* 0x00000400b5b57824 */ /* 0x100fe200078e0200 */
[----:B------:R1:W-:Y:S01]  /*0790*/  STL [R1+0x4], R5 ;  /* 0x0000040501007387 */ /* 0x0003e20000100800 */
[----:B------:R-:W-:Y:S01]  /*07a0*/  IADD3 R204, R203, 0x20, RZ ;  /* 0x00000020cbcc7810 */ /* 0x000fe20007ffe0ff */
[----:B------:R-:W-:Y:S01]  /*07b0*/  IMAD R187, R187, 0x400, R0 ;  /* 0x00000400bbbb7824 */ /* 0x000fe200078e0200 */
[----:B------:R-:W-:Y:S01]  /*07c0*/  LEA R236, R4, 0x12000, 0x1 ;  /* 0x0001200004ec7811 */ /* 0x000fe200078e08ff */
[----:B------:R-:W-:Y:S01]  /*07d0*/  IMAD.IADD R181, R3, 0x1, R181 ;  /* 0x0000000103b57824 */ /* 0x000fe200078e02b5 */
[----:B------:R-:W-:Y:S01]  /*07e0*/  @P1 IADD3 R204, R203, -0x20, RZ ;  /* 0xffffffe0cbcc1810 */ /* 0x000fe20007ffe0ff */
[--C-:B------:R-:W-:Y:S01]  /*07f0*/  IMAD R173, R173, 0x2, R171.reuse ;  /* 0x00000002adad7824 */ /* 0x100fe200078e02ab */
[----:B------:R-:W-:Y:S01]  /*0800*/  LOP3.LUT R186, R2, R0, RZ, 0xfc, !PT ;  /* 0x0000000002ba7212 */ /* 0x000fe200078efcff */
[----:B------:R-:W-:Y:S01]  /*0810*/  IMAD.IADD R172, R169, 0x1, R171 ;  /* 0x00000001a9ac7824 */ /* 0x000fe200078e02ab */
[----:B------:R-:W-:Y:S01]  /*0820*/  IADD3 R237, R236, 0x40, RZ ;  /* 0x00000040eced7810 */ /* 0x000fe20007ffe0ff */
[----:B------:R-:W-:Y:S01]  /*0830*/  IMAD.IADD R206, R203, 0x1, R205 ;  /* 0x00000001cbce7824 */ /* 0x000fe200078e02cd */
[----:B------:R-:W-:Y:S01]  /*0840*/  SHF.R.S32.HI R0, RZ, 0x1f, R234 ;  /* 0x0000001fff007819 */ /* 0x000fe200000114ea */
[----:B------:R-:W-:Y:S01]  /*0850*/  IMAD.IADD R187, R187, 0x1, R3 ;  /* 0x00000001bbbb7824 */ /* 0x000fe200078e0203 */
[C---:B------:R-:W-:Y:S01]  /*0860*/  IADD3 R210, R200.reuse, 0x40, RZ ;  /* 0x00000040c8d27810 */ /* 0x040fe20007ffe0ff */
[----:B------:R-:W-:Y:S01]  /*0870*/  IMAD.IADD R171, R171, 0x1, R170 ;  /* 0x00000001abab7824 */ /* 0x000fe200078e02aa */
[----:B------:R-:W-:Y:S01]  /*0880*/  IADD3 R211, R200, 0x80, RZ ;  /* 0x00000080c8d37810 */ /* 0x000fe20007ffe0ff */
[----:B------:R-:W-:Y:S01]  /*0890*/  IMAD.IADD R205, R205, 0x1, R204 ;  /* 0x00000001cdcd7824 */ /* 0x000fe200078e02cc */
[----:B------:R-:W-:-:S02]  /*08a0*/  LEA R181, R181, 0x1e000, 0x1 ;  /* 0x0001e000b5b57811 */ /* 0x000fc400078e08ff */
[----:B------:R-:W-:Y:S02]  /*08b0*/  @P2 IADD3 R237, R236, -0x40, RZ ;  /* 0xffffffc0eced2810 */ /* 0x000fe40007ffe0ff */
.L_x_168:
[----:B--2-4-:R-:W2:Y:S01]  /*08c0*/  S2R R34, SR_CTAID.Y ;  /* 0x0000000000227919 */ /* 0x014ea20000002600 */
[----:B---3--:R-:W3:Y:S01]  /*08d0*/  LDC.U8 R0, c[0x0][0x312] ;  /* 0x0000c480ff007b82 */ /* 0x008ee20000000000 */
[----:B------:R-:W-:Y:S02]  /*08e0*/  ISETP.NE.U32.AND P2, PT, RZ, c[0x0][0x240], PT ;  /* 0x00009000ff007a0c */ /* 0x000fe40003f45070 */
[----:B-1----:R-:W4:Y:S01]  /*08f0*/  S2R R2, SR_CTAID.Y ;  /* 0x0000000000027919 */ /* 0x002f220000002600 */
[----:B------:R-:W-:Y:S02]  /*0900*/  ISETP.EQ.U32.AND P5, PT, RZ, c[0x0][0x248], PT ;  /* 0x00009200ff007a0c */ /* 0x000fe40003fa2070 */
[----:B------:R-:W-:Y:S02]  /*0910*/  ISETP.NE.AND.EX P2, PT, RZ, c[0x0][0x244], PT, P2 ;  /* 0x00009100ff007a0c */ /* 0x000fe40003f45320 */
[----:B------:R-:W-:Y:S01]  /*0920*/  ISETP.NE.U32.AND P3, PT, RZ, c[0x0][0x250], PT ;  /* 0x00009400ff007a0c */ /* 0x000fe20003f65070 */
[----:B------:R-:W-:-:S03]  /*0930*/  IMAD.MOV.U32 R36, RZ, RZ, -0x1 ;  /* 0xffffffffff247424 */ /* 0x000fc600078e00ff */
[----:B------:R-:W-:Y:S01]  /*0940*/  ISETP.NE.AND.EX P3, PT, RZ, c[0x0][0x254], PT, P3 ;  /* 0x00009500ff007a0c */ /* 0x000fe20003f65330 */
[----:B--2---:R-:W-:Y:S01]  /*0950*/  IMAD.SHL.U32 R8, R34, 0x4, RZ ;  /* 0x0000000422087824 */ /* 0x004fe200078e00ff */
[----:B---3--:R-:W-:Y:S01]  /*0960*/  ISETP.NE.AND P4, PT, R0, RZ, PT ;  /* 0x000000ff0000720c */ /* 0x008fe20003f85270 */
[----:B------:R-:W-:Y:S01]  /*0970*/  IMAD.MOV.U32 R0, RZ, RZ, -0x1 ;  /* 0xffffffffff007424 */ /* 0x000fe200078e00ff */
[----:B----4-:R-:W-:Y:S02]  /*0980*/  SHF.R.S32.HI R35, RZ, 0x1f, R2 ;  /* 0x0000001fff237819 */ /* 0x010fe40000011402 */
[----:B------:R-:W-:Y:S02]  /*0990*/  IADD3 R2, P0, R8, c[0x0][0x240], RZ ;  /* 0x0000900008027a10 */ /* 0x000fe40007f1e0ff */
[----:B------:R-:W-:Y:S02]  /*09a0*/  SHF.L.U64.HI R7, R34, 0x2, R35 ;  /* 0x0000000222077819 */ /* 0x000fe40000010223 */
[----:B------:R-:W-:-:S02]  /*09b0*/  ISETP.EQ.OR.EX P5, PT, RZ, c[0x0][0x24c], !P4, P5 ;  /* 0x00009300ff007a0c */ /* 0x000fc400067a2750 */
[----:B------:R-:W-:Y:S02]  /*09c0*/  IADD3.X R3, R7, c[0x0][0x244], RZ, P0, !PT ;  /* 0x0000910007037a10 */ /* 0x000fe400007fe4ff */
[----:B------:R-:W-:-:S03]  /*09d0*/  @P3 IADD3 R4, P0, R8, c[0x0][0x250], RZ ;  /* 0x0000940008043a10 */ /* 0x000fc60007f1e0ff */
[----:B------:R2:W3:Y:S04]  /*09e0*/  @P2 LDG.E R0, [R2.64] ;  /* 0x0000000602002981 */ /* 0x0004e8000c1e1900 */
[----:B------:R2:W3:Y:S01]  /*09f0*/  @P2 LDG.E R6, [R2.64+0x4] ;  /* 0x0000040602062981 */ /* 0x0004e2000c1e1900 */
[----:B-1----:R-:W-:Y:S01]  /*0a00*/  @P3 IADD3.X R5, R7, c[0x0][0x254], RZ, P0, !PT ;  /* 0x0000950007053a10 */ /* 0x002fe200007fe4ff */
[----:B------:R-:W-:Y:S01]  /*0a10*/  IMAD.MOV.U32 R233, RZ, RZ, RZ ;  /* 0x000000ffffe97224 */ /* 0x000fe200078e00ff */
[----:B--2---:R-:W-:-:S05]  /*0a20*/  IADD3 R2, P1, R8, c[0x0][0x248], RZ ;  /* 0x0000920008027a10 */ /* 0x004fca0007f3e0ff */
[----:B-----5:R1:W5:Y:S01]  /*0a30*/  @P3 LDG.E R233, [R4.64] ;  /* 0x0000000604e93981 */ /* 0x020362000c1e1900 */
[----:B------:R-:W-:-:S05]  /*0a40*/  IADD3.X R3, R7, c[0x0][0x24c], RZ, P1, !PT ;  /* 0x0000930007037a10 */ /* 0x000fca0000ffe4ff */
[----:B------:R-:W2:Y:S01]  /*0a50*/  @!P5 LDG.E R36, [R2.64] ;  /* 0x000000060224d981 */ /* 0x000ea2000c1e1900 */
[----:B------:R-:W-:-:S04]  /*0a60*/  ISETP.NE.U32.AND P0, PT, RZ, c[0x0][0x248], PT ;  /* 0x00009200ff007a0c */ /* 0x000fc80003f05070 */
[----:B------:R-:W-:Y:S01]  /*0a70*/  ISETP.NE.AND.EX P0, PT, RZ, c[0x0][0x24c], PT, P0 ;  /* 0x00009300ff007a0c */ /* 0x000fe20003f05300 */
[----:B-1----:R-:W-:Y:S02]  /*0a80*/  IMAD.MOV.U32 R4, RZ, RZ, c[0x0][0x218] ;  /* 0x00008600ff047624 */ /* 0x002fe400078e00ff */
[----:B---3--:R-:W-:Y:S02]  /*0a90*/  @P2 IMAD.IADD R18, R6, 0x1, -R0 ;  /* 0x0000000106122824 */ /* 0x008fe400078e0a00 */
[----:B------:R-:W-:Y:S01]  /*0aa0*/  @!P2 IMAD.MOV.U32 R18, RZ, RZ, c[0x0][0x214] ;  /* 0x00008500ff12a624 */ /* 0x000fe200078e00ff */
[----:B--2---:R1:W-:Y:S07]  /*0ab0*/  STL [R1], R36 ;  /* 0x0000002401007387 */ /* 0x0043ee0000100800 */
[----:B------:R-:W-:Y:S05]  /*0ac0*/  @!P0 BRA `(.L_x_122) ;  /* 0x0000003000008947 */ /* 0x000fea0003800000 */
[----:B------:R-:W2:Y:S02]  /*0ad0*/  @P4 LDG.E R4, [R2.64+0x4] ;  /* 0x0000040602044981 */ /* 0x000ea4000c1e1900 */
[----:B--2---:R-:W-:-:S06]  /*0ae0*/  @P4 IADD3 R4, R4, -R36, RZ ;  /* 0x8000002404044210 */ /* 0x004fcc0007ffe0ff */
[----:B------:R2:W5:Y:S02]  /*0af0*/  @!P4 LDG.E R4, [R2.64] ;  /* 0x000000060204c981 */ /* 0x000564000c1e1900 */
.L_x_122:
[----:B------:R-:W-:-:S04]  /*0b00*/  ISETP.NE.U32.AND P1, PT, RZ, c[0x0][0x258], PT ;  /* 0x00009600ff007a0c */ /* 0x000fc80003f25070 */
[----:B------:R-:W-:-:S13]  /*0b10*/  ISETP.NE.AND.EX P1, PT, RZ, c[0x0][0x25c], PT, P1 ;  /* 0x00009700ff007a0c */ /* 0x000fda0003f25310 */
[----:B--2---:R-:W-:-:S04]  /*0b20*/  @P1 IADD3 R2, P0, R8, c[0x0][0x258], RZ ;  /* 0x0000960008021a10 */ /* 0x004fc80007f1e0ff */
[----:B------:R-:W-:-:S06]  /*0b30*/  @P1 IADD3.X R3, R7, c[0x0][0x25c], RZ, P0, !PT ;  /* 0x0000970007031a10 */ /* 0x000fcc00007fe4ff */
[----:B------:R-:W2:Y:S01]  /*0b40*/  @P1 LDG.E R3, [R2.64] ;  /* 0x0000000602031981 */ /* 0x000ea2000c1e1900 */
[----:B------:R-:W-:Y:S01]  /*0b50*/  @!P1 ISETP.NE.U32.AND P0, PT, RZ, c[0x0][0x268], PT ;  /* 0x00009a00ff009a0c */ /* 0x000fe20003f05070 */
[----:B------:R-:W-:-:S03]  /*0b60*/  IMAD.SHL.U32 R246, R235, 0x40, RZ ;  /* 0x00000040ebf67824 */ /* 0x000fc600078e00ff */
[----:B------:R-:W-:-:S04]  /*0b70*/  @!P1 ISETP.NE.AND.EX P0, PT, RZ, c[0x0][0x26c], PT, P0 ;  /* 0x00009b00ff009a0c */ /* 0x000fc80003f05300 */
[----:B------:R-:W-:Y:S01]  /*0b80*/  @!P1 SEL R2, RZ, c[0x0][0x21c], !P0 ;  /* 0x00008700ff029a07 */ /* 0x000fe20004000000 */
[----:B--2--5:R-:W-:-:S03]  /*0b90*/  @P1 IMAD.IADD R209, R3, 0x1, -R233 ;  /* 0x0000000103d11824 */ /* 0x024fc600078e0ae9 */
[----:B------:R-:W-:-:S04]  /*0ba0*/  @!P1 IADD3 R209, R2, R4, -R233 ;  /* 0x0000000402d19210 */ /* 0x000fc80007ffe8e9 */
[----:B------:R-:W-:-:S13]  /*0bb0*/  ISETP.GT.AND P0, PT, R209, R246, PT ;  /* 0x000000f6d100720c */ /* 0x000fda0003f04270 */
[----:B------:R-:W-:Y:S05]  /*0bc0*/  @!P0 BRA `(.L_x_123) ;  /* 0x0000779000008947 */ /* 0x000fea0003800000 */
[----:B------:R-:W-:Y:S01]  /*0bd0*/  ISETP.NE.AND P0, PT, R36, -0x1, PT ;  /* 0xffffffff2400780c */ /* 0x000fe20003f05270 */
[----:B------:R-:W-:Y:S01]  /*0be0*/  IMAD R3, R35, c[0x0][0x178], RZ ;  /* 0x00005e0023037a24 */ /* 0x000fe200078e02ff */
[----:B------:R-:W-:Y:S01]  /*0bf0*/  IADD3 R2, R18, 0x3f, RZ ;  /* 0x0000003f12027810 */ /* 0x000fe20007ffe0ff */
[----:B------:R-:W-:Y:S01]  /*0c00*/  IMAD.WIDE.U32 R26, R34, c[0x0][0x178], RZ ;  /* 0x00005e00221a7a25 */ /* 0x000fe200078e00ff */
[----:B------:R-:W-:Y:S02]  /*0c10*/  ISETP.NE.AND P1, PT, R0, -0x1, PT ;  /* 0xffffffff0000780c */ /* 0x000fe40003f25270 */
[----:B------:R-:W-:Y:S01]  /*0c20*/  SHF.R.S32.HI R7, RZ, 0x1f, R2 ;  /* 0x0000001fff077819 */ /* 0x000fe20000011402 */
[----:B------:R-:W-:Y:S02]  /*0c30*/  IMAD R3, R34, c[0x0][0x17c], R3 ;  /* 0x00005f0022037a24 */ /* 0x000fe400078e0203 */
[----:B------:R-:W-:Y:S01]  /*0c40*/  IMAD.WIDE.U32 R4, R0, c[0x0][0x190], RZ ;  /* 0x0000640000047a25 */ /* 0x000fe200078e00ff */
[----:B------:R-:W-:-:S03]  /*0c50*/  LEA.HI R7, R7, R2, RZ, 0x6 ;  /* 0x0000000207077211 */ /* 0x000fc600078f30ff */
[----:B------:R-:W-:Y:S01]  /*0c60*/  @P0 IMAD.IADD R6, R233, 0x1, R36 ;  /* 0x00000001e9060824 */ /* 0x000fe200078e0224 */
[----:B------:R-:W-:Y:S01]  /*0c70*/  LOP3.LUT R8, R7, 0xffffffc0, RZ, 0xc0, !PT ;  /* 0xffffffc007087812 */ /* 0x000fe200078ec0ff */
[----:B------:R-:W-:Y:S01]  /*0c80*/  IMAD R9, R0, c[0x0][0x194], RZ ;  /* 0x0000650000097a24 */ /* 0x000fe200078e02ff */
[----:B------:R-:W-:Y:S01]  /*0c90*/  SEL R26, R26, R4, !P1 ;  /* 0x000000041a1a7207 */ /* 0x000fe20004800000 */
[----:B------:R-:W-:Y:S01]  /*0ca0*/  IMAD.IADD R22, R27, 0x1, R3 ;  /* 0x000000011b167824 */ /* 0x000fe200078e0203 */
[----:B------:R-:W-:Y:S01]  /*0cb0*/  IADD3 R8, R8, -0x40, RZ ;  /* 0xffffffc008087810 */ /* 0x000fe20007ffe0ff */
[C---:B------:R-:W-:Y:S01]  /*0cc0*/  @P0 IMAD.WIDE.U32 R2, R6.reuse, c[0x0][0x198], RZ ;  /* 0x0000660006020a25 */ /* 0x040fe200078e00ff */
[----:B------:R-:W-:Y:S02]  /*0cd0*/  @P1 IADD3 R22, R5, R9, RZ ;  /* 0x0000000905161210 */ /* 0x000fe40007ffe0ff */
[----:B------:R-:W-:Y:S01]  /*0ce0*/  SHF.R.S32.HI R193, RZ, 0x6, R7 ;  /* 0x00000006ffc17819 */ /* 0x000fe20000011407 */
[----:B------:R-:W-:Y:S01]  /*0cf0*/  @P0 IMAD R24, R6, c[0x0][0x19c], R3 ;  /* 0x0000670006180a24 */ /* 0x000fe200078e0203 */
[----:B------:R-:W-:Y:S01]  /*0d00*/  SHF.R.S32.HI R16, RZ, 0x1f, R8 ;  /* 0x0000001fff107819 */ /* 0x000fe20000011408 */
[----:B------:R-:W-:Y:S01]  /*0d10*/  @P0 IMAD.MOV.U32 R23, RZ, RZ, R2 ;  /* 0x000000ffff170224 */ /* 0x000fe200078e0002 */
[----:B------:R-:W-:Y:S05]  /*0d20*/  @P0 BRA `(.L_x_124) ;  /* 0x000000a000000947 */ /* 0x000fea0003800000 */
[----:B------:R-:W-:Y:S01]  /*0d30*/  SHF.R.S32.HI R2, RZ, 0x1f, R233 ;  /* 0x0000001fff027819 */ /* 0x000fe200000114e9 */
[----:B------:R-:W-:-:S04]  /*0d40*/  IMAD R5, R35, c[0x0][0x180], RZ ;  /* 0x0000600023057a24 */ /* 0x000fc800078e02ff */
[----:B------:R-:W-:Y:S02]  /*0d50*/  IMAD R4, R2, c[0x0][0x198], RZ ;  /* 0x0000660002047a24 */ /* 0x000fe400078e02ff */
[----:B------:R-:W-:-:S04]  /*0d60*/  IMAD.WIDE.U32 R2, R233, c[0x0][0x198], RZ ;  /* 0x00006600e9027a25 */ /* 0x000fc800078e00ff */
[----:B------:R-:W-:-:S05]  /*0d70*/  IMAD R4, R233, c[0x0][0x19c], R4 ;  /* 0x00006700e9047a24 */ /* 0x000fca00078e0204 */
[----:B------:R-:W-:Y:S01]  /*0d80*/  IADD3 R3, R3, R4, RZ ;  /* 0x0000000403037210 */ /* 0x000fe20007ffe0ff */
[----:B------:R-:W-:-:S04]  /*0d90*/  IMAD R4, R34, c[0x0][0x184], R5 ;  /* 0x0000610022047a24 */ /* 0x000fc800078e0205 */
[----:B------:R-:W-:-:S05]  /*0da0*/  IMAD.WIDE.U32 R2, R34, c[0x0][0x180], R2 ;  /* 0x0000600022027a25 */ /* 0x000fca00078e0002 */
[----:B------:R-:W-:Y:S02]  /*0db0*/  IADD3 R24, R3, R4, RZ ;  /* 0x0000000403187210 */ /* 0x000fe40007ffe0ff */
[----:B------:R-:W-:Y:S02]  /*0dc0*/  MOV R23, R2 ;  /* 0x0000000200177202 */ /* 0x000fe40000000f00 */
.L_x_124:
[----:B------:R-:W-:-:S05]  /*0dd0*/  @P0 IADD3 R4, R233, R36, RZ ;  /* 0x00000024e9040210 */ /* 0x000fca0007ffe0ff */
[----:B------:R-:W-:-:S04]  /*0de0*/  @P0 IMAD.WIDE.U32 R2, R4, c[0x0][0x1a0], RZ ;  /* 0x0000680004020a25 */ /* 0x000fc800078e00ff */
[----:B------:R-:W-:Y:S01]  /*0df0*/  @P0 IMAD R27, R4, c[0x0][0x1a4], R3 ;  /* 0x00006900041b0a24 */ /* 0x000fe200078e0203 */
[----:B------:R-:W-:Y:S01]  /*0e00*/  @P0 MOV R25, R2 ;  /* 0x0000000200190202 */ /* 0x000fe20000000f00 */
        /* <DEDUP_REMOVED lines=11> */
.L_x_125:
[----:B------:R-:W-:Y:S01]  /*0ec0*/  IABS R11, c[0x0][0x1c8] ;  /* 0x00007200000b7a13 */ /* 0x000fe20000000000 */
[----:B------:R-:W2:Y:S01]  /*0ed0*/  S2R R33, SR_CTAID.Z ;  /* 0x0000000000217919 */ /* 0x000ea20000002700 */
[----:B------:R-:W3:Y:S01]  /*0ee0*/  LDC.U8 R17, c[0x0][0x328] ;  /* 0x0000ca00ff117b82 */ /* 0x000ee20000000000 */
[----:B------:R-:W-:Y:S01]  /*0ef0*/  IMAD.MOV.U32 R13, RZ, RZ, c[0x0][0x224] ;  /* 0x00008900ff0d7624 */ /* 0x000fe200078e00ff */
[----:B------:R-:W4:Y:S01]  /*0f00*/  I2F.RP R2, R11 ;  /* 0x0000000b00027306 */ /* 0x000f220000209400 */
[C---:B------:R-:W-:Y:S01]  /*0f10*/  @P1 IMAD.WIDE.U32 R4, R0.reuse, c[0x0][0x370], RZ ;  /* 0x0000dc0000041a25 */ /* 0x040fe200078e00ff */
[----:B------:R-:W5:Y:S02]  /*0f20*/  S2R R19, SR_CTAID.X ;  /* 0x0000000000137919 */ /* 0x000f640000002500 */
[----:B------:R-:W-:Y:S01]  /*0f30*/  SHF.R.S32.HI R13, RZ, 0x1f, R13 ;  /* 0x0000001fff0d7819 */ /* 0x000fe2000001140d */
[----:B------:R-:W-:Y:S01]  /*0f40*/  @P1 IMAD R12, R0, c[0x0][0x374], R5 ;  /* 0x0000dd00000c1a24 */ /* 0x000fe200078e0205 */
[----:B------:R-:W-:Y:S01]  /*0f50*/  @P1 MOV R10, R4 ;  /* 0x00000004000a1202 */ /* 0x000fe20000000f00 */
[----:B------:R-:W-:Y:S01]  /*0f60*/  @!P1 IMAD.WIDE.U32 R4, R34, c[0x0][0x368], RZ ;  /* 0x0000da0022049a25 */ /* 0x000fe200078e00ff */
[----:B------:R-:W1:Y:S03]  /*0f70*/  LDC.U8 R29, c[0x0][0x3d0] ;  /* 0x0000f400ff1d7b82 */ /* 0x000e660000000000 */
[----:B------:R-:W-:-:S02]  /*0f80*/  IMAD.MOV.U32 R28, RZ, RZ, c[0x0][0x22c] ;  /* 0x00008b00ff1c7624 */ /* 0x000fc400078e00ff */
[----:B------:R-:W-:Y:S01]  /*0f90*/  IMAD.WIDE.U32 R14, R34, c[0x0][0x224], RZ ;  /* 0x00008900220e7a25 */ /* 0x000fe200078e00ff */
[----:B----4-:R-:W4:Y:S03]  /*0fa0*/  MUFU.RCP R2, R2 ;  /* 0x0000000200027308 */ /* 0x010f260000001000 */
[----:B------:R-:W-:Y:S01]  /*0fb0*/  IMAD.WIDE R20, R28, c[0x0][0x1c0], RZ ;  /* 0x000070001c147a25 */ /* 0x000fe200078e02ff */
[----:B--2---:R-:W-:-:S03]  /*0fc0*/  IABS R7, R33 ;  /* 0x0000002100077213 */ /* 0x004fc60000000000 */
[----:B------:R-:W-:Y:S01]  /*0fd0*/  @!P1 IMAD.MOV.U32 R10, RZ, RZ, R4 ;  /* 0x000000ffff0a9224 */ /* 0x000fe200078e0004 */
[----:B------:R-:W-:Y:S02]  /*0fe0*/  LOP3.LUT R9, R33, c[0x0][0x1c8], RZ, 0x3c, !PT ;  /* 0x0000720021097a12 */ /* 0x000fe400078e3cff */
[----:B---3--:R-:W-:Y:S02]  /*0ff0*/  ISETP.NE.AND P3, PT, R17, RZ, PT ;  /* 0x000000ff1100720c */ /* 0x008fe40003f65270 */
[----:B------:R-:W-:Y:S02]  /*1000*/  ISETP.GE.AND P4, PT, R9, RZ, PT ;  /* 0x000000ff0900720c */ /* 0x000fe40003f86270 */
[----:B------:R-:W-:Y:S02]  /*1010*/  SHF.L.U64.HI R9, R34, 0x7, R35 ;  /* 0x0000000722097819 */ /* 0x000fe40000010223 */
[----:B------:R-:W-:Y:S02]  /*1020*/  SHF.R.S32.HI R30, RZ, 0x1f, R33 ;  /* 0x0000001fff1e7819 */ /* 0x000fe40000011421 */
[----:B----4-:R-:W-:-:S02]  /*1030*/  IADD3 R2, R2, 0xffffffe, RZ ;  /* 0x0ffffffe02027810 */ /* 0x010fc40007ffe0ff */
[----:B------:R-:W-:Y:S02]  /*1040*/  SEL R9, R9, RZ, P2 ;  /* 0x000000ff09097207 */ /* 0x000fe40001000000 */
[----:B------:R-:W2:Y:S02]  /*1050*/  F2I.FTZ.U32.TRUNC.NTZ R3, R2 ;  /* 0x0000000200037305 */ /* 0x000ea4000021f000 */
[----:B--2---:R-:W-:-:S05]  /*1060*/  IADD3 R2, RZ, -R3, RZ ;  /* 0x80000003ff027210 */ /* 0x004fca0007ffe0ff */
[----:B------:R-:W-:Y:S02]  /*1070*/  IMAD R6, R2, R11, RZ ;  /* 0x0000000b02067224 */ /* 0x000fe400078e02ff */
[----:B------:R-:W-:-:S04]  /*1080*/  IMAD.MOV.U32 R2, RZ, RZ, RZ ;  /* 0x000000ffff027224 */ /* 0x000fc800078e00ff */
[----:B------:R-:W-:-:S04]  /*1090*/  IMAD.HI.U32 R2, R3, R6, R2 ;  /* 0x0000000603027227 */ /* 0x000fc800078e0002 */
[----:B------:R-:W-:Y:S02]  /*10a0*/  @!P1 IMAD R6, R35, c[0x0][0x368], RZ ;  /* 0x0000da0023069a24 */ /* 0x000fe400078e02ff */
[----:B------:R-:W-:-:S04]  /*10b0*/  IMAD.HI.U32 R2, R2, R7, RZ ;  /* 0x0000000702027227 */ /* 0x000fc800078e00ff */
[----:B------:R-:W-:Y:S01]  /*10c0*/  @!P1 IMAD R6, R34, c[0x0][0x36c], R6 ;  /* 0x0000db0022069a24 */ /* 0x000fe200078e0206 */
[----:B------:R-:W-:-:S04]  /*10d0*/  IADD3 R3, -R2, RZ, RZ ;  /* 0x000000ff02037210 */ /* 0x000fc80007ffe1ff */
[----:B------:R-:W-:Y:S01]  /*10e0*/  @!P1 IADD3 R12, R5, R6, RZ ;  /* 0x00000006050c9210 */ /* 0x000fe20007ffe0ff */
[----:B------:R-:W-:Y:S02]  /*10f0*/  IMAD R3, R11, R3, R7 ;  /* 0x000000030b037224 */ /* 0x000fe400078e0207 */
[----:B------:R-:W-:Y:S02]  /*1100*/  IMAD R7, R13, R34, RZ ;  /* 0x000000220d077224 */ /* 0x000fe400078e02ff */
[----:B------:R-:W-:Y:S01]  /*1110*/  IMAD.SHL.U32 R6, R34, 0x80, RZ ;  /* 0x0000008022067824 */ /* 0x000fe200078e00ff */
[----:B------:R-:W-:Y:S01]  /*1120*/  ISETP.GT.U32.AND P5, PT, R11, R3, PT ;  /* 0x000000030b00720c */ /* 0x000fe20003fa4070 */
[----:B------:R-:W-:Y:S02]  /*1130*/  IMAD R5, R35, c[0x0][0x224], R7 ;  /* 0x0000890023057a24 */ /* 0x000fe400078e0207 */
[----:B------:R-:W-:Y:S01]  /*1140*/  IMAD R7, R21, R14, RZ ;  /* 0x0000000e15077224 */ /* 0x000fe200078e02ff */
[----:B------:R-:W-:-:S02]  /*1150*/  SEL R6, R6, RZ, P2 ;  /* 0x000000ff06067207 */ /* 0x000fc40001000000 */
[----:B------:R-:W-:Y:S01]  /*1160*/  IADD3 R4, R15, R5, RZ ;  /* 0x000000050f047210 */ /* 0x000fe20007ffe0ff */
[----:B------:R-:W-:Y:S01]  /*1170*/  IMAD.WIDE.U32 R14, R20, R14, RZ ;  /* 0x0000000e140e7225 */ /* 0x000fe200078e00ff */
[----:B------:R-:W-:-:S03]  /*1180*/  IADD3 R6, P2, R8, R6, RZ ;  /* 0x0000000608067210 */ /* 0x000fc60007f5e0ff */
[C---:B------:R-:W-:Y:S02]  /*1190*/  IMAD R7, R20.reuse, R4, R7 ;  /* 0x0000000414077224 */ /* 0x040fe400078e0207 */
[-C--:B------:R-:W-:Y:S01]  /*11a0*/  @!P5 IADD3 R3, R3, -R11.reuse, RZ ;  /* 0x8000000b0303d210 */ /* 0x080fe20007ffe0ff */
[----:B------:R-:W-:Y:S01]  /*11b0*/  IMAD.WIDE.U32 R4, R20, R0, RZ ;  /* 0x0000000014047225 */ /* 0x000fe200078e00ff */
[----:B------:R-:W-:Y:S02]  /*11c0*/  @!P5 IADD3 R2, R2, 0x1, RZ ;  /* 0x000000010202d810 */ /* 0x000fe40007ffe0ff */
[----:B------:R-:W-:Y:S01]  /*11d0*/  ISETP.GE.U32.AND P6, PT, R3, R11, PT ;  /* 0x0000000b0300720c */ /* 0x000fe20003fc6070 */
[----:B------:R-:W-:Y:S01]  /*11e0*/  IMAD.X R9, R16, 0x1, R9, P2 ;  /* 0x0000000110097824 */ /* 0x000fe200010e0609 */
[----:B------:R-:W-:Y:S01]  /*11f0*/  ISETP.NE.AND P5, PT, RZ, c[0x0][0x1c8], PT ;  /* 0x00007200ff007a0c */ /* 0x000fe20003fa5270 */
[C---:B------:R-:W-:Y:S01]  /*1200*/  IMAD R13, R21.reuse, R6, RZ ;  /* 0x00000006150d7224 */ /* 0x040fe200078e02ff */
[----:B------:R-:W-:Y:S01]  /*1210*/  SEL R17, R14, R4, !P1 ;  /* 0x000000040e117207 */ /* 0x000fe20004800000 */
[----:B------:R-:W-:Y:S01]  /*1220*/  IMAD R3, R21, R0, RZ ;  /* 0x0000000015037224 */ /* 0x000fe200078e02ff */
[----:B------:R-:W-:Y:S01]  /*1230*/  IADD3 R11, R15, R7, RZ ;  /* 0x000000070f0b7210 */ /* 0x000fe20007ffe0ff */
[----:B------:R-:W-:Y:S01]  /*1240*/  @P3 IMAD R4, R34, c[0x0][0x214], RZ ;  /* 0x0000850022043a24 */ /* 0x000fe200078e02ff */
[----:B-1----:R-:W-:Y:S01]  /*1250*/  ISETP.NE.AND P2, PT, R29, RZ, PT ;  /* 0x000000ff1d00720c */ /* 0x002fe20003f45270 */
[----:B------:R-:W-:Y:S01]  /*1260*/  IMAD.WIDE.U32 R6, R20, R6, RZ ;  /* 0x0000000614067225 */ /* 0x000fe200078e00ff */
[----:B------:R-:W-:-:S02]  /*1270*/  @P1 IADD3 R11, R5, R3, RZ ;  /* 0x00000003050b1210 */ /* 0x000fc40007ffe0ff */
[----:B------:R-:W-:Y:S01]  /*1280*/  @P3 SEL R4, R4, R0, !P1 ;  /* 0x0000000004043207 */ /* 0x000fe20004800000 */
[----:B------:R-:W-:Y:S01]  /*1290*/  IMAD R9, R20, R9, R13 ;  /* 0x0000000914097224 */ /* 0x000fe200078e020d */
[----:B------:R-:W-:Y:S01]  /*12a0*/  @P6 IADD3 R2, R2, 0x1, RZ ;  /* 0x0000000102026810 */ /* 0x000fe20007ffe0ff */
[----:B-----5:R-:W-:-:S03]  /*12b0*/  IMAD.WIDE.U32 R20, R19, c[0x0][0x3d8], RZ ;  /* 0x0000f60013147a25 */ /* 0x020fc600078e00ff */
[----:B------:R-:W-:Y:S01]  /*12c0*/  IADD3 R9, R7, R9, RZ ;  /* 0x0000000907097210 */ /* 0x000fe20007ffe0ff */
[----:B------:R-:W-:Y:S01]  /*12d0*/  IMAD.MOV.U32 R14, RZ, RZ, R2 ;  /* 0x000000ffff0e7224 */ /* 0x000fe200078e0002 */
[----:B------:R-:W-:Y:S01]  /*12e0*/  SEL R20, R20, RZ, P2 ;  /* 0x000000ff14147207 */ /* 0x000fe20001000000 */
[----:B------:R-:W-:Y:S01]  /*12f0*/  IMAD R3, R19, c[0x0][0x3dc], R21 ;  /* 0x0000f70013037a24 */ /* 0x000fe200078e0215 */
[----:B------:R-:W-:Y:S01]  /*1300*/  SHF.R.S32.HI R19, RZ, 0x1f, R246 ;  /* 0x0000001fff137819 */ /* 0x000fe200000114f6 */
[C---:B------:R-:W-:Y:S01]  /*1310*/  IMAD R13, R33.reuse, c[0x0][0x22c], RZ ;  /* 0x00008b00210d7a24 */ /* 0x040fe200078e02ff */
[----:B------:R-:W-:Y:S01]  /*1320*/  @!P4 IADD3 R14, -R14, RZ, RZ ;  /* 0x000000ff0e0ec210 */ /* 0x000fe20007ffe1ff */
[----:B------:R-:W-:Y:S01]  /*1330*/  @!P3 IMAD R5, R34, c[0x0][0x1c0], R33 ;  /* 0x000070002205ba24 */ /* 0x000fe200078e0221 */
[----:B------:R-:W-:Y:S01]  /*1340*/  @!P5 LOP3.LUT R14, RZ, c[0x0][0x1c8], RZ, 0x33, !PT ;  /* 0x00007200ff0eda12 */ /* 0x000fe200078e33ff */
[----:B------:R-:W-:Y:S01]  /*1350*/  @P3 IMAD R4, R33, c[0x0][0x234], R4 ;  /* 0x00008d0021043a24 */ /* 0x000fe200078e0204 */
[----:B------:R-:W-:Y:S01]  /*1360*/  SHF.R.S32.HI R29, RZ, 0x1f, R13 ;  /* 0x0000001fff1d7819 */ /* 0x000fe2000001140d */
[----:B------:R-:W-:Y:S01]  /*1370*/  @!P3 IMAD R4, R5, c[0x0][0x214], RZ ;  /* 0x000085000504ba24 */ /* 0x000fe200078e02ff */
[----:B------:R-:W-:-:S02]  /*1380*/  SEL R15, R3, RZ, P2 ;  /* 0x000000ff030f7207 */ /* 0x000fc40001000000 */
[----:B------:R-:W-:Y:S01]  /*1390*/  SHF.R.S32.HI R21, RZ, 0x1f, R14 ;  /* 0x0000001fff157819 */ /* 0x000fe2000001140e */
[----:B------:R-:W-:Y:S05]  /*13a0*/  @!P3 BRA `(.L_x_126) ;  /* 0x000000700000b947 */ /* 0x000fea0003800000 */
[C---:B------:R-:W-:Y:S01]  /*13b0*/  @!P1 IMAD R0, R34.reuse, c[0x0][0x224], RZ ;  /* 0x0000890022009a24 */ /* 0x040fe200078e02ff */
[----:B------:R-:W-:Y:S02]  /*13c0*/  MOV R3, 0x80 ;  /* 0x0000008000037802 */ /* 0x000fe40000000f00 */
[----:B------:R-:W-:Y:S02]  /*13d0*/  MOV R2, c[0x0][0x210] ;  /* 0x0000840000027a02 */ /* 0x000fe40000000f00 */
[----:B------:R-:W-:-:S03]  /*13e0*/  LEA R0, R34, R0, 0x7 ;  /* 0x0000000022007211 */ /* 0x000fc600078e38ff */
[----:B------:R-:W-:-:S04]  /*13f0*/  IMAD R2, R3, R2, c[0x0][0x234] ;  /* 0x00008d0003027624 */ /* 0x000fc800078e0202 */
[----:B------:R-:W-:Y:S01]  /*1400*/  IMAD R0, R2, R33, R0 ;  /* 0x0000002102007224 */ /* 0x000fe200078e0200 */
[----:B------:R-:W-:Y:S05]  /*1410*/  BRA `(.L_x_127) ;  /* 0x0000002000007947 */ /* 0x000fea0003800000 */
.L_x_126:
[----:B------:R-:W-:-:S04]  /*1420*/  IMAD R0, R34, c[0x0][0x1c0], R33 ;  /* 0x0000700022007a24 */ /* 0x000fc800078e0221 */
[----:B------:R-:W-:Y:S02]  /*1430*/  IMAD R0, R0, c[0x0][0x224], RZ ;  /* 0x0000890000007a24 */ /* 0x000fe400078e02ff */
.L_x_127:
[----:B------:R-:W2:Y:S01]  /*1440*/  LDL R39, [R1+0xc] ;  /* 0x00000c0001277983 */ /* 0x000ea20000100800 */
[----:B------:R-:W-:Y:S01]  /*1450*/  IMAD R28, R28, c[0x0][0x1c0], RZ ;  /* 0x000070001c1c7a24 */ /* 0x000fe200078e02ff */
[----:B------:R-:W-:Y:S01]  /*1460*/  IADD3 R2, P4, R200, R10, RZ ;  /* 0x0000000ac8027210 */ /* 0x000fe20007f9e0ff */
[----:B------:R-:W-:Y:S01]  /*1470*/  IMAD R5, R16, c[0x0][0x370], RZ ;  /* 0x0000dc0010057a24 */ /* 0x000fe200078e02ff */
[----:B------:R-:W1:Y:S01]  /*1480*/  S2R R37, SR_TID.X ;  /* 0x0000000000257919 */ /* 0x000e620000002100 */
[----:B------:R-:W-:Y:S01]  /*1490*/  IMAD.SHL.U32 R3, R28, 0x40, RZ ;  /* 0x000000401c037824 */ /* 0x000fe200078e00ff */
[----:B------:R-:W-:Y:S01]  /*14a0*/  SHF.R.S32.HI R201, RZ, 0x1f, R200 ;  /* 0x0000001fffc97819 */ /* 0x000fe200000114c8 */
[----:B------:R-:W-:Y:S01]  /*14b0*/  IMAD.IADD R0, R8, 0x1, R0 ;  /* 0x0000000108007824 */ /* 0x000fe200078e0200 */
[----:B------:R-:W3:Y:S01]  /*14c0*/  S2R R38, SR_TID.X ;  /* 0x0000000000267919 */ /* 0x000ee20000002100 */
[----:B------:R-:W-:Y:S01]  /*14d0*/  SHF.R.S32.HI R32, RZ, 0x1f, R234 ;  /* 0x0000001fff207819 */ /* 0x000fe200000114ea */
[----:B------:R-:W-:Y:S01]  /*14e0*/  IMAD.MOV.U32 R31, RZ, RZ, 0x4 ;  /* 0x00000004ff1f7424 */ /* 0x000fe200078e00ff */
[----:B------:R-:W-:Y:S01]  /*14f0*/  IADD3 R7, P3, P1, R6, R3, R13 ;  /* 0x0000000306077210 */ /* 0x000fe2000797e00d */
[----:B------:R-:W-:Y:S01]  /*1500*/  IMAD R5, R8, c[0x0][0x374], R5 ;  /* 0x0000dd0008057a24 */ /* 0x000fe200078e0205 */
[----:B------:R-:W-:Y:S01]  /*1510*/  SHF.R.S32.HI R6, RZ, 0x1f, R3 ;  /* 0x0000001fff067819 */ /* 0x000fe20000011403 */
[----:B------:R-:W-:Y:S01]  /*1520*/  IMAD.X R3, R201, 0x1, R12, P4 ;  /* 0x00000001c9037824 */ /* 0x000fe200020e060c */
[----:B------:R-:W-:Y:S01]  /*1530*/  BSSY B1, `(.L_x_123) ;  /* 0x00006e2000017945 */ /* 0x000fe20003800000 */
[----:B------:R-:W-:Y:S01]  /*1540*/  IMAD.WIDE R12, R0, R31, c[0x0][0x3c8] ;  /* 0x0000f200000c7625 */ /* 0x000fe200078e021f */
[----:B------:R-:W-:-:S02]  /*1550*/  IADD3.X R10, R9, R6, R29, P3, P1 ;  /* 0x00000006090a7210 */ /* 0x000fc40001fe241d */
[----:B------:R-:W-:Y:S01]  /*1560*/  IADD3 R9, P3, P1, R20, R7, R17 ;  /* 0x0000000714097210 */ /* 0x000fe2000797e011 */
[C---:B------:R-:W-:Y:S01]  /*1570*/  IMAD.WIDE.U32 R2, R8.reuse, c[0x0][0x370], R2 ;  /* 0x0000dc0008027a25 */ /* 0x040fe200078e0002 */
[----:B------:R-:W-:Y:S02]  /*1580*/  IADD3 R17, R8, R4, RZ ;  /* 0x0000000408117210 */ /* 0x000fe40007ffe0ff */
[----:B------:R-:W-:Y:S01]  /*1590*/  IADD3 R4, P4, R234, R8, RZ ;  /* 0x00000008ea047210 */ /* 0x000fe20007f9e0ff */
[----:B------:R-:W-:Y:S01]  /*15a0*/  IMAD.IADD R3, R3, 0x1, R5 ;  /* 0x0000000103037824 */ /* 0x000fe200078e0205 */
[----:B------:R-:W-:Y:S01]  /*15b0*/  IADD3 R5, -R209, R18, R246 ;  /* 0x00000012d1057210 */ /* 0x000fe20007ffe1f6 */
[----:B------:R-:W-:Y:S01]  /*15c0*/  IMAD R8, R30, c[0x0][0x378], RZ ;  /* 0x0000de001e087a24 */ /* 0x000fe200078e02ff */
[----:B------:R-:W-:Y:S01]  /*15d0*/  IADD3.X R6, R32, R16, RZ, P4, !PT ;  /* 0x0000001020067210 */ /* 0x000fe200027fe4ff */
[----:B------:R-:W-:Y:S01]  /*15e0*/  IMAD.WIDE.U32 R2, R33, c[0x0][0x378], R2 ;  /* 0x0000de0021027a25 */ /* 0x000fe200078e0002 */
[----:B-1----:R-:W-:-:S02]  /*15f0*/  SHF.R.S32.HI R37, RZ, 0x1f, R37 ;  /* 0x0000001fff257819 */ /* 0x002fc40000011425 */
[----:B------:R-:W-:Y:S01]  /*1600*/  IADD3.X R10, R15, R10, R11, P3, P1 ;  /* 0x0000000a0f0a7210 */ /* 0x000fe20001fe240b */
[----:B------:R-:W-:Y:S01]  /*1610*/  IMAD R6, R6, c[0x0][0x190], RZ ;  /* 0x0000640006067a24 */ /* 0x000fe200078e02ff */
[----:B---3--:R-:W-:Y:S01]  /*1620*/  LEA.HI R37, R37, R38, RZ, 0x5 ;  /* 0x0000002625257211 */ /* 0x008fe200078f28ff */
[----:B------:R-:W-:Y:S01]  /*1630*/  IMAD R8, R33, c[0x0][0x37c], R8 ;  /* 0x0000df0021087a24 */ /* 0x000fe200078e0208 */
[----:B------:R-:W-:Y:S01]  /*1640*/  IADD3 R7, R5, -c[0x0][0x2e8], RZ ;  /* 0x8000ba0005077a10 */ /* 0x000fe20007ffe0ff */
[C---:B------:R-:W-:Y:S01]  /*1650*/  IMAD R11, R4.reuse, c[0x0][0x194], R6 ;  /* 0x00006500040b7a24 */ /* 0x040fe200078e0206 */
[----:B------:R-:W-:Y:S01]  /*1660*/  SHF.R.S32.HI R37, RZ, 0x5, R37 ;  /* 0x00000005ff257819 */ /* 0x000fe20000011425 */
[----:B------:R-:W-:-:S04]  /*1670*/  IMAD.WIDE.U32 R4, R4, c[0x0][0x190], R200 ;  /* 0x0000640004047a25 */ /* 0x000fc800078e00c8 */
[----:B------:R-:W-:Y:S01]  /*1680*/  IMAD.IADD R3, R3, 0x1, R8 ;  /* 0x0000000103037824 */ /* 0x000fe200078e0208 */
[----:B------:R-:W-:Y:S01]  /*1690*/  IADD3 R4, P3, R26, R4, RZ ;  /* 0x000000041a047210 */ /* 0x000fe20007f7e0ff */
[----:B------:R-:W-:Y:S02]  /*16a0*/  IMAD.MOV.U32 R213, RZ, RZ, R12 ;  /* 0x000000ffffd57224 */ /* 0x000fe400078e000c */
[----:B------:R-:W-:Y:S01]  /*16b0*/  IMAD.WIDE.U32 R2, R234, c[0x0][0x370], R2 ;  /* 0x0000dc00ea027a25 */ /* 0x000fe200078e0002 */
[----:B------:R-:W-:-:S03]  /*16c0*/  IADD3.X R5, R22, R5, R11, P3, !PT ;  /* 0x0000000516057210 */ /* 0x000fc60001ffe40b */
[----:B------:R-:W-:Y:S02]  /*16d0*/  IMAD R11, R30, c[0x0][0x1a8], RZ ;  /* 0x00006a001e0b7a24 */ /* 0x000fe400078e02ff */
[----:B------:R-:W-:-:S04]  /*16e0*/  IMAD.WIDE.U32 R4, R33, c[0x0][0x1a8], R4 ;  /* 0x00006a0021047a25 */ /* 0x000fc800078e0004 */
[----:B------:R-:W-:Y:S01]  /*16f0*/  IMAD R11, R33, c[0x0][0x1ac], R11 ;  /* 0x00006b00210b7a24 */ /* 0x000fe200078e020b */
[----:B------:R-:W-:Y:S01]  /*1700*/  LEA R196, P3, R4, c[0x0][0x160], 0x1 ;  /* 0x0000580004c47a11 */ /* 0x000fe200078608ff */
[----:B------:R-:W-:Y:S02]  /*1710*/  IMAD.MOV.U32 R212, RZ, RZ, R13 ;  /* 0x000000ffffd47224 */ /* 0x000fe400078e000d */
[----:B------:R-:W-:-:S05]  /*1720*/  IMAD.IADD R11, R5, 0x1, R11 ;  /* 0x00000001050b7824 */ /* 0x000fca00078e020b */
[----:B------:R-:W-:Y:S01]  /*1730*/  LEA.HI.X R197, R4, c[0x0][0x164], R11, 0x1, P3 ;  /* 0x0000590004c57a11 */ /* 0x000fe200018f0c0b */
[----:B--2---:R-:W-:-:S05]  /*1740*/  IMAD R0, R37, R28, R39 ;  /* 0x0000001c25007224 */ /* 0x004fca00078e0227 */
[----:B------:R-:W-:-:S04]  /*1750*/  IADD3 R6, P1, R0, R9, RZ ;  /* 0x0000000900067210 */ /* 0x000fc80007f3e0ff */
[----:B------:R-:W-:Y:S02]  /*1760*/  LEA.HI.X.SX32 R9, R0, R10, 0x1, P1 ;  /* 0x0000000a00097211 */ /* 0x000fe400008f0eff */
[----:B------:R-:W-:Y:S02]  /*1770*/  SHF.R.S32.HI R0, RZ, 0x1f, R7 ;  /* 0x0000001fff007819 */ /* 0x000fe40000011407 */
[----:B------:R-:W-:Y:S02]  /*1780*/  LEA R188, P1, R6, c[0x0][0x350], 0x2 ;  /* 0x0000d40006bc7a11 */ /* 0x000fe400078210ff */
[----:B------:R-:W-:Y:S01]  /*1790*/  LEA.HI R7, R0, R7, RZ, 0x6 ;  /* 0x0000000700077211 */ /* 0x000fe200078f30ff */
[----:B------:R-:W-:Y:S01]  /*17a0*/  IMAD R0, R32, c[0x0][0x370], RZ ;  /* 0x0000dc0020007a24 */ /* 0x000fe200078e02ff */
[----:B------:R-:W-:Y:S01]  /*17b0*/  LEA.HI.X R189, R6, c[0x0][0x354], R9, 0x2, P1 ;  /* 0x0000d50006bd7a11 */ /* 0x000fe200008f1409 */
[----:B------:R-:W-:Y:S01]  /*17c0*/  IMAD.WIDE R8, R17, R31, c[0x0][0x200] ;  /* 0x0000800011087625 */ /* 0x000fe200078e021f */
[----:B------:R-:W-:-:S02]  /*17d0*/  SHF.R.S32.HI R6, RZ, 0x6, R7 ;  /* 0x00000006ff067819 */ /* 0x000fc40000011407 */
[----:B------:R-:W-:Y:S01]  /*17e0*/  LEA R194, P1, R2, c[0x0][0x330], 0x1 ;  /* 0x0000cc0002c27a11 */ /* 0x000fe200078208ff */
[----:B------:R-:W-:Y:S01]  /*17f0*/  IMAD R0, R234, c[0x0][0x374], R0 ;  /* 0x0000dd00ea007a24 */ /* 0x000fe200078e0200 */
[----:B------:R-:W-:Y:S01]  /*1800*/  IMNMX R231, RZ, R6, !PT ;  /* 0x00000006ffe77217 */ /* 0x000fe20007800200 */
[----:B------:R-:W-:Y:S01]  /*1810*/  IMAD.MOV.U32 R207, RZ, RZ, R9 ;  /* 0x000000ffffcf7224 */ /* 0x000fe200078e0009 */
[----:B------:R-:W-:Y:S01]  /*1820*/  MOV R208, R8 ;  /* 0x0000000800d07202 */ /* 0x000fe20000000f00 */
[----:B------:R-:W-:Y:S01]  /*1830*/  IMAD.IADD R0, R3, 0x1, R0 ;  /* 0x0000000103007824 */ /* 0x000fe200078e0200 */
[C---:B------:R-:W-:Y:S02]  /*1840*/  ISETP.GT.AND P4, PT, R193.reuse, R231, PT ;  /* 0x000000e7c100720c */ /* 0x040fe40003f84270 */
[----:B------:R-:W-:Y:S02]  /*1850*/  IADD3 R193, R193, -0x1, RZ ;  /* 0xffffffffc1c17810 */ /* 0x000fe40007ffe0ff */
[----:B------:R-:W-:-:S09]  /*1860*/  LEA.HI.X R195, R2, c[0x0][0x334], R0, 0x1, P1 ;  /* 0x0000cd0002c37a11 */ /* 0x000fd200008f0c00 */
[----:B------:R-:W-:Y:S05]  /*1870*/  @P4 BRA `(.L_x_128) ;  /* 0x000007a000004947 */ /* 0x000fea0003800000 */
[----:B------:R-:W-:-:S05]  /*1880*/  @P0 IADD3 R0, R233, R36, RZ ;  /* 0x00000024e9000210 */ /* 0x000fca0007ffe0ff */
[----:B------:R-:W-:-:S04]  /*1890*/  @P0 IMAD.WIDE.U32 R2, R0, c[0x0][0x3a0], RZ ;  /* 0x0000e80000020a25 */ /* 0x000fc800078e00ff */
[----:B------:R-:W-:Y:S01]  /*18a0*/  @P0 IMAD R5, R0, c[0x0][0x3a4], R3 ;  /* 0x0000e90000050a24 */ /* 0x000fe200078e0203 */
[----:B------:R-:W-:Y:S01]  /*18b0*/  @P0 MOV R4, R2 ;  /* 0x0000000200040202 */ /* 0x000fe20000000f00 */
[----:B------:R-:W-:Y:S05]  /*18c0*/  @P0 BRA `(.L_x_129) ;  /* 0x000000a000000947 */ /* 0x000fea0003800000 */
[----:B------:R-:W-:Y:S01]  /*18d0*/  SHF.R.S32.HI R0, RZ, 0x1f, R233 ;  /* 0x0000001fff007819 */ /* 0x000fe200000114e9 */
[----:B------:R-:W-:-:S04]  /*18e0*/  IMAD.WIDE.U32 R2, R233, c[0x0][0x3a0], RZ ;  /* 0x0000e800e9027a25 */ /* 0x000fc800078e00ff */
[----:B------:R-:W-:Y:S02]  /*18f0*/  IMAD R0, R0, c[0x0][0x3a0], RZ ;  /* 0x0000e80000007a24 */ /* 0x000fe400078e02ff */
[----:B------:R-:W-:Y:S02]  /*1900*/  IMAD R4, R35, c[0x0][0x388], RZ ;  /* 0x0000e20023047a24 */ /* 0x000fe400078e02ff */
[----:B------:R-:W-:-:S05]  /*1910*/  IMAD R0, R233, c[0x0][0x3a4], R0 ;  /* 0x0000e900e9007a24 */ /* 0x000fca00078e0200 */
[----:B------:R-:W-:Y:S01]  /*1920*/  IADD3 R3, R3, R0, RZ ;  /* 0x0000000003037210 */ /* 0x000fe20007ffe0ff */
[----:B------:R-:W-:-:S04]  /*1930*/  IMAD R0, R34, c[0x0][0x38c], R4 ;  /* 0x0000e30022007a24 */ /* 0x000fc800078e0204 */
[----:B------:R-:W-:-:S05]  /*1940*/  IMAD.WIDE.U32 R2, R34, c[0x0][0x388], R2 ;  /* 0x0000e20022027a25 */ /* 0x000fca00078e0002 */
[----:B------:R-:W-:Y:S02]  /*1950*/  IADD3 R5, R3, R0, RZ ;  /* 0x0000000003057210 */ /* 0x000fe40007ffe0ff */
[----:B------:R-:W-:Y:S02]  /*1960*/  MOV R4, R2 ;  /* 0x0000000200047202 */ /* 0x000fe40000000f00 */
.L_x_129:
        /* <DEDUP_REMOVED lines=15> */
.L_x_130:
[----:B------:R-:W-:Y:S01]  /*1a60*/  IMAD R9, R235, -0x40, R209 ;  /* 0xffffffc0eb097824 */ /* 0x000fe200078e02d1 */
[----:B------:R-:W-:Y:S01]  /*1a70*/  BSSY B0, `(.L_x_131) ;  /* 0x000001a000007945 */ /* 0x000fe20003800000 */
[----:B------:R-:W-:Y:S02]  /*1a80*/  IMAD R0, R19, c[0x0][0x3a0], RZ ;  /* 0x0000e80013007a24 */ /* 0x000fe400078e02ff */
[----:B------:R-:W-:Y:S01]  /*1a90*/  IMAD.WIDE.U32 R2, R246, c[0x0][0x3a0], R200 ;  /* 0x0000e800f6027a25 */ /* 0x000fe200078e00c8 */
[----:B------:R-:W-:-:S03]  /*1aa0*/  ISETP.GE.AND P4, PT, R234, R9, PT ;  /* 0x00000009ea00720c */ /* 0x000fc60003f86270 */
[----:B------:R-:W-:Y:S01]  /*1ab0*/  IMAD R0, R246, c[0x0][0x3a4], R0 ;  /* 0x0000e900f6007a24 */ /* 0x000fe200078e0200 */
[----:B------:R-:W-:Y:S01]  /*1ac0*/  IADD3 R4, P0, R4, R2, RZ ;  /* 0x0000000204047210 */ /* 0x000fe20007f1e0ff */
[----:B------:R-:W-:-:S03]  /*1ad0*/  IMAD R8, R30, c[0x0][0x3b8], RZ ;  /* 0x0000ee001e087a24 */ /* 0x000fc600078e02ff */
[----:B------:R-:W-:Y:S01]  /*1ae0*/  IADD3.X R5, R5, R3, R0, P0, !PT ;  /* 0x0000000305057210 */ /* 0x000fe200007fe400 */
[----:B------:R-:W-:-:S04]  /*1af0*/  IMAD R8, R33, c[0x0][0x3bc], R8 ;  /* 0x0000ef0021087a24 */ /* 0x000fc800078e0208 */
[----:B------:R-:W-:-:S05]  /*1b00*/  IMAD.WIDE.U32 R4, R33, c[0x0][0x3b8], R4 ;  /* 0x0000ee0021047a25 */ /* 0x000fca00078e0004 */
[----:B------:R-:W-:Y:S01]  /*1b10*/  IADD3 R8, R5, R8, RZ ;  /* 0x0000000805087210 */ /* 0x000fe20007ffe0ff */
[----:B------:R-:W-:Y:S05]  /*1b20*/  @P4 BRA `(.L_x_132) ;  /* 0x000000e000004947 */ /* 0x000fea0003800000 */
[----:B------:R-:W-:Y:S01]  /*1b30*/  MOV R3, R8 ;  /* 0x0000000800037202 */ /* 0x000fe20000000f00 */
[----:B------:R-:W-:Y:S01]  /*1b40*/  IMAD R0, R32, c[0x0][0x3a0], RZ ;  /* 0x0000e80020007a24 */ /* 0x000fe200078e02ff */
[----:B------:R-:W-:Y:S01]  /*1b50*/  ISETP.GE.AND P3, PT, R200, c[0x0][0x220], PT ;  /* 0x00008800c8007a0c */ /* 0x000fe20003f66270 */
[----:B------:R-:W-:Y:S01]  /*1b60*/  IMAD.MOV.U32 R2, RZ, RZ, R4 ;  /* 0x000000ffff027224 */ /* 0x000fe200078e0004 */
[----:B------:R-:W-:Y:S01]  /*1b70*/  ISETP.GE.AND P2, PT, R210, c[0x0][0x220], PT ;  /* 0x00008800d2007a0c */ /* 0x000fe20003f46270 */
[C---:B------:R-:W-:Y:S01]  /*1b80*/  IMAD R0, R234.reuse, c[0x0][0x3a4], R0 ;  /* 0x0000e900ea007a24 */ /* 0x040fe200078e0200 */
[----:B------:R-:W-:Y:S01]  /*1b90*/  ISETP.GE.AND P1, PT, R211, c[0x0][0x220], PT ;  /* 0x00008800d3007a0c */ /* 0x000fe20003f26270 */
[----:B------:R-:W-:-:S04]  /*1ba0*/  IMAD.WIDE.U32 R6, R234, c[0x0][0x3a0], R2 ;  /* 0x0000e800ea067a25 */ /* 0x000fc800078e0002 */
[----:B------:R-:W-:Y:S01]  /*1bb0*/  IMAD.IADD R0, R7, 0x1, R0 ;  /* 0x0000000107007824 */ /* 0x000fe200078e0200 */
[----:B------:R-:W-:-:S04]  /*1bc0*/  LEA R2, P0, R6, c[0x0][0x340], 0x1 ;  /* 0x0000d00006027a11 */ /* 0x000fc800078008ff */
[----:B------:R-:W-:-:S05]  /*1bd0*/  LEA.HI.X R3, R6, c[0x0][0x344], R0, 0x1, P0 ;  /* 0x0000d10006037a11 */ /* 0x000fca00000f0c00 */
[----:B------:R1:W-:Y:S04]  /*1be0*/  @!P3 STG.E.128 [R2.64], RZ ;  /* 0x000000ff0200b986 */ /* 0x0003e8000c101d06 */
[----:B------:R1:W-:Y:S04]  /*1bf0*/  @!P2 STG.E.128 [R2.64+0x80], RZ ;  /* 0x000080ff0200a986 */ /* 0x0003e8000c101d06 */
[----:B------:R1:W-:Y:S02]  /*1c00*/  @!P1 STG.E.128 [R2.64+0x100], RZ ;  /* 0x000100ff02009986 */ /* 0x0003e4000c101d06 */
.L_x_132:
[----:B------:R-:W-:Y:S05]  /*1c10*/  BSYNC B0 ;  /* 0x0000000000007941 */ /* 0x000fea0003800000 */
.L_x_131:
[----:B------:R-:W-:Y:S01]  /*1c20*/  IADD3 R0, R234, 0x20, RZ ;  /* 0x00000020ea007810 */ /* 0x000fe20007ffe0ff */
[----:B------:R-:W-:Y:S03]  /*1c30*/  BSSY B0, `(.L_x_133) ;  /* 0x0000012000007945 */ /* 0x000fe60003800000 */
[----:B------:R-:W-:-:S13]  /*1c40*/  ISETP.GE.AND P3, PT, R0, R9, PT ;  /* 0x000000090000720c */ /* 0x000fda0003f66270 */
[----:B------:R-:W-:Y:S05]  /*1c50*/  @P3 BRA `(.L_x_134) ;  /* 0x000000f000003947 */ /* 0x000fea0003800000 */
[----:B------:R-:W-:Y:S01]  /*1c60*/  IADD3 R0, P0, R234, 0x20, RZ ;  /* 0x00000020ea007810 */ /* 0x000fe20007f1e0ff */
[----:B------:R-:W-:Y:S01]  /*1c70*/  IMAD.MOV.U32 R5, RZ, RZ, R8 ;  /* 0x000000ffff057224 */ /* 0x000fe200078e0008 */
[----:B------:R-:W-:Y:S02]  /*1c80*/  ISETP.GE.AND P2, PT, R200, c[0x0][0x220], PT ;  /* 0x00008800c8007a0c */ /* 0x000fe40003f46270 */
[----:B------:R-:W-:Y:S01]  /*1c90*/  ISETP.GE.AND P1, PT, R210, c[0x0][0x220], PT ;  /* 0x00008800d2007a0c */ /* 0x000fe20003f26270 */
[----:B-1----:R-:W-:Y:S01]  /*1ca0*/  IMAD.X R2, RZ, RZ, R32, P0 ;  /* 0x000000ffff027224 */ /* 0x002fe200000e0620 */
        /* <DEDUP_REMOVED lines=10> */
.L_x_134:
[----:B------:R-:W-:Y:S05]  /*1d50*/  BSYNC B0 ;  /* 0x0000000000007941 */ /* 0x000fea0003800000 */
.L_x_133:
[----:B-1----:R-:W-:Y:S01]  /*1d60*/  IMAD.WIDE.U32 R2, R246, c[0x0][0x3a8], R200 ;  /* 0x0000ea00f6027a25 */ /* 0x002fe200078e00c8 */
[----:B------:R-:W-:Y:S03]  /*1d70*/  BSSY B0, `(.L_x_135) ;  /* 0x0000018000007945 */ /* 0x000fe60003800000 */
[----:B------:R-:W-:Y:S01]  /*1d80*/  IMAD R0, R19, c[0x0][0x3a8], RZ ;  /* 0x0000ea0013007a24 */ /* 0x000fe200078e02ff */
[----:B------:R-:W-:Y:S01]  /*1d90*/  IADD3 R4, P0, R10, R2, RZ ;  /* 0x000000020a047210 */ /* 0x000fe20007f1e0ff */
[----:B------:R-:W-:-:S02]  /*1da0*/  IMAD R8, R30, c[0x0][0x3c0], RZ ;  /* 0x0000f0001e087a24 */ /* 0x000fc400078e02ff */
[----:B------:R-:W-:Y:S02]  /*1db0*/  IMAD R0, R246, c[0x0][0x3ac], R0 ;  /* 0x0000eb00f6007a24 */ /* 0x000fe400078e0200 */
[----:B------:R-:W-:-:S03]  /*1dc0*/  IMAD R8, R33, c[0x0][0x3c4], R8 ;  /* 0x0000f10021087a24 */ /* 0x000fc600078e0208 */
[----:B------:R-:W-:-:S05]  /*1dd0*/  IADD3.X R5, R11, R3, R0, P0, !PT ;  /* 0x000000030b057210 */ /* 0x000fca00007fe400 */
        /* <DEDUP_REMOVED lines=17> */
.L_x_136:
[----:B------:R-:W-:Y:S05]  /*1ef0*/  BSYNC B0 ;  /* 0x0000000000007941 */ /* 0x000fea0003800000 */
.L_x_135:
[----:B------:R-:W-:Y:S05]  /*1f00*/  @P3 BRA `(.L_x_137) ;  /* 0x0000644000003947 */ /* 0x000fea0003800000 */
[----:B------:R-:W-:Y:S01]  /*1f10*/  IADD3 R0, P0, R234, 0x20, RZ ;  /* 0x00000020ea007810 */ /* 0x000fe20007f1e0ff */
[----:B------:R-:W-:Y:S01]  /*1f20*/  IMAD.MOV.U32 R5, RZ, RZ, R8 ;  /* 0x000000ffff057224 */ /* 0x000fe200078e0008 */
[----:B------:R-:W-:-:S03]  /*1f30*/  ISETP.GE.AND P1, PT, R200, c[0x0][0x220], PT ;  /* 0x00008800c8007a0c */ /* 0x000fc60003f26270 */
        /* <DEDUP_REMOVED lines=14> */
.L_x_128:
[----:B------:R-:W-:Y:S01]  /*2020*/  @P2 BAR.SYNC.DEFER_BLOCKING 0x0 ;  /* 0x0000000000002b1d */ /* 0x000fe20000010000 */
[C---:B------:R-:W-:Y:S01]  /*2030*/  IMAD R10, R193.reuse, -0x40, R18 ;  /* 0xffffffc0c10a7824 */ /* 0x040fe200078e0212 */
[----:B------:R-:W-:-:S04]  /*2040*/  LEA.HI R6, R193, R193, RZ, 0x1 ;  /* 0x000000c1c1067211 */ /* 0x000fc800078f08ff */
[----:B------:R-:W-:Y:S01]  /*2050*/  ISETP.GE.AND P5, PT, R234, R10, PT ;  /* 0x0000000aea00720c */ /* 0x000fe20003fa6270 */
[----:B------:R-:W-:Y:S01]  /*2060*/  BSSY B0, `(.L_x_138) ;  /* 0x000001b000007945 */ /* 0x000fe20003800000 */
[----:B------:R-:W-:-:S05]  /*2070*/  LOP3.LUT R6, R6, 0xfffffffe, RZ, 0xc0, !PT ;  /* 0xfffffffe06067812 */ /* 0x000fca00078ec0ff */
[----:B------:R-:W-:-:S05]  /*2080*/  IMAD.IADD R6, R193, 0x1, -R6 ;  /* 0x00000001c1067824 */ /* 0x000fca00078e0a06 */
[----:B------:R-:W-:Y:S01]  /*2090*/  ISETP.NE.AND P0, PT, R6, 0x1, PT ;  /* 0x000000010600780c */ /* 0x000fe20003f05270 */
[----:B------:R1:W-:Y:S04]  /*20a0*/  @P5 STS.128 [R191+0xc000], RZ ;  /* 0x00c000ffbf005388 */ /* 0x0003e80000000c00 */
[----:B------:R1:W-:Y:S04]  /*20b0*/  @P5 STS.128 [R191+0xe000], RZ ;  /* 0x00e000ffbf005388 */ /* 0x0003e80000000c00 */
[----:B------:R1:W-:Y:S01]  /*20c0*/  @P5 STS.128 [R191+0x10000], RZ ;  /* 0x010000ffbf005388 */ /* 0x0003e20000000c00 */
[----:B------:R-:W-:Y:S05]  /*20d0*/  @P5 BRA `(.L_x_139) ;  /* 0x0000013000005947 */ /* 0x000fea0003800000 */
[----:B------:R-:W-:Y:S02]  /*20e0*/  ISETP.GE.AND P3, PT, R200, c[0x0][0x220], PT ;  /* 0x00008800c8007a0c */ /* 0x000fe40003f66270 */
[----:B------:R-:W-:-:S02]  /*20f0*/  ISETP.GE.AND P2, PT, R210, c[0x0][0x220], PT ;  /* 0x00008800d2007a0c */ /* 0x000fc40003f46270 */
[----:B------:R-:W-:-:S09]  /*2100*/  ISETP.GE.AND P1, PT, R211, c[0x0][0x220], PT ;  /* 0x00008800d3007a0c */ /* 0x000fd20003f26270 */
        /* <DEDUP_REMOVED lines=16> */
.L_x_139:
[----:B------:R-:W-:Y:S05]  /*2210*/  BSYNC B0 ;  /* 0x0000000000007941 */ /* 0x000fea0003800000 */
.L_x_138:
[----:B------:R-:W-:Y:S01]  /*2220*/  IADD3 R12, R234, 0x20, RZ ;  /* 0x00000020ea0c7810 */ /* 0x000fe20007ffe0ff */
[----:B------:R-:W-:Y:S01]  /*2230*/  BSSY B0, `(.L_x_140) ;  /* 0x0000026000007945 */ /* 0x000fe20003800000 */
[----:B------:R-:W-:-:S02]  /*2240*/  IMAD.MOV.U32 R185, RZ, RZ, 0x20 ;  /* 0x00000020ffb97424 */ /* 0x000fc400078e00ff */
[----:B------:R-:W-:-:S13]  /*2250*/  ISETP.GE.AND P4, PT, R12, R10, PT ;  /* 0x0000000a0c00720c */ /* 0x000fda0003f86270 */
[----:B------:R4:W-:Y:S04]  /*2260*/  @P4 STS.128 [R191+0xd000], RZ ;  /* 0x00d000ffbf004388 */ /* 0x0009e80000000c00 */
[----:B------:R4:W-:Y:S04]  /*2270*/  @P4 STS.128 [R191+0xf000], RZ ;  /* 0x00f000ffbf004388 */ /* 0x0009e80000000c00 */
[----:B------:R4:W-:Y:S01]  /*2280*/  @P4 STS.128 [R191+0x11000], RZ ;  /* 0x011000ffbf004388 */ /* 0x0009e20000000c00 */
[----:B------:R-:W-:Y:S05]  /*2290*/  @P4 BRA `(.L_x_141) ;  /* 0x000001f000004947 */ /* 0x000fea0003800000 */
[----:B------:R-:W-:Y:S01]  /*22a0*/  ISETP.GE.AND P3, PT, R200, c[0x0][0x220], PT ;  /* 0x00008800c8007a0c */ /* 0x000fe20003f66270 */
[----:B------:R-:W-:Y:S01]  /*22b0*/  IMAD.WIDE.U32 R6, R185, c[0x0][0x370], RZ ;  /* 0x0000dc00b9067a25 */ /* 0x000fe200078e00ff */
[----:B------:R-:W-:-:S03]  /*22c0*/  ISETP.GE.AND P2, PT, R210, c[0x0][0x220], PT ;  /* 0x00008800d2007a0c */ /* 0x000fc60003f46270 */
[----:B------:R-:W-:Y:S01]  /*22d0*/  IMAD R9, R185, c[0x0][0x374], RZ ;  /* 0x0000dd00b9097a24 */ /* 0x000fe200078e02ff */
[----:B------:R-:W-:-:S04]  /*22e0*/  IADD3 R2, P6, R2, R6, RZ ;  /* 0x0000000602027210 */ /* 0x000fc80007fde0ff */
[----:B------:R-:W-:-:S03]  /*22f0*/  IADD3.X R0, R0, R7, R9, P6, !PT ;  /* 0x0000000700007210 */ /* 0x000fc600037fe409 */
[----:B------:R-:W-:Y:S01]  /*2300*/  @!P3 IMAD.MOV.U32 R3, RZ, RZ, c[0x0][0x370] ;  /* 0x0000dc00ff03b624 */ /* 0x000fe200078e00ff */
[----:B------:R1:W-:Y:S01]  /*2310*/  @P3 STS.128 [R191+0xd000], RZ ;  /* 0x00d000ffbf003388 */ /* 0x0003e20000000c00 */
[----:B------:R-:W-:-:S03]  /*2320*/  @!P3 IMAD.MOV.U32 R6, RZ, RZ, c[0x0][0x374] ;  /* 0x0000dd00ff06b624 */ /* 0x000fc600078e00ff */
[----:B------:R-:W-:-:S04]  /*2330*/  @!P3 LEA R8, P1, R3, R194, 0x6 ;  /* 0x000000c20308b211 */ /* 0x000fc800078230ff */
[----:B------:R-:W-:Y:S02]  /*2340*/  @!P3 LEA.HI.X R9, R3, R195, R6, 0x6, P1 ;  /* 0x000000c30309b211 */ /* 0x000fe400008f3406 */
[----:B------:R-:W-:Y:S02]  /*2350*/  ISETP.GE.AND P1, PT, R211, c[0x0][0x220], PT ;  /* 0x00008800d3007a0c */ /* 0x000fe40003f26270 */
        /* <DEDUP_REMOVED lines=19> */
.L_x_141:
[----:B------:R-:W-:Y:S05]  /*2490*/  BSYNC B0 ;  /* 0x0000000000007941 */ /* 0x000fea0003800000 */
.L_x_140:
[----:B------:R-:W5:Y:S01]  /*24a0*/  LDL R2, [R1+0x8] ;  /* 0x0000080001027983 */ /* 0x000f620000100800 */
[----:B------:R-:W-:Y:S01]  /*24b0*/  BSSY B0, `(.L_x_142) ;  /* 0x000002e000007945 */ /* 0x000fe20003800000 */
[----:B-----5:R-:W-:-:S04]  /*24c0*/  IADD3 R0, R2, 0x3000, RZ ;  /* 0x0000300002007810 */ /* 0x020fc80007ffe0ff */
[----:B------:R-:W-:-:S05]  /*24d0*/  SEL R0, R0, R2, !P0 ;  /* 0x0000000200007207 */ /* 0x000fca0004000000 */
[----:B------:R-:W-:Y:S01]  /*24e0*/  IMAD.SHL.U32 R190, R0, 0x2, RZ ;  /* 0x0000000200be7824 */ /* 0x000fe200078e00ff */
[----:B------:R-:W-:Y:S05]  /*24f0*/  @!P5 BRA `(.L_x_143) ;  /* 0x000000d00000d947 */ /* 0x000fea0003800000 */
[----:B------:R1:W-:Y:S04]  /*2500*/  STS [R190], RZ ;  /* 0x000000ffbe007388 */ /* 0x0003e80000000800 */
[----:B------:R1:W-:Y:S04]  /*2510*/  STS [R190+0x4], RZ ;  /* 0x000004ffbe007388 */ /* 0x0003e80000000800 */
        /* <DEDUP_REMOVED lines=9> */
[----:B------:R1:W-:Y:S01]  /*25b0*/  STS [R190+0x400c], RZ ;  /* 0x00400cffbe007388 */ /* 0x0003e20000000800 */
[----:B------:R-:W-:Y:S05]  /*25c0*/  BRA `(.L_x_144) ;  /* 0x000001c000007947 */ /* 0x000fea0003800000 */
.L_x_143:
[----:B------:R-:W-:Y:S02]  /*25d0*/  ISETP.GE.AND P3, PT, R200, c[0x0][0x220], PT ;  /* 0x00008800c8007a0c */ /* 0x000fe40003f66270 */
[----:B------:R-:W-:-:S02]  /*25e0*/  ISETP.GE.AND P2, PT, R210, c[0x0][0x220], PT ;  /* 0x00008800d2007a0c */ /* 0x000fc40003f46270 */
[----:B------:R-:W-:-:S09]  /*25f0*/  ISETP.GE.AND P1, PT, R211, c[0x0][0x220], PT ;  /* 0x00008800d3007a0c */ /* 0x000fd20003f26270 */
[----:B------:R1:W-:Y:S04]  /*2600*/  @P3 STS [R190], RZ ;  /* 0x000000ffbe003388 */ /* 0x0003e80000000800 */
[----:B------:R1:W-:Y:S04]  /*2610*/  @P3 STS [R190+0x4], RZ ;  /* 0x000004ffbe003388 */ /* 0x0003e80000000800 */
[----:B------:R1:W-:Y:S04]  /*2620*/  @P3 STS [R190+0x8], RZ ;  /* 0x000008ffbe003388 */ /* 0x0003e80000000800 */
[----:B------:R1:W-:Y:S04]  /*2630*/  @P3 STS [R190+0xc], RZ ;  /* 0x00000cffbe003388 */ /* 0x0003e80000000800 */
[----:B------:R-:W-:Y:S01]  /*2640*/  @!PT LDS RZ, [RZ] ;  /* 0x00000000fffff984 */ /* 0x000fe20000000800 */
[----:B------:R-:W-:Y:S01]  /*2650*/  @!PT LDS RZ, [RZ] ;  /* 0x00000000fffff984 */ /* 0x000fe20000000800 */
[----:B------:R-:W-:Y:S01]  /*2660*/  @!PT LDS RZ, [RZ] ;  /* 0x00000000fffff984 */ /* 0x000fe20000000800 */
[----:B------:R1:W-:Y:S04]  /*2670*/  @!P3 LDGSTS.E.BYPASS.LTC128B.128 [R190], [R196.64] ;  /* 0x00000000c4bebfae */ /* 0x0003e8000b901d46 */
[----:B------:R1:W-:Y:S04]  /*2680*/  @P2 STS [R190+0x2000], RZ ;  /* 0x002000ffbe002388 */ /* 0x0003e80000000800 */
[----:B------:R1:W-:Y:S04]  /*2690*/  @P2 STS [R190+0x2004], RZ ;  /* 0x002004ffbe002388 */ /* 0x0003e80000000800 */
[----:B------:R1:W-:Y:S04]  /*26a0*/  @P2 STS [R190+0x2008], RZ ;  /* 0x002008ffbe002388 */ /* 0x0003e80000000800 */
[----:B------:R1:W-:Y:S04]  /*26b0*/  @P2 STS [R190+0x200c], RZ ;  /* 0x00200cffbe002388 */ /* 0x0003e80000000800 */
[----:B------:R-:W-:Y:S01]  /*26c0*/  @!PT LDS RZ, [RZ] ;  /* 0x00000000fffff984 */ /* 0x000fe20000000800 */
[----:B------:R-:W-:Y:S01]  /*26d0*/  @!PT LDS RZ, [RZ] ;  /* 0x00000000fffff984 */ /* 0x000fe20000000800 */
[----:B------:R-:W-:Y:S01]  /*26e0*/  @!PT LDS RZ, [RZ] ;  /* 0x00000000fffff984 */ /* 0x000fe20000000800 */
[----:B------:R1:W-:Y:S04]  /*26f0*/  @!P2 LDGSTS.E.BYPASS.LTC128B.128 [R190+0x2000], [R196.64+0x80] ;  /* 0x02000080c4beafae */ /* 0x0003e8000b901d46 */
[----:B------:R1:W-:Y:S04]  /*2700*/  @P1 STS [R190+0x4000], RZ ;  /* 0x004000ffbe001388 */ /* 0x0003e80000000800 */
[----:B------:R1:W-:Y:S04]  /*2710*/  @P1 STS [R190+0x4004], RZ ;  /* 0x004004ffbe001388 */ /* 0x0003e80000000800 */
[----:B------:R1:W-:Y:S04]  /*2720*/  @P1 STS [R190+0x4008], RZ ;  /* 0x004008ffbe001388 */ /* 0x0003e80000000800 */
[----:B------:R1:W-:Y:S01]  /*2730*/  @P1 STS [R190+0x400c], RZ ;  /* 0x00400cffbe001388 */ /* 0x0003e20000000800 */
[----:B------:R-:W-:Y:S05]  /*2740*/  @P1 BRA `(.L_x_144) ;  /* 0x0000004000001947 */ /* 0x000fea0003800000 */
[----:B------:R-:W-:Y:S01]  /*2750*/  @!PT LDS RZ, [RZ] ;  /* 0x00000000fffff984 */ /* 0x000fe20000000800 */
[----:B------:R-:W-:Y:S01]  /*2760*/  @!PT LDS RZ, [RZ] ;  /* 0x00000000fffff984 */ /* 0x000fe20000000800 */
[----:B------:R-:W-:Y:S01]  /*2770*/  @!PT LDS RZ, [RZ] ;  /* 0x00000000fffff984 */ /* 0x000fe20000000800 */
[----:B------:R1:W-:Y:S02]  /*2780*/  LDGSTS.E.BYPASS.LTC128B.128 [R190+0x4000], [R196.64+0x100] ;  /* 0x04000100c4be7fae */ /* 0x0003e4000b901d46 */
.L_x_144:
[----:B------:R-:W-:Y:S05]  /*2790*/  BSYNC B0 ;  /* 0x0000000000007941 */ /* 0x000fea0003800000 */
.L_x_142:
[----:B------:R-:W-:Y:S01]  /*27a0*/  BSSY B0, `(.L_x_145) ;  /* 0x0000037000007945 */ /* 0x000fe20003800000 */
[----:B------:R-:W-:-:S02]  /*27b0*/  IMAD R2, R185, c[0x0][0x194], RZ ;  /* 0x00006500b9027a24 */ /* 0x000fc400078e02ff */
[----:B-1----:R-:W-:Y:S01]  /*27c0*/  IMAD.WIDE.U32 R6, R185, c[0x0][0x190], RZ ;  /* 0x00006400b9067a25 */ /* 0x002fe200078e00ff */
[----:B------:R-:W-:Y:S05]  /*27d0*/  @!P4 BRA `(.L_x_146) ;  /* 0x000000d00000c947 */ /* 0x000fea0003800000 */
        /* <DEDUP_REMOVED lines=13> */
.L_x_146:
[----:B------:R-:W-:Y:S02]  /*28b0*/  ISETP.GE.AND P3, PT, R200, c[0x0][0x220], PT ;  /* 0x00008800c8007a0c */ /* 0x000fe40003f66270 */
[----:B------:R-:W-:-:S02]  /*28c0*/  ISETP.GE.AND P2, PT, R210, c[0x0][0x220], PT ;  /* 0x00008800d2007a0c */ /* 0x000fc40003f46270 */
[----:B------:R-:W-:-:S04]  /*28d0*/  IADD3 R0, P1, R4, R6, RZ ;  /* 0x0000000604007210 */ /* 0x000fc80007f3e0ff */
[----:B------:R-:W-:Y:S02]  /*28e0*/  IADD3.X R6, R11, R7, R2, P1, !PT ;  /* 0x000000070b067210 */ /* 0x000fe40000ffe402 */
[----:B------:R-:W-:-:S03]  /*28f0*/  ISETP.GE.AND P1, PT, R211, c[0x0][0x220], PT ;  /* 0x00008800d3007a0c */ /* 0x000fc60003f26270 */
[----:B------:R-:W-:Y:S01]  /*2900*/  @!P3 IMAD.MOV.U32 R5, RZ, RZ, c[0x0][0x190] ;  /* 0x00006400ff05b624 */ /* 0x000fe200078e00ff */
[----:B------:R1:W-:Y:S01]  /*2910*/  @P3 STS [R190+0x1000], RZ ;  /* 0x001000ffbe003388 */ /* 0x0003e20000000800 */
[----:B------:R-:W-:Y:S01]  /*2920*/  @!P3 IMAD.MOV.U32 R7, RZ, RZ, c[0x0][0x194] ;  /* 0x00006500ff07b624 */ /* 0x000fe200078e00ff */
[C---:B------:R-:W-:Y:S02]  /*2930*/  @!P2 LEA R2, P4, R0.reuse, c[0x0][0x160], 0x1 ;  /* 0x000058000002aa11 */ /* 0x040fe400078808ff */
[C---:B------:R-:W-:Y:S01]  /*2940*/  @!P3 LEA R4, P5, R5.reuse, R196, 0x6 ;  /* 0x000000c40504b211 */ /* 0x040fe200078a30ff */
[----:B------:R1:W-:Y:S01]  /*2950*/  @P3 STS [R190+0x1004], RZ ;  /* 0x001004ffbe003388 */ /* 0x0003e20000000800 */
[----:B------:R-:W-:Y:S02]  /*2960*/  @!P2 LEA.HI.X R3, R0, c[0x0][0x164], R6, 0x1, P4 ;  /* 0x000059000003aa11 */ /* 0x000fe400020f0c06 */
[----:B------:R-:W-:Y:S01]  /*2970*/  @!P3 LEA.HI.X R5, R5, R197, R7, 0x6, P5 ;  /* 0x000000c50505b211 */ /* 0x000fe200028f3407 */
[----:B------:R1:W-:Y:S04]  /*2980*/  @P3 STS [R190+0x1008], RZ ;  /* 0x001008ffbe003388 */ /* 0x0003e80000000800 */
[----:B------:R1:W-:Y:S04]  /*2990*/  @P3 STS [R190+0x100c], RZ ;  /* 0x00100cffbe003388 */ /* 0x0003e80000000800 */
[----:B------:R-:W-:Y:S01]  /*29a0*/  @!PT LDS RZ, [RZ] ;  /* 0x00000000fffff984 */ /* 0x000fe20000000800 */
[----:B------:R-:W-:Y:S01]  /*29b0*/  @!PT LDS RZ, [RZ] ;  /* 0x00000000fffff984 */ /* 0x000fe20000000800 */
[----:B------:R-:W-:Y:S01]  /*29c0*/  @!PT LDS RZ, [RZ] ;  /* 0x00000000fffff984 */ /* 0x000fe20000000800 */
[----:B------:R1:W-:Y:S04]  /*29d0*/  @!P3 LDGSTS.E.BYPASS.LTC128B.128 [R190+0x1000], [R4.64] ;  /* 0x0100000004bebfae */ /* 0x0003e8000b901d46 */
        /* <DEDUP_REMOVED lines=13> */
[----:B-1----:R-:W-:-:S04]  /*2ab0*/  LEA R2, P1, R0, c[0x0][0x160], 0x1 ;  /* 0x0000580000027a11 */ /* 0x002fc800078208ff */
[----:B------:R-:W-:-:S05]  /*2ac0*/  LEA.HI.X R3, R0, c[0x0][0x164], R6, 0x1, P1 ;  /* 0x0000590000037a11 */ /* 0x000fca00008f0c06 */
[----:B------:R-:W-:Y:S01]  /*2ad0*/  @!PT LDS RZ, [RZ] ;  /* 0x00000000fffff984 */ /* 0x000fe20000000800 */
[----:B------:R-:W-:Y:S01]  /*2ae0*/  @!PT LDS RZ, [RZ] ;  /* 0x00000000fffff984 */ /* 0x000fe20000000800 */
[----:B------:R-:W-:Y:S01]  /*2af0*/  @!PT LDS RZ, [RZ] ;  /* 0x00000000fffff984 */ /* 0x000fe20000000800 */
[----:B------:R1:W-:Y:S04]  /*2b00*/  LDGSTS.E.BYPASS.LTC128B.128 [R190+0x5000], [R2.64+0x100] ;  /* 0x0500010002be7fae */ /* 0x0003e8000b901d46 */
.L_x_147:
[----:B------:R-:W-:Y:S05]  /*2b10*/  BSYNC B0 ;  /* 0x0000000000007941 */ /* 0x000fea0003800000 */
.L_x_145:
[----:B--2---:R-:W2:Y:S01]  /*2b20*/  LDL R13, [R1+0x4] ;  /* 0x00000400010d7983 */ /* 0x004ea20000100800 */
[----:B------:R-:W-:Y:S01]  /*2b30*/  IMAD R11, R235, -0x40, R209 ;  /* 0xffffffc0eb0b7824 */ /* 0x000fe200078e02d1 */
[----:B------:R-:W-:Y:S01]  /*2b40*/  MOV R202, 0x7f800000 ;  /* 0x7f80000000ca7802 */ /* 0x000fe20000000f00 */
[----:B------:R-:W-:-:S03]  /*2b50*/  IMAD.MOV.U32 R199, RZ, RZ, 0x7f800000 ;  /* 0x7f800000ffc77424 */ /* 0x000fc600078e00ff */
[----:B------:R-:W-:-:S13]  /*2b60*/  ISETP.GE.AND P6, PT, R234, R11, PT ;  /* 0x0000000bea00720c */ /* 0x000fda0003fc6270 */
[----:B------:R1:W-:Y:S04]  /*2b70*/  @P6 STS.128 [R191+0x12000], RZ ;  /* 0x012000ffbf006388 */ /* 0x0003e80000000c00 */
[----:B------:R1:W-:Y:S04]  /*2b80*/  @P6 STS.128 [R191+0x14000], RZ ;  /* 0x014000ffbf006388 */ /* 0x0003e80000000c00 */
[----:B------:R1:W-:Y:S01]  /*2b90*/  @P6 STS.128 [R191+0x16000], RZ ;  /* 0x016000ffbf006388 */ /* 0x0003e20000000c00 */
[----:B------:R-:W-:Y:S01]  /*2ba0*/  BSSY B0, `(.L_x_148) ;  /* 0x0000034000007945 */ /* 0x000fe20003800000 */
[C---:B--2---:R-:W-:Y:S01]  /*2bb0*/  IADD3 R0, R13.reuse, 0x8, RZ ;  /* 0x000000080d007810 */ /* 0x044fe20007ffe0ff */
[----:B------:R-:W-:Y:S01]  /*2bc0*/  IMAD.SHL.U32 R230, R13, 0x4, RZ ;  /* 0x000000040de67824 */ /* 0x000fe200078e00ff */
[----:B-1----:R-:W-:-:S02]  /*2bd0*/  SHF.R.S32.HI R2, RZ, 0x1f, R13 ;  /* 0x0000001fff027819 */ /* 0x002fc4000001140d */
[CC--:B------:R-:W-:Y:S02]  /*2be0*/  ISETP.GE.AND P3, PT, R13.reuse, R10.reuse, PT ;  /* 0x0000000a0d00720c */ /* 0x0c0fe40003f66270 */
[----:B------:R-:W-:Y:S02]  /*2bf0*/  ISETP.GE.AND P2, PT, R0, R10, PT ;  /* 0x0000000a0000720c */ /* 0x000fe40003f46270 */
[----:B------:R-:W-:Y:S02]  /*2c00*/  SHF.L.U64.HI R229, R13, 0x2, R2 ;  /* 0x000000020de57819 */ /* 0x000fe40000010202 */
[----:B------:R-:W-:-:S04]  /*2c10*/  IADD3 R2, P1, R230, R208, RZ ;  /* 0x000000d0e6027210 */ /* 0x000fc80007f3e0ff */
[----:B------:R-:W-:Y:S01]  /*2c20*/  IADD3.X R3, R229, R207, RZ, P1, !PT ;  /* 0x000000cfe5037210 */ /* 0x000fe20000ffe4ff */
[----:B------:R-:W-:-:S04]  /*2c30*/  IMAD R0, R19, c[0x0][0x198], RZ ;  /* 0x0000660013007a24 */ /* 0x000fc800078e02ff */
[----:B------:R1:W5:Y:S04]  /*2c40*/  @!P3 LDG.E R199, [R2.64] ;  /* 0x0000000602c7b981 */ /* 0x000368000c1e1900 */
[----:B------:R1:W5:Y:S01]  /*2c50*/  @!P2 LDG.E R202, [R2.64+0x20] ;  /* 0x0000200602caa981 */ /* 0x000362000c1e1900 */
[C---:B------:R-:W-:Y:S02]  /*2c60*/  IMAD R0, R246.reuse, c[0x0][0x19c], R0 ;  /* 0x00006700f6007a24 */ /* 0x040fe400078e0200 */
[----:B-1----:R-:W-:-:S05]  /*2c70*/  IMAD.WIDE.U32 R2, R246, c[0x0][0x198], R200 ;  /* 0x00006600f6027a25 */ /* 0x002fca00078e00c8 */
[----:B------:R-:W-:-:S04]  /*2c80*/  IADD3 R4, P1, R23, R2, RZ ;  /* 0x0000000217047210 */ /* 0x000fc80007f3e0ff */
[----:B------:R-:W-:Y:S01]  /*2c90*/  IADD3.X R5, R24, R3, R0, P1, !PT ;  /* 0x0000000318057210 */ /* 0x000fe20000ffe400 */
[----:B------:R-:W-:-:S04]  /*2ca0*/  IMAD R0, R21, c[0x0][0x1b0], RZ ;  /* 0x00006c0015007a24 */ /* 0x000fc800078e02ff */
[C---:B------:R-:W-:Y:S02]  /*2cb0*/  IMAD R0, R14.reuse, c[0x0][0x1b4], R0 ;  /* 0x00006d000e007a24 */ /* 0x040fe400078e0200 */
[----:B------:R-:W-:-:S04]  /*2cc0*/  IMAD.WIDE.U32 R4, R14, c[0x0][0x1b0], R4 ;  /* 0x00006c000e047a25 */ /* 0x000fc800078e0004 */
[----:B------:R-:W-:Y:S01]  /*2cd0*/  IMAD.IADD R10, R5, 0x1, R0 ;  /* 0x00000001050a7824 */ /* 0x000fe200078e0200 */
[----:B------:R-:W-:Y:S05]  /*2ce0*/  @P6 BRA `(.L_x_149) ;  /* 0x000001f000006947 */ /* 0x000fea0003800000 */
[----:B------:R-:W-:Y:S01]  /*2cf0*/  ISETP.GE.AND P4, PT, R200, c[0x0][0x220], PT ;  /* 0x00008800c8007a0c */ /* 0x000fe20003f86270 */
[----:B------:R-:W-:Y:S01]  /*2d00*/  IMAD R0, R32, c[0x0][0x198], RZ ;  /* 0x0000660020007a24 */ /* 0x000fe200078e02ff */
[----:B------:R-:W-:Y:S01]  /*2d10*/  ISETP.GE.AND P3, PT, R210, c[0x0][0x220], PT ;  /* 0x00008800d2007a0c */ /* 0x000fe20003f66270 */
[----:B------:R-:W-:Y:S01]  /*2d20*/  IMAD.MOV.U32 R2, RZ, RZ, R4 ;  /* 0x000000ffff027224 */ /* 0x000fe200078e0004 */
[----:B------:R-:W-:Y:S01]  /*2d30*/  ISETP.GE.AND P1, PT, R211, c[0x0][0x220], PT ;  /* 0x00008800d3007a0c */ /* 0x000fe20003f26270 */
[----:B------:R-:W-:Y:S02]  /*2d40*/  IMAD.MOV.U32 R3, RZ, RZ, R10 ;  /* 0x000000ffff037224 */ /* 0x000fe400078e000a */
[C---:B------:R-:W-:Y:S02]  /*2d50*/  IMAD R0, R234.reuse, c[0x0][0x19c], R0 ;  /* 0x00006700ea007a24 */ /* 0x040fe400078e0200 */
[----:B------:R-:W-:-:S04]  /*2d60*/  IMAD.WIDE.U32 R2, R234, c[0x0][0x198], R2 ;  /* 0x00006600ea027a25 */ /* 0x000fc800078e0002 */
[----:B------:R-:W-:Y:S01]  /*2d70*/  IMAD.IADD R0, R3, 0x1, R0 ;  /* 0x0000000103007824 */ /* 0x000fe200078e0200 */
[C---:B------:R-:W-:Y:S01]  /*2d80*/  @!P4 LEA R8, P5, R2.reuse, c[0x0][0x168], 0x1 ;  /* 0x00005a000208ca11 */ /* 0x040fe200078a08ff */
[----:B------:R1:W-:Y:S01]  /*2d90*/  @P4 STS.128 [R191+0x12000], RZ ;  /* 0x012000ffbf004388 */ /* 0x0003e20000000c00 */
        /* <DEDUP_REMOVED lines=20> */
.L_x_149:
[----:B------:R-:W-:Y:S05]  /*2ee0*/  BSYNC B0 ;  /* 0x0000000000007941 */ /* 0x000fea0003800000 */
.L_x_148:
[----:B------:R-:W-:Y:S01]  /*2ef0*/  ISETP.GE.AND P5, PT, R12, R11, PT ;  /* 0x0000000b0c00720c */ /* 0x000fe20003fa6270 */
[----:B------:R-:W-:-:S12]  /*2f00*/  BSSY B0, `(.L_x_150) ;  /* 0x0000025000007945 */ /* 0x000fd80003800000 */
[----:B------:R2:W-:Y:S04]  /*2f10*/  @P5 STS.128 [R191+0x13000], RZ ;  /* 0x013000ffbf005388 */ /* 0x0005e80000000c00 */
[----:B------:R2:W-:Y:S04]  /*2f20*/  @P5 STS.128 [R191+0x15000], RZ ;  /* 0x015000ffbf005388 */ /* 0x0005e80000000c00 */
[----:B------:R2:W-:Y:S01]  /*2f30*/  @P5 STS.128 [R191+0x17000], RZ ;  /* 0x017000ffbf005388 */ /* 0x0005e20000000c00 */
[----:B------:R-:W-:Y:S05]  /*2f40*/  @P5 BRA `(.L_x_151) ;  /* 0x0000020000005947 */ /* 0x000fea0003800000 */
[----:B------:R-:W-:Y:S01]  /*2f50*/  IADD3 R0, P1, R234, 0x20, RZ ;  /* 0x00000020ea007810 */ /* 0x000fe20007f3e0ff */
[----:B------:R-:W-:Y:S01]  /*2f60*/  IMAD.MOV.U32 R5, RZ, RZ, R10 ;  /* 0x000000ffff057224 */ /* 0x000fe200078e000a */
[----:B------:R-:W-:-:S02]  /*2f70*/  ISETP.GE.AND P4, PT, R200, c[0x0][0x220], PT ;  /* 0x00008800c8007a0c */ /* 0x000fc40003f86270 */
[----:B------:R-:W-:Y:S01]  /*2f80*/  ISETP.GE.AND P3, PT, R210, c[0x0][0x220], PT ;  /* 0x00008800d2007a0c */ /* 0x000fe20003f66270 */
[----:B------:R-:W-:Y:S01]  /*2f90*/  IMAD.X R2, RZ, RZ, R32, P1 ;  /* 0x000000ffff027224 */ /* 0x000fe200008e0620 */
[----:B------:R-:W-:Y:S01]  /*2fa0*/  ISETP.GE.AND P1, PT, R211, c[0x0][0x220], PT ;  /* 0x00008800d3007a0c */ /* 0x000fe20003f26270 */
[----:B-1----:R-:W-:-:S04]  /*2fb0*/  IMAD.WIDE.U32 R6, R0, c[0x0][0x198], R4 ;  /* 0x0000660000067a25 */ /* 0x002fc800078e0004 */
[----:B------:R-:W-:-:S04]  /*2fc0*/  IMAD R2, R2, c[0x0][0x198], RZ ;  /* 0x0000660002027a24 */ /* 0x000fc800078e02ff */
[----:B------:R-:W-:Y:S01]  /*2fd0*/  IMAD R0, R0, c[0x0][0x19c], R2 ;  /* 0x0000670000007a24 */ /* 0x000fe200078e0202 */
[----:B------:R-:W-:Y:S01]  /*2fe0*/  @!P4 LEA R4, P2, R6, c[0x0][0x168], 0x1 ;  /* 0x00005a000604ca11 */ /* 0x000fe200078408ff */
[----:B------:R1:W-:Y:S02]  /*2ff0*/  @P4 STS.128 [R191+0x13000], RZ ;  /* 0x013000ffbf004388 */ /* 0x0003e40000000c00 */
[----:B------:R-:W-:-:S05]  /*3000*/  IMAD.IADD R0, R7, 0x1, R0 ;  /* 0x0000000107007824 */ /* 0x000fca00078e0200 */
[C---:B------:R-:W-:Y:S02]  /*3010*/  @!P4 LEA.HI.X R5, R6.reuse, c[0x0][0x16c], R0, 0x1, P2 ;  /* 0x00005b000605ca11 */ /* 0x040fe400010f0c00 */
[----:B------:R-:W-:-:S03]  /*3020*/  @!P3 LEA R2, P2, R6, c[0x0][0x168], 0x1 ;  /* 0x00005a000602ba11 */ /* 0x000fc600078408ff */
[----:B------:R-:W-:Y:S01]  /*3030*/  @!PT LDS RZ, [RZ] ;  /* 0x00000000fffff984 */ /* 0x000fe20000000800 */
[----:B------:R-:W-:Y:S01]  /*3040*/  @!PT LDS RZ, [RZ] ;  /* 0x00000000fffff984 */ /* 0x000fe20000000800 */
[----:B------:R-:W-:Y:S01]  /*3050*/  @!PT LDS RZ, [RZ] ;  /* 0x00000000fffff984 */ /* 0x000fe20000000800 */
[----:B------:R1:W-:Y:S01]  /*3060*/  @!P4 LDGSTS.E.BYPASS.LTC128B.128 [R191+0x13000], [R4.64] ;  /* 0x1300000004bfcfae */ /* 0x0003e2000b901d46 */
[----:B------:R-:W-:-:S03]  /*3070*/  @!P3 LEA.HI.X R3, R6, c[0x0][0x16c], R0, 0x1, P2 ;  /* 0x00005b000603ba11 */ /* 0x000fc600010f0c00 */
        /* <DEDUP_REMOVED lines=13> */
.L_x_151:
[----:B------:R-:W-:Y:S05]  /*3150*/  BSYNC B0 ;  /* 0x0000000000007941 */ /* 0x000fea0003800000 */
.L_x_150:
[----:B------:R1:W-:Y:S02]  /*3160*/  @P6 STS.128 [R191+0x18000], RZ ;  /* 0x018000ffbf006388 */ /* 0x0003e40000000c00 */
[C---:B-1----:R-:W-:Y:S01]  /*3170*/  IMAD.WIDE.U32 R2, R246.reuse, c[0x0][0x1a0], R200 ;  /* 0x00006800f6027a25 */ /* 0x042fe200078e00c8 */
[----:B------:R-:W-:Y:S01]  /*3180*/  BSSY B0, `(.L_x_152) ;  /* 0x000002b000007945 */ /* 0x000fe20003800000 */
[----:B------:R1:W-:Y:S02]  /*3190*/  @P6 STS.128 [R191+0x1a000], RZ ;  /* 0x01a000ffbf006388 */ /* 0x0003e40000000c00 */
[----:B------:R-:W-:Y:S01]  /*31a0*/  IMAD R0, R19, c[0x0][0x1a0], RZ ;  /* 0x0000680013007a24 */ /* 0x000fe200078e02ff */
[----:B------:R-:W-:Y:S01]  /*31b0*/  IADD3 R4, P1, R25, R2, RZ ;  /* 0x0000000219047210 */ /* 0x000fe20007f3e0ff */
[----:B------:R1:W-:Y:S02]  /*31c0*/  @P6 STS.128 [R191+0x1c000], RZ ;  /* 0x01c000ffbf006388 */ /* 0x0003e40000000c00 */
[----:B------:R-:W-:-:S05]  /*31d0*/  IMAD R0, R246, c[0x0][0x1a4], R0 ;  /* 0x00006900f6007a24 */ /* 0x000fca00078e0200 */
[----:B------:R-:W-:Y:S01]  /*31e0*/  IADD3.X R5, R27, R3, R0, P1, !PT ;  /* 0x000000031b057210 */ /* 0x000fe20000ffe400 */
[----:B------:R-:W-:-:S04]  /*31f0*/  IMAD R0, R21, c[0x0][0x1b8], RZ ;  /* 0x00006e0015007a24 */ /* 0x000fc800078e02ff */
[C---:B------:R-:W-:Y:S02]  /*3200*/  IMAD R0, R14.reuse, c[0x0][0x1bc], R0 ;  /* 0x00006f000e007a24 */ /* 0x040fe400078e0200 */
[----:B------:R-:W-:-:S05]  /*3210*/  IMAD.WIDE.U32 R4, R14, c[0x0][0x1b8], R4 ;  /* 0x00006e000e047a25 */ /* 0x000fca00078e0004 */
[----:B------:R-:W-:Y:S01]  /*3220*/  IADD3 R10, R5, R0, RZ ;  /* 0x00000000050a7210 */ /* 0x000fe20007ffe0ff */
        /* <DEDUP_REMOVED lines=32> */
.L_x_153:
[----:B------:R-:W-:Y:S05]  /*3430*/  BSYNC B0 ;  /* 0x0000000000007941 */ /* 0x000fea0003800000 */
.L_x_152:
[----:B------:R1:W-:Y:S01]  /*3440*/  @P5 STS.128 [R191+0x19000], RZ ;  /* 0x019000ffbf005388 */ /* 0x0003e20000000c00 */
[----:B------:R-:W-:Y:S03]  /*3450*/  BSSY B0, `(.L_x_154) ;  /* 0x0000024000007945 */ /* 0x000fe60003800000 */
        /* <DEDUP_REMOVED lines=12> */
[C---:B------:R-:W-:Y:S01]  /*3520*/  @!P4 LEA R4, P5, R6.reuse, c[0x0][0x170], 0x1 ;  /* 0x00005c000604ca11 */ /* 0x040fe200078a08ff */
[----:B------:R1:W-:Y:S01]  /*3530*/  @P4 STS.128 [R191+0x19000], RZ ;  /* 0x019000ffbf004388 */ /* 0x0003e20000000c00 */
[----:B------:R-:W-:Y:S01]  /*3540*/  @!P3 LEA R2, P2, R6, c[0x0][0x170], 0x1 ;  /* 0x00005c000602ba11 */ /* 0x000fe200078408ff */
[----:B------:R-:W-:-:S05]  /*3550*/  IMAD.IADD R0, R7, 0x1, R0 ;  /* 0x0000000107007824 */ /* 0x000fca00078e0200 */
        /* <DEDUP_REMOVED lines=19> */
.L_x_155:
[----:B------:R-:W-:Y:S05]  /*3690*/  BSYNC B0 ;  /* 0x0000000000007941 */ /* 0x000fea0003800000 */
.L_x_154:
[----:B-12---:R-:W2:Y:S01]  /*36a0*/  LDL R2, [R1+0x10] ;  /* 0x0000100001027983 */ /* 0x006ea20000100800 */
[----:B------:R-:W-:Y:S01]  /*36b0*/  IADD3 R0, R13, 0x1, RZ ;  /* 0x000000010d007810 */ /* 0x000fe20007ffe0ff */
[----:B------:R-:W-:Y:S01]  /*36c0*/  IMAD.MOV.U32 R180, RZ, RZ, 0x40 ;  /* 0x00000040ffb47424 */ /* 0x000fe200078e00ff */
[----:B------:R-:W-:Y:S01]  /*36d0*/  IADD3 R239, R246, 0x40, RZ ;  /* 0x00000040f6ef7810 */ /* 0x000fe20007ffe0ff */
[----:B------:R-:W0:Y:S01]  /*36e0*/  LDGDEPBAR ;  /* 0x00000000000079af */ /* 0x000e220000000000 */
[----:B------:R-:W-:Y:S01]  /*36f0*/  IADD3 R240, R209, R0, -R18 ;  /* 0x00000000d1f07210 */ /* 0x000fe20007ffe812 */
[----:B------:R-:W-:Y:S01]  /*3700*/  IMAD.SHL.U32 R176, R187, 0x2, RZ ;  /* 0x00000002bbb07824 */ /* 0x000fe200078e00ff */
[----:B------:R-:W-:Y:S01]  /*3710*/  IADD3 R0, R186, 0x3000, RZ ;  /* 0x00003000ba007810 */ /* 0x000fe20007ffe0ff */
[----:B------:R-:W-:Y:S01]  /*3720*/  IMAD.MOV.U32 R192, RZ, RZ, R190 ;  /* 0x000000ffffc07224 */ /* 0x000fe200078e00be */
[----:B------:R-:W-:Y:S01]  /*3730*/  IADD3 R18, R18, 0x40, R246 ;  /* 0x0000004012127810 */ /* 0x000fe20007ffe0f6 */
[----:B------:R-:W-:Y:S01]  /*3740*/  CS2R R142, SRZ ;  /* 0x00000000008e7805 */ /* 0x000fe2000001ff00 */
[----:B------:R-:W-:Y:S01]  /*3750*/  SEL R0, R0, R186, !P0 ;  /* 0x000000ba00007207 */ /* 0x000fe20004000000 */
[----:B------:R-:W-:Y:S01]  /*3760*/  CS2R R140, SRZ ;  /* 0x00000000008c7805 */ /* 0x000fe2000001ff00 */
[----:B------:R-:W-:Y:S01]  /*3770*/  CS2R R146, SRZ ;  /* 0x0000000000927805 */ /* 0x000fe2000001ff00 */
[----:B------:R-:W-:Y:S01]  /*3780*/  CS2R R144, SRZ ;  /* 0x0000000000907805 */ /* 0x000fe2000001ff00 */
[----:B------:R-:W-:Y:S01]  /*3790*/  CS2R R138, SRZ ;  /* 0x00000000008a7805 */ /* 0x000fe2000001ff00 */
[----:B------:R-:W-:Y:S01]  /*37a0*/  IMAD.SHL.U32 R168, R0, 0x2, RZ ;  /* 0x0000000200a87824 */ /* 0x000fe200078e00ff */
[----:B------:R-:W-:Y:S01]  /*37b0*/  MOV R0, c[0x0][0x22c] ;  /* 0x00008b0000007a02 */ /* 0x000fe20000000f00 */
[----:B------:R-:W-:Y:S01]  /*37c0*/  CS2R R136, SRZ ;  /* 0x0000000000887805 */ /* 0x000fe2000001ff00 */
[----:B------:R-:W-:Y:S01]  /*37d0*/  CS2R R134, SRZ ;  /* 0x0000000000867805 */ /* 0x000fe2000001ff00 */
[----:B------:R-:W-:Y:S01]  /*37e0*/  CS2R R132, SRZ ;  /* 0x0000000000847805 */ /* 0x000fe2000001ff00 */
[----:B------:R-:W-:Y:S01]  /*37f0*/  CS2R R126, SRZ ;  /* 0x00000000007e7805 */ /* 0x000fe2000001ff00 */
[----:B------:R-:W-:Y:S01]  /*3800*/  IMAD R0, R0, c[0x0][0x1c0], RZ ;  /* 0x0000700000007a24 */ /* 0x000fe200078e02ff */
[----:B------:R-:W-:Y:S01]  /*3810*/  CS2R R124, SRZ ;  /* 0x00000000007c7805 */ /* 0x000fe2000001ff00 */
[----:B------:R-:W-:Y:S01]  /*3820*/  CS2R R130, SRZ ;  /* 0x0000000000827805 */ /* 0x000fe2000001ff00 */
[----:B------:R-:W-:Y:S01]  /*3830*/  CS2R R128, SRZ ;  /* 0x0000000000807805 */ /* 0x000fe2000001ff00 */
[C---:B------:R-:W-:Y:S01]  /*3840*/  IMAD.SHL.U32 R232, R0.reuse, 0x10, RZ ;  /* 0x0000001000e87824 */ /* 0x040fe200078e00ff */
[----:B------:R-:W-:Y:S01]  /*3850*/  CS2R R122, SRZ ;  /* 0x00000000007a7805 */ /* 0x000fe2000001ff00 */
[----:B------:R-:W-:Y:S01]  /*3860*/  IMAD.SHL.U32 R198, R0, 0x8, RZ ;  /* 0x0000000800c67824 */ /* 0x000fe200078e00ff */
[----:B------:R-:W-:Y:S01]  /*3870*/  CS2R R120, SRZ ;  /* 0x0000000000787805 */ /* 0x000fe2000001ff00 */
[----:B------:R-:W-:Y:S01]  /*3880*/  CS2R R118, SRZ ;  /* 0x0000000000767805 */ /* 0x000fe2000001ff00 */
[C---:B------:R-:W-:Y:S01]  /*3890*/  IADD3 R252, R232.reuse, 0x20, RZ ;  /* 0x00000020e8fc7810 */ /* 0x040fe20007ffe0ff */
[----:B------:R-:W-:Y:S01]  /*38a0*/  CS2R R116, SRZ ;  /* 0x0000000000747805 */ /* 0x000fe2000001ff00 */
[C---:B------:R-:W-:Y:S01]  /*38b0*/  IADD3 R248, R232.reuse, 0xa0, RZ ;  /* 0x000000a0e8f87810 */ /* 0x040fe20007ffe0ff */
[----:B------:R-:W-:Y:S01]  /*38c0*/  CS2R R110, SRZ ;  /* 0x00000000006e7805 */ /* 0x000fe2000001ff00 */
[----:B------:R-:W-:Y:S01]  /*38d0*/  IADD3 R251, R232, 0x40, RZ ;  /* 0x00000040e8fb7810 */ /* 0x000fe20007ffe0ff */
[----:B------:R-:W-:Y:S01]  /*38e0*/  IMAD.IADD R245, R198, 0x1, R252 ;  /* 0x00000001c6f57824 */ /* 0x000fe200078e02fc */
[----:B------:R-:W-:Y:S01]  /*38f0*/  IADD3 R249, R232, 0x80, RZ ;  /* 0x00000080e8f97810 */ /* 0x000fe20007ffe0ff */
[----:B------:R-:W-:Y:S01]  /*3900*/  IMAD.IADD R241, R198, 0x1, R248 ;  /* 0x00000001c6f17824 */ /* 0x000fe200078e02f8 */
[----:B------:R-:W-:Y:S01]  /*3910*/  IADD3 R250, R232, 0x60, RZ ;  /* 0x00000060e8fa7810 */ /* 0x000fe20007ffe0ff */
[C---:B------:R-:W-:Y:S01]  /*3920*/  IMAD.IADD R244, R198.reuse, 0x1, R251 ;  /* 0x00000001c6f47824 */ /* 0x040fe200078e02fb */
[C---:B------:R-:W-:Y:S01]  /*3930*/  IADD3 R6, R198.reuse, R245, RZ ;  /* 0x000000f5c6067210 */ /* 0x040fe20007ffe0ff */
[C---:B------:R-:W-:Y:S01]  /*3940*/  IMAD.IADD R242, R198.reuse, 0x1, R249 ;  /* 0x00000001c6f27824 */ /* 0x040fe200078e02f9 */
[C---:B------:R-:W-:Y:S01]  /*3950*/  IADD3 R243, R198.reuse, R250, RZ ;  /* 0x000000fac6f37210 */ /* 0x040fe20007ffe0ff */
[C---:B------:R-:W-:Y:S01]  /*3960*/  IMAD.IADD R5, R198.reuse, 0x1, R244 ;  /* 0x00000001c6057824 */ /* 0x040fe200078e02f4 */
[----:B------:R-:W-:Y:S01]  /*3970*/  CS2R R108, SRZ ;  /* 0x00000000006c7805 */ /* 0x000fe2000001ff00 */
[C---:B------:R-:W-:Y:S01]  /*3980*/  IMAD.IADD R223, R198.reuse, 0x1, R6 ;  /* 0x00000001c6df7824 */ /* 0x040fe200078e0206 */
[C---:B------:R-:W-:Y:S01]  /*3990*/  IADD3 R3, R198.reuse, R242, RZ ;  /* 0x000000f2c6037210 */ /* 0x040fe20007ffe0ff */
[C---:B------:R-:W-:Y:S01]  /*39a0*/  IMAD.IADD R4, R198.reuse, 0x1, R243 ;  /* 0x00000001c6047824 */ /* 0x040fe200078e02f3 */
[C---:B------:R-:W-:Y:S01]  /*39b0*/  IADD3 R221, R198.reuse, R5, RZ ;  /* 0x00000005c6dd7210 */ /* 0x040fe20007ffe0ff */
[C---:B------:R-:W-:Y:S01]  /*39c0*/  IMAD.IADD R222, R198.reuse, 0x1, R223 ;  /* 0x00000001c6de7824 */ /* 0x040fe200078e02df */
[----:B------:R-:W-:Y:S01]  /*39d0*/  CS2R R114, SRZ ;  /* 0x0000000000727805 */ /* 0x000fe2000001ff00 */
[C---:B------:R-:W-:Y:S01]  /*39e0*/  IMAD.IADD R219, R198.reuse, 0x1, R4 ;  /* 0x00000001c6db7824 */ /* 0x040fe200078e0204 */
[----:B------:R-:W-:Y:S01]  /*39f0*/  CS2R R112, SRZ ;  /* 0x0000000000707805 */ /* 0x000fe2000001ff00 */
[C---:B------:R-:W-:Y:S01]  /*3a00*/  IMAD.IADD R217, R198.reuse, 0x1, R3 ;  /* 0x00000001c6d97824 */ /* 0x040fe200078e0203 */
[----:B------:R-:W-:Y:S01]  /*3a10*/  CS2R R106, SRZ ;  /* 0x00000000006a7805 */ /* 0x000fe2000001ff00 */
[C---:B------:R-:W-:Y:S01]  /*3a20*/  IMAD.IADD R220, R198.reuse, 0x1, R221 ;  /* 0x00000001c6dc7824 */ /* 0x040fe200078e02dd */
[C---:B------:R-:W-:Y:S01]  /*3a30*/  IADD3 R218, R198.reuse, R219, RZ ;  /* 0x000000dbc6da7210 */ /* 0x040fe20007ffe0ff */
[----:B------:R-:W-:Y:S01]  /*3a40*/  IMAD.IADD R216, R198, 0x1, R217 ;  /* 0x00000001c6d87824 */ /* 0x000fe200078e02d9 */
        /* <DEDUP_REMOVED lines=27> */
[----:B------:R-:W-:Y:S01]  /*3c00*/  IADD3 R238, R18, -R209, RZ ;  /* 0x800000d112ee7210 */ /* 0x000fe20007ffe0ff */
[C---:B------:R-:W-:Y:S01]  /*3c10*/  IMAD.IADD R227, R198.reuse, 0x1, R220 ;  /* 0x00000001c6e37824 */ /* 0x040fe200078e02dc */
[C---:B------:R-:W-:Y:S01]  /*3c20*/  IADD3 R228, R198.reuse, R222, RZ ;  /* 0x000000dec6e47210 */ /* 0x040fe20007ffe0ff */
[C---:B------:R-:W-:Y:S01]  /*3c30*/  IMAD.IADD R225, R198.reuse, 0x1, R216 ;  /* 0x00000001c6e17824 */ /* 0x040fe200078e02d8 */
[----:B------:R-:W-:-:S02]  /*3c40*/  IADD3 R226, R198, R218, RZ ;  /* 0x000000dac6e27210 */ /* 0x000fc40007ffe0ff */
[----:B--2---:R-:W-:Y:S02]  /*3c50*/  R2P PR, R2, 0x6 ;  /* 0x0000000602007804 */ /* 0x004fe40000000000 */
[----:B------:R-:W-:-:S03]  /*3c60*/  IADD3 R2, R187, 0x3000, RZ ;  /* 0x00003000bb027810 */ /* 0x000fc60007ffe0ff */
[----:B------:R-:W-:Y:S02]  /*3c70*/  SEL R185, R185, 0xffffffe0, !P1 ;  /* 0xffffffe0b9b97807 */ /* 0x000fe40004800000 */
[----:B------:R-:W-:Y:S02]  /*3c80*/  SEL R2, R2, R187, !P0 ;  /* 0x000000bb02027207 */ /* 0x000fe40004000000 */
[----:B------:R-:W-:Y:S01]  /*3c90*/  SEL R180, R180, 0xffffffc0, !P2 ;  /* 0xffffffc0b4b47807 */ /* 0x000fe20005000000 */
[C---:B------:R-:W-:Y:S02]  /*3ca0*/  IMAD.IADD R182, R181.reuse, 0x1, R185 ;  /* 0x00000001b5b67824 */ /* 0x040fe400078e02b9 */
[----:B------:R-:W-:Y:S01]  /*3cb0*/  IMAD.SHL.U32 R175, R2, 0x2, RZ ;  /* 0x0000000202af7824 */ /* 0x000fe200078e00ff */
[----:B------:R-:W-:Y:S01]  /*3cc0*/  IADD3 R183, R181, R180, RZ ;  /* 0x000000b4b5b77210 */ /* 0x000fe20007ffe0ff */
[----:B------:R-:W-:Y:S01]  /*3cd0*/  IMAD.IADD R2, R198, 0x1, R241 ;  /* 0x00000001c6027824 */ /* 0x000fe200078e02f1 */
[----:B------:R-:W-:Y:S01]  /*3ce0*/  IADD3 R184, R180, R182, RZ ;  /* 0x000000b6b4b87210 */ /* 0x000fe20007ffe0ff */
[----:B------:R-:W-:-:S02]  /*3cf0*/  IMAD.IADD R177, R185, 0x1, R176 ;  /* 0x00000001b9b17824 */ /* 0x000fc400078e02b0 */
[----:B------:R-:W-:Y:S01]  /*3d00*/  IMAD.IADD R179, R180, 0x1, R176 ;  /* 0x00000001b4b37824 */ /* 0x000fe200078e02b0 */
[----:B------:R-:W-:Y:S02]  /*3d10*/  IADD3 R215, R198, R2, RZ ;  /* 0x00000002c6d77210 */ /* 0x000fe40007ffe0ff */
[----:B------:R-:W-:-:S03]  /*3d20*/  IADD3 R178, R180, R177, RZ ;  /* 0x000000b1b4b27210 */ /* 0x000fc60007ffe0ff */
[----:B------:R-:W-:-:S05]  /*3d30*/  IMAD.IADD R214, R198, 0x1, R215 ;  /* 0x00000001c6d67824 */ /* 0x000fca00078e02d7 */
[----:B------:R-:W-:Y:S02]  /*3d40*/  IADD3 R224, R198, R214, RZ ;  /* 0x000000d6c6e07210 */ /* 0x000fe40007ffe0ff */
.L_x_158:
[----:B------:R-:W0:Y:S01]  /*3d50*/  LDGDEPBAR ;  /* 0x00000000000079af */ /* 0x000e220000000000 */
[----:B------:R-:W-:Y:S01]  /*3d60*/  IMAD.IADD R0, R175, 0x1, R185 ;  /* 0x00000001af007824 */ /* 0x000fe200078e02b9 */
[----:B-----5:R-:W-:Y:S01]  /*3d70*/  FSETP.NEU.FTZ.AND P0, PT, R199, -INF , PT ;  /* 0xff800000c700780b */ /* 0x020fe20003f1d000 */
[--C-:B------:R-:W-:Y:S01]  /*3d80*/  IMAD.IADD R2, R175, 0x1, R180.reuse ;  /* 0x00000001af027824 */ /* 0x100fe200078e02b4 */
[C---:B------:R-:W-:Y:S01]  /*3d90*/  ISETP.GT.AND P6, PT, R193.reuse, R231, PT ;  /* 0x000000e7c100720c */ /* 0x040fe20003fc4270 */
[----:B------:R-:W-:Y:S02]  /*3da0*/  IMAD.IADD R3, R0, 0x1, R180 ;  /* 0x0000000100037824 */ /* 0x000fe400078e02b4 */
[----:B------:R-:W-:Y:S04]  /*3db0*/  IMAD.MOV.U32 R150, RZ, RZ, c[0x0][0x22c] ;  /* 0x00008b00ff967624 */ /* 0x000fe800078e00ff */
[----:B------:R-:W-:Y:S04]  /*3dc0*/  IMAD R150, R150, c[0x0][0x1c0], RZ ;  /* 0x0000700096967a24 */ /* 0x000fe800078e02ff */
[----:B------:R-:W-:Y:S01]  /*3dd0*/  IMAD.U32 R150, R150, -0x40, RZ ;  /* 0xffffffc096967824 */ /* 0x000fe200078e00ff */
[----:B------:R-:W-:Y:S04]  /*3de0*/  DEPBAR.LE SB0, 0x0 ;  /* 0x000080000000791a */ /* 0x000fe80000000000 */
[----:B------:R-:W-:Y:S06]  /*3df0*/  BAR.SYNC.DEFER_BLOCKING 0x0 ;  /* 0x0000000000007b1d */ /* 0x000fec0000010000 */
[----:B------:R-:W-:Y:S05]  /*3e00*/  LDSM.16.M88.4 R16, [R175] ;  /* 0x00000000af10783b */ /* 0x000fea0000000200 */
[----:B------:R-:W1:Y:S05]  /*3e10*/  LDSM.16.M88.4 R8, [R169+0x12000] ;  /* 0x01200000a908783b */ /* 0x000e6a0000000200 */
[----:B------:R-:W2:Y:S05]  /*3e20*/  LDSM.16.M88.4 R68, [R169+0x12800] ;  /* 0x01280000a944783b */ /* 0x000eaa0000000200 */
[----:B------:R-:W-:Y:S05]  /*3e30*/  LDSM.16.M88.4 R72, [R0] ;  /* 0x000000000048783b */ /* 0x000fea0000000200 */
[----:B------:R-:W3:Y:S05]  /*3e40*/  LDSM.16.M88.4 R76, [R170+0x12000] ;  /* 0x01200000aa4c783b */ /* 0x000eea0000000200 */
[----:B------:R-:W4:Y:S05]  /*3e50*/  LDSM.16.M88.4 R80, [R170+0x12800] ;  /* 0x01280000aa50783b */ /* 0x000f2a0000000200 */
[----:B------:R-:W-:Y:S05]  /*3e60*/  LDSM.16.M88.4 R84, [R2] ;  /* 0x000000000254783b */ /* 0x000fea0000000200 */
[----:B------:R-:W3:Y:S05]  /*3e70*/  LDSM.16.M88.4 R88, [R172+0x12000] ;  /* 0x01200000ac58783b */ /* 0x000eea0000000200 */
[----:B------:R-:W-:Y:S01]  /*3e80*/  LDSM.16.M88.4 R92, [R171+0x12000] ;  /* 0x01200000ab5c783b */ /* 0x000fe20000000200 */
[C---:B-1----:R-:W-:Y:S08]  /*3e90*/  HMMA.16816.F32 R4, R16.reuse, R8, RZ ;  /* 0x000000081004723c */ /* 0x042ff000000018ff */
[C---:B------:R-:W-:Y:S08]  /*3ea0*/  HMMA.16816.F32 R8, R16.reuse, R10, RZ ;  /* 0x0000000a1008723c */ /* 0x040ff000000018ff */
[C---:B--2---:R-:W-:Y:S08]  /*3eb0*/  HMMA.16816.F32 R12, R16.reuse, R68, RZ ;  /* 0x00000044100c723c */ /* 0x044ff000000018ff */
[----:B------:R-:W-:Y:S01]  /*3ec0*/  HMMA.16816.F32 R16, R16, R70, RZ ;  /* 0x000000461010723c */ /* 0x000fe200000018ff */
[----:B------:R-:W1:Y:S07]  /*3ed0*/  LDSM.16.M88.4 R68, [R172+0x12800] ;  /* 0x01280000ac44783b */ /* 0x000e6e0000000200 */
[C---:B---3--:R-:W-:Y:S08]  /*3ee0*/  HMMA.16816.F32 R4, R72.reuse, R76, R4 ;  /* 0x0000004c4804723c */ /* 0x048ff00000001804 */
[C---:B------:R-:W-:Y:S01]  /*3ef0*/  HMMA.16816.F32 R8, R72.reuse, R78, R8 ;  /* 0x0000004e4808723c */ /* 0x040fe20000001808 */
[----:B------:R-:W2:Y:S07]  /*3f00*/  LDSM.16.M88.4 R76, [R3] ;  /* 0x00000000034c783b */ /* 0x000eae0000000200 */
[C---:B----4-:R-:W-:Y:S08]  /*3f10*/  HMMA.16816.F32 R12, R72.reuse, R80, R12 ;  /* 0x00000050480c723c */ /* 0x050ff0000000180c */
[----:B------:R-:W-:Y:S01]  /*3f20*/  HMMA.16816.F32 R16, R72, R82, R16 ;  /* 0x000000524810723c */ /* 0x000fe20000001810 */
[----:B------:R-:W3:Y:S05]  /*3f30*/  LDSM.16.M88.4 R72, [R171+0x12800] ;  /* 0x01280000ab48783b */ /* 0x000eea0000000200 */
[----:B------:R-:W-:Y:S02]  /*3f40*/  LDSM.16.M88.4 R80, [R175+0x2000] ;  /* 0x00200000af50783b */ /* 0x000fe40000000200 */
[C---:B------:R-:W-:Y:S08]  /*3f50*/  HMMA.16816.F32 R4, R84.reuse, R88, R4 ;  /* 0x000000585404723c */ /* 0x040ff00000001804 */
[C---:B------:R-:W-:Y:S01]  /*3f60*/  HMMA.16816.F32 R8, R84.reuse, R90, R8 ;  /* 0x0000005a5408723c */ /* 0x040fe20000001808 */
[----:B------:R-:W4:Y:S07]  /*3f70*/  LDSM.16.M88.4 R88, [R169+0x14000] ;  /* 0x01400000a958783b */ /* 0x000f2e0000000200 */
[C---:B-1----:R-:W-:Y:S08]  /*3f80*/  HMMA.16816.F32 R12, R84.reuse, R68, R12 ;  /* 0x00000044540c723c */ /* 0x042ff0000000180c */
[----:B------:R-:W-:Y:S01]  /*3f90*/  HMMA.16816.F32 R16, R84, R70, R16 ;  /* 0x000000465410723c */ /* 0x000fe20000001810 */
[----:B------:R-:W1:Y:S05]  /*3fa0*/  LDSM.16.M88.4 R68, [R169+0x14800] ;  /* 0x01480000a944783b */ /* 0x000e6a0000000200 */
[----:B------:R-:W-:Y:S02]  /*3fb0*/  LDSM.16.M88.4 R84, [R0+0x2000] ;  /* 0x002000000054783b */ /* 0x000fe40000000200 */
[C---:B--2---:R-:W-:Y:S08]  /*3fc0*/  HMMA.16816.F32 R4, R76.reuse, R92, R4 ;  /* 0x0000005c4c04723c */ /* 0x044ff00000001804 */
[C---:B------:R-:W-:Y:S01]  /*3fd0*/  HMMA.16816.F32 R8, R76.reuse, R94, R8 ;  /* 0x0000005e4c08723c */ /* 0x040fe20000001808 */
[----:B------:R-:W2:Y:S07]  /*3fe0*/  LDSM.16.M88.4 R92, [R170+0x14000] ;  /* 0x01400000aa5c783b */ /* 0x000eae0000000200 */
[C---:B---3--:R-:W-:Y:S08]  /*3ff0*/  HMMA.16816.F32 R12, R76.reuse, R72, R12 ;  /* 0x000000484c0c723c */ /* 0x048ff0000000180c */
[----:B------:R-:W-:Y:S01]  /*4000*/  HMMA.16816.F32 R16, R76, R74, R16 ;  /* 0x0000004a4c10723c */ /* 0x000fe20000001810 */
[----:B------:R-:W3:Y:S05]  /*4010*/  LDSM.16.M88.4 R72, [R170+0x14800] ;  /* 0x01480000aa48783b */ /* 0x000eea0000000200 */
[----:B------:R-:W-:Y:S02]  /*4020*/  LDSM.16.M88.4 R76, [R2+0x2000] ;  /* 0x00200000024c783b */ /* 0x000fe40000000200 */
[C---:B----4-:R-:W-:Y:S08]  /*4030*/  HMMA.16816.F32 R4, R80.reuse, R88, R4 ;  /* 0x000000585004723c */ /* 0x050ff00000001804 */
        /* <DEDUP_REMOVED lines=19> */
[----:B------:R4:W-:Y:S02]  /*4170*/  LDSM.16.M88.4 R76, [R0+0x4000] ;  /* 0x00400000004c783b */ /* 0x0009e40000000200 */
[C---:B--2---:R-:W-:Y:S08]  /*4180*/  HMMA.16816.F32 R4, R80.reuse, R92, R4 ;  /* 0x0000005c5004723c */ /* 0x044ff00000001804 */
[C---:B------:R-:W-:Y:S01]  /*4190*/  HMMA.16816.F32 R8, R80.reuse, R94, R8 ;  /* 0x0000005e5008723c */ /* 0x040fe20000001808 */
[----:B------:R-:W2:Y:S07]  /*41a0*/  LDSM.16.M88.4 R92, [R170+0x16000] ;  /* 0x01600000aa5c783b */ /* 0x000eae0000000200 */
[C---:B---3--:R-:W-:Y:S04]  /*41b0*/  HMMA.16816.F32 R12, R80.reuse, R72, R12 ;  /* 0x00000048500c723c */ /* 0x048fe8000000180c */
[----:B----4-:R-:W-:Y:S04]  /*41c0*/  IMAD.SHL.U32 R0, R193, 0x40, RZ ;  /* 0x00000040c1007824 */ /* 0x010fe800078e00ff */
[----:B------:R-:W-:Y:S01]  /*41d0*/  HMMA.16816.F32 R16, R80, R74, R16 ;  /* 0x0000004a5010723c */ /* 0x000fe20000001810 */
[----:B------:R-:W3:Y:S02]  /*41e0*/  LDSM.16.M88.4 R72, [R170+0x16800] ;  /* 0x01680000aa48783b */ /* 0x000ee40000000200 */
[----:B------:R-:W-:Y:S03]  /*41f0*/  ISETP.GE.AND P2, PT, R0, R238, PT ;  /* 0x000000ee0000720c */ /* 0x000fe60003f46270 */
[----:B------:R4:W-:Y:S01]  /*4200*/  LDSM.16.M88.4 R80, [R2+0x4000] ;  /* 0x004000000250783b */ /* 0x0009e20000000200 */
[-C--:B------:R-:W-:Y:S01]  /*4210*/  ISETP.LT.AND P2, PT, R239, R209.reuse, P2 ;  /* 0x000000d1ef00720c */ /* 0x080fe20001741270 */
[C---:B------:R-:W-:Y:S08]  /*4220*/  HMMA.16816.F32 R4, R84.reuse, R88, R4 ;  /* 0x000000585404723c */ /* 0x040ff00000001804 */
[C---:B------:R-:W-:Y:S01]  /*4230*/  HMMA.16816.F32 R8, R84.reuse, R90, R8 ;  /* 0x0000005a5408723c */ /* 0x040fe20000001808 */
[----:B------:R-:W3:Y:S03]  /*4240*/  LDSM.16.M88.4 R88, [R172+0x16000] ;  /* 0x01600000ac58783b */ /* 0x000ee60000000200 */
[----:B------:R-:W-:Y:S04]  /*4250*/  @!P2 IMAD.IADD R0, R240, 0x1, R0 ;  /* 0x00000001f000a824 */ /* 0x000fe800078e0200 */
[C---:B-1----:R-:W-:Y:S04]  /*4260*/  HMMA.16816.F32 R12, R84.reuse, R68, R12 ;  /* 0x00000044540c723c */ /* 0x042fe8000000180c */
[----:B----4-:R-:W-:Y:S04]  /*4270*/  FMUL.FTZ R2, R199, 1.4426950216293334961 ;  /* 0x3fb8aa3bc7027820 */ /* 0x010fe80000410000 */
[----:B------:R-:W-:Y:S01]  /*4280*/  HMMA.16816.F32 R16, R84, R70, R16 ;  /* 0x000000465410723c */ /* 0x000fe20000001810 */
[----:B------:R-:W1:Y:S03]  /*4290*/  LDSM.16.M88.4 R68, [R172+0x16800] ;  /* 0x01680000ac44783b */ /* 0x000e660000000200 */
[----:B------:R-:W-:Y:S02]  /*42a0*/  FSEL R2, R2, RZ, P0 ;  /* 0x000000ff02027208 */ /* 0x000fe40000000000 */
[----:B------:R4:W-:Y:S02]  /*42b0*/  LDSM.16.M88.4 R84, [R3+0x4000] ;  /* 0x004000000354783b */ /* 0x0009e40000000200 */
[C---:B--2---:R-:W-:Y:S08]  /*42c0*/  HMMA.16816.F32 R4, R76.reuse, R92, R4 ;  /* 0x0000005c4c04723c */ /* 0x044ff00000001804 */
[C---:B------:R-:W-:Y:S01]  /*42d0*/  HMMA.16816.F32 R8, R76.reuse, R94, R8 ;  /* 0x0000005e4c08723c */ /* 0x040fe20000001808 */
[----:B------:R-:W2:Y:S07]  /*42e0*/  LDSM.16.M88.4 R92, [R171+0x16000] ;  /* 0x01600000ab5c783b */ /* 0x000eae0000000200 */
[C---:B---3--:R-:W-:Y:S04]  /*42f0*/  HMMA.16816.F32 R12, R76.reuse, R72, R12 ;  /* 0x000000484c0c723c */ /* 0x048fe8000000180c */
[----:B----4-:R-:W-:Y:S03]  /*4300*/  @!P2 IMAD R3, R235, 0x40, R247 ;  /* 0x00000040eb03a824 */ /* 0x010fe600078e02f7 */
[CC--:B------:R-:W-:Y:S01]  /*4310*/  @!P2 IMNMX R72, R0.reuse, R209.reuse, PT ;  /* 0x000000d10048a217 */ /* 0x0c0fe20003800200 */
[----:B------:R-:W-:Y:S03]  /*4320*/  HMMA.16816.F32 R16, R76, R74, R16 ;  /* 0x0000004a4c10723c */ /* 0x000fe60000001810 */
[CC--:B------:R-:W-:Y:S02]  /*4330*/  @!P2 ISETP.GE.AND P1, PT, R3.reuse, R72.reuse, PT ;  /* 0x000000480300a20c */ /* 0x0c0fe40003f26270 */
[----:B------:R-:W-:Y:S02]  /*4340*/  @!P2 IADD3 R73, R3, 0x1, RZ ;  /* 0x000000010349a810 */ /* 0x000fe40007ffe0ff */
[----:B------:R-:W-:Y:S01]  /*4350*/  @!P2 IADD3 R0, R0, 0x8, RZ ;  /* 0x000000080000a810 */ /* 0x000fe20007ffe0ff */
[C---:B------:R-:W-:Y:S05]  /*4360*/  HMMA.16816.F32 R4, R80.reuse, R88, R4 ;  /* 0x000000585004723c */ /* 0x040fea0000001804 */
[----:B------:R-:W-:Y:S03]  /*4370*/  @!P2 ISETP.GE.AND P0, PT, R73, R72, PT ;  /* 0x000000484900a20c */ /* 0x000fe60003f06270 */
[C---:B------:R-:W-:Y:S08]  /*4380*/  HMMA.16816.F32 R8, R80.reuse, R90, R8 ;  /* 0x0000005a5008723c */ /* 0x040ff00000001808 */
[C---:B-1----:R-:W-:Y:S08]  /*4390*/  HMMA.16816.F32 R12, R80.reuse, R68, R12 ;  /* 0x00000044500c723c */ /* 0x042ff0000000180c */
[----:B------:R-:W-:Y:S01]  /*43a0*/  HMMA.16816.F32 R16, R80, R70, R16 ;  /* 0x000000465010723c */ /* 0x000fe20000001810 */
[----:B------:R-:W1:Y:S07]  /*43b0*/  LDSM.16.M88.4 R68, [R171+0x16800] ;  /* 0x01680000ab44783b */ /* 0x000e6e0000000200 */
[C---:B--2---:R-:W-:Y:S08]  /*43c0*/  HMMA.16816.F32 R4, R84.reuse, R92, R4 ;  /* 0x0000005c5404723c */ /* 0x044ff00000001804 */
[C---:B------:R-:W-:Y:S11]  /*43d0*/  HMMA.16816.F32 R8, R84.reuse, R94, R8 ;  /* 0x0000005e5408723c */ /* 0x040ff60000001808 */
[----:B------:R-:W-:Y:S05]  /*43e0*/  @!UPT UIADD3 URZ, URZ, URZ, URZ ;  /* 0x0000003f3f3ff290 */ /* 0x000fea000fffe03f */
[----:B------:R-:W-:Y:S02]  /*43f0*/  @!P2 FSEL R4, R4, -INF , !P1 ;  /* 0xff8000000404a808 */ /* 0x000fe40004800000 */
[----:B------:R-:W-:Y:S02]  /*4400*/  @!P2 FSEL R5, R5, -INF , !P0 ;  /* 0xff8000000505a808 */ /* 0x000fe40004000000 */
[----:B------:R-:W-:Y:S01]  /*4410*/  FSETP.NEU.FTZ.AND P0, PT, R202, -INF , PT ;  /* 0xff800000ca00780b */ /* 0x000fe20003f1d000 */
[--C-:B------:R-:W-:Y:S02]  /*4420*/  FFMA.FTZ R4, R4, c[0x0][0x23c], -R2.reuse ;  /* 0x00008f0004047a23 */ /* 0x100fe40000010802 */
[----:B------:R-:W-:Y:S01]  /*4430*/  FFMA.FTZ R5, R5, c[0x0][0x23c], -R2 ;  /* 0x00008f0005057a23 */ /* 0x000fe20000010802 */
[C---:B-1----:R-:W-:Y:S01]  /*4440*/  HMMA.16816.F32 R12, R84.reuse, R68, R12 ;  /* 0x00000044540c723c */ /* 0x042fe2000000180c */
[----:B------:R1:W-:Y:S07]  /*4450*/  MUFU.EX2 R99, R4 ;  /* 0x0000000400637308 */ /* 0x0003ee0000000800 */
[----:B------:R-:W-:Y:S03]  /*4460*/  HMMA.16816.F32 R16, R84, R70, R16 ;  /* 0x000000465410723c */ /* 0x000fe60000001810 */
[----:B------:R2:W3:Y:S01]  /*4470*/  MUFU.EX2 R98, R5 ;  /* 0x0000000500627308 */ /* 0x0004e20000000800 */
[----:B-1----:R-:W-:Y:S01]  /*4480*/  @!P2 IMNMX R4, R0, R209, PT ;  /* 0x000000d10004a217 */ /* 0x002fe20003800200 */
[----:B------:R-:W-:Y:S03]  /*4490*/  FMUL.FTZ R0, R202, 1.4426950216293334961 ;  /* 0x3fb8aa3bca007820 */ /* 0x000fe60000410000 */
[-C--:B------:R-:W-:Y:S04]  /*44a0*/  @!P2 ISETP.GE.AND P1, PT, R3, R4.reuse, PT ;  /* 0x000000040300a20c */ /* 0x080fe80003f26270 */
[----:B------:R-:W-:Y:S02]  /*44b0*/  FSEL R0, R0, RZ, P0 ;  /* 0x000000ff00007208 */ /* 0x000fe40000000000 */
[----:B------:R-:W-:Y:S02]  /*44c0*/  @!P2 FSEL R6, R6, -INF , !P1 ;  /* 0xff8000000606a808 */ /* 0x000fe40004800000 */
[----:B------:R-:W-:Y:S02]  /*44d0*/  @!P2 ISETP.GE.AND P0, PT, R73, R4, PT ;  /* 0x000000044900a20c */ /* 0x000fe40003f06270 */
[----:B--2---:R-:W-:Y:S01]  /*44e0*/  @!P2 IADD3 R5, R3, 0x8, RZ ;  /* 0x000000080305a810 */ /* 0x004fe20007ffe0ff */
[--C-:B------:R-:W-:Y:S01]  /*44f0*/  FFMA.FTZ R6, R6, c[0x0][0x23c], -R0.reuse ;  /* 0x00008f0006067a23 */ /* 0x100fe20000010800 */
[----:B------:R-:W-:Y:S02]  /*4500*/  @!P2 FSEL R7, R7, -INF , !P0 ;  /* 0xff8000000707a808 */ /* 0x000fe40004000000 */
[-C--:B------:R-:W-:Y:S01]  /*4510*/  @!P2 ISETP.GE.AND P0, PT, R5, R72.reuse, PT ;  /* 0x000000480500a20c */ /* 0x080fe20003f06270 */
[----:B------:R1:W-:Y:S02]  /*4520*/  MUFU.EX2 R149, R6 ;  /* 0x0000000600957308 */ /* 0x0003e40000000800 */
[----:B------:R-:W-:Y:S01]  /*4530*/  FFMA.FTZ R7, R7, c[0x0][0x23c], -R0 ;  /* 0x00008f0007077a23 */ /* 0x000fe20000010800 */
[----:B------:R-:W-:Y:S05]  /*4540*/  @!P2 FSEL R8, R8, -INF , !P0 ;  /* 0xff8000000808a808 */ /* 0x000fea0004000000 */
[--C-:B------:R-:W-:Y:S02]  /*4550*/  FFMA.FTZ R8, R8, c[0x0][0x23c], -R2.reuse ;  /* 0x00008f0008087a23 */ /* 0x100fe40000010802 */
[----:B------:R-:W-:Y:S10]  /*4560*/  MUFU.EX2 R148, R7 ;  /* 0x0000000700947308 */ /* 0x000ff40000000800 */
[----:B------:R-:W-:Y:S01]  /*4570*/  MUFU.EX2 R95, R8 ;  /* 0x00000008005f7308 */ /* 0x000fe20000000800 */
[----:B-1----:R-:W-:Y:S04]  /*4580*/  @!P2 IADD3 R6, R3, 0x9, RZ ;  /* 0x000000090306a810 */ /* 0x002fe80007ffe0ff */
[----:B------:R-:W-:Y:S04]  /*4590*/  @!P2 ISETP.GE.AND P0, PT, R6, R72, PT ;  /* 0x000000480600a20c */ /* 0x000fe80003f06270 */
[----:B------:R-:W-:Y:S02]  /*45a0*/  @!P2 FSEL R9, R9, -INF , !P0 ;  /* 0xff8000000909a808 */ /* 0x000fe40004000000 */
[-C--:B------:R-:W-:Y:S02]  /*45b0*/  @!P2 ISETP.GE.AND P0, PT, R5, R4.reuse, PT ;  /* 0x000000040500a20c */ /* 0x080fe40003f06270 */
[----:B------:R-:W-:Y:S01]  /*45c0*/  @!P2 IADD3 R5, R3, 0x10, RZ ;  /* 0x000000100305a810 */ /* 0x000fe20007ffe0ff */
[----:B------:R-:W-:Y:S01]  /*45d0*/  FFMA.FTZ R9, R9, c[0x0][0x23c], -R2 ;  /* 0x00008f0009097a23 */ /* 0x000fe20000010802 */
[----:B------:R-:W-:Y:S02]  /*45e0*/  @!P2 FSEL R10, R10, -INF , !P0 ;  /* 0xff8000000a0aa808 */ /* 0x000fe40004000000 */
[----:B------:R-:W-:Y:S01]  /*45f0*/  @!P2 ISETP.GE.AND P0, PT, R6, R4, PT ;  /* 0x000000040600a20c */ /* 0x000fe20003f06270 */
[----:B------:R-:W-:Y:S01]  /*4600*/  MUFU.EX2 R94, R9 ;  /* 0x00000009005e7308 */ /* 0x000fe20000000800 */
[----:B------:R-:W-:Y:S01]  /*4610*/  @!P2 IADD3 R6, R3, 0x11, RZ ;  /* 0x000000110306a810 */ /* 0x000fe20007ffe0ff */
[--C-:B------:R-:W-:Y:S01]  /*4620*/  FFMA.FTZ R10, R10, c[0x0][0x23c], -R0.reuse ;  /* 0x00008f000a0a7a23 */ /* 0x100fe20000010800 */
[----:B------:R-:W-:Y:S02]  /*4630*/  @!P2 FSEL R11, R11, -INF , !P0 ;  /* 0xff8000000b0ba808 */ /* 0x000fe40004000000 */
[-C--:B------:R-:W-:Y:S03]  /*4640*/  @!P2 ISETP.GE.AND P0, PT, R5, R72.reuse, PT ;  /* 0x000000480500a20c */ /* 0x080fe60003f06270 */
[----:B------:R-:W-:Y:S01]  /*4650*/  FFMA.FTZ R11, R11, c[0x0][0x23c], -R0 ;  /* 0x00008f000b0b7a23 */ /* 0x000fe20000010800 */
[----:B------:R-:W-:Y:S01]  /*4660*/  @!P2 FSEL R12, R12, -INF , !P0 ;  /* 0xff8000000c0ca808 */ /* 0x000fe20004000000 */
[----:B------:R-:W-:Y:S01]  /*4670*/  MUFU.EX2 R97, R10 ;  /* 0x0000000a00617308 */ /* 0x000fe20000000800 */
[----:B------:R-:W-:Y:S03]  /*4680*/  @!P2 ISETP.GE.AND P0, PT, R6, R72, PT ;  /* 0x000000480600a20c */ /* 0x000fe60003f06270 */
[--C-:B------:R-:W-:Y:S01]  /*4690*/  FFMA.FTZ R12, R12, c[0x0][0x23c], -R2.reuse ;  /* 0x00008f000c0c7a23 */ /* 0x100fe20000010802 */
[----:B------:R-:W-:Y:S02]  /*46a0*/  @!P2 FSEL R13, R13, -INF , !P0 ;  /* 0xff8000000d0da808 */ /* 0x000fe40004000000 */
[-C--:B------:R-:W-:Y:S02]  /*46b0*/  @!P2 ISETP.GE.AND P0, PT, R5, R4.reuse, PT ;  /* 0x000000040500a20c */ /* 0x080fe40003f06270 */
[----:B------:R-:W-:Y:S01]  /*46c0*/  @!P2 IADD3 R5, R3, 0x18, RZ ;  /* 0x000000180305a810 */ /* 0x000fe20007ffe0ff */
[----:B------:R-:W-:Y:S01]  /*46d0*/  FFMA.FTZ R13, R13, c[0x0][0x23c], -R2 ;  /* 0x00008f000d0d7a23 */ /* 0x000fe20000010802 */
[----:B------:R-:W-:Y:S01]  /*46e0*/  @!P2 FSEL R14, R14, -INF , !P0 ;  /* 0xff8000000e0ea808 */ /* 0x000fe20004000000 */
[----:B------:R-:W1:Y:S01]  /*46f0*/  MUFU.EX2 R96, R11 ;  /* 0x0000000b00607308 */ /* 0x000e620000000800 */
[----:B------:R-:W-:Y:S02]  /*4700*/  @!P2 ISETP.GE.AND P0, PT, R6, R4, PT ;  /* 0x000000040600a20c */ /* 0x000fe40003f06270 */
        /* <DEDUP_REMOVED lines=10> */
[-C--:B------:R-:W-:Y:S03]  /*47b0*/  @!P2 ISETP.GE.AND P0, PT, R5, R4.reuse, PT ;  /* 0x000000040500a20c */ /* 0x080fe60003f06270 */
[----:B------:R-:W-:Y:S01]  /*47c0*/  FFMA.FTZ R2, R17, c[0x0][0x23c], -R2 ;  /* 0x00008f0011027a23 */ /* 0x000fe20000010802 */
[----:B------:R-:W-:Y:S01]  /*47d0*/  @!P2 FSEL R18, R18, -INF , !P0 ;  /* 0xff8000001212a808 */ /* 0x000fe20004000000 */
[----:B------:R-:W2:Y:S01]  /*47e0*/  MUFU.EX2 R90, R13 ;  /* 0x0000000d005a7308 */ /* 0x000ea20000000800 */
[----:B------:R-:W-:Y:S02]  /*47f0*/  @!P2 ISETP.GE.AND P0, PT, R3, R4, PT ;  /* 0x000000040300a20c */ /* 0x000fe40003f06270 */
[----:B---3--:R-:W-:Y:S01]  /*4800*/  F2FP.PACK_AB R3, R98, R99 ;  /* 0x000000636203723e */ /* 0x008fe200000000ff */
[--C-:B------:R-:W-:Y:S01]  /*4810*/  FFMA.FTZ R18, R18, c[0x0][0x23c], -R0.reuse ;  /* 0x00008f0012127a23 */ /* 0x100fe20000010800 */
[----:B------:R-:W-:Y:S02]  /*4820*/  @!P2 FSEL R19, R19, -INF , !P0 ;  /* 0xff8000001313a808 */ /* 0x000fe40004000000 */
[----:B-1----:R-:W-:Y:S01]  /*4830*/  F2FP.PACK_AB R5, R96, R97 ;  /* 0x000000616005723e */ /* 0x002fe200000000ff */
[----:B------:R1:W-:Y:S01]  /*4840*/  STS [R203+0x20000], R3 ;  /* 0x02000003cb007388 */ /* 0x0003e20000000800 */
[----:B------:R-:W-:Y:S01]  /*4850*/  IADD3 R84, P0, R230, R213, RZ ;  /* 0x000000d5e6547210 */ /* 0x000fe20007f1e0ff */
[----:B------:R3:W-:Y:S01]  /*4860*/  MUFU.EX2 R86, R2 ;  /* 0x0000000200567308 */ /* 0x0007e20000000800 */
[----:B------:R-:W-:Y:S03]  /*4870*/  FFMA.FTZ R0, R19, c[0x0][0x23c], -R0 ;  /* 0x00008f0013007a23 */ /* 0x000fe60000010800 */
[----:B------:R-:W-:Y:S01]  /*4880*/  IMAD.X R85, R229, 0x1, R212, P0 ;  /* 0x00000001e5557824 */ /* 0x000fe200000e06d4 */
[C---:B------:R-:W-:Y:S04]  /*4890*/  LEA R188, P0, R150.reuse, R188, 0x2 ;  /* 0x000000bc96bc7211 */ /* 0x040fe800078010ff */
[----:B------:R-:W-:Y:S01]  /*48a0*/  LEA.HI.X.SX32 R189, R150, R189, 0x2, P0 ;  /* 0x000000bd96bd7211 */ /* 0x000fe200000f16ff */
[----:B------:R4:W-:Y:S01]  /*48b0*/  MUFU.EX2 R88, R0 ;  /* 0x0000000000587308 */ /* 0x0009e20000000800 */
[----:B--2---:R-:W-:Y:S09]  /*48c0*/  F2FP.PACK_AB R4, R90, R93 ;  /* 0x0000005d5a04723e */ /* 0x004ff200000000ff */
[----:B------:R-:W-:Y:S01]  /*48d0*/  MUFU.EX2 R92, R14 ;  /* 0x0000000e005c7308 */ /* 0x000fe20000000800 */
[----:B---3--:R-:W-:Y:S05]  /*48e0*/  F2FP.PACK_AB R2, R148, R149 ;  /* 0x000000959402723e */ /* 0x008fea00000000ff */
[----:B------:R2:W-:Y:S04]  /*48f0*/  STS [R203+0x20400], R2 ;  /* 0x02040002cb007388 */ /* 0x0005e80000000800 */
[----:B------:R-:W1:Y:S01]  /*4900*/  MUFU.EX2 R91, R15 ;  /* 0x0000000f005b7308 */ /* 0x000e620000000800 */
[----:B----4-:R-:W-:Y:S01]  /*4910*/  F2FP.PACK_AB R0, R94, R95 ;  /* 0x0000005f5e00723e */ /* 0x010fe200000000ff */
[----:B------:R-:W-:Y:S05]  /*4920*/  STS [R206+0x20400], R5 ;  /* 0x02040005ce007388 */ /* 0x000fea0000000800 */
[----:B------:R3:W-:Y:S03]  /*4930*/  STS [R206+0x20000], R0 ;  /* 0x02000000ce007388 */ /* 0x0007e60000000800 */
[----:B------:R-:W2:Y:S02]  /*4940*/  MUFU.EX2 R87, R16 ;  /* 0x0000001000577308 */ /* 0x000ea40000000800 */
[----:B------:R-:W-:Y:S08]  /*4950*/  STS [R204+0x20000], R4 ;  /* 0x02000004cc007388 */ /* 0x000ff00000000800 */
[----:B------:R-:W3:Y:S01]  /*4960*/  MUFU.EX2 R89, R18 ;  /* 0x0000001200597308 */ /* 0x000ee20000000800 */
[----:B-1----:R-:W-:Y:S05]  /*4970*/  F2FP.PACK_AB R3, R91, R92 ;  /* 0x0000005c5b03723e */ /* 0x002fea00000000ff */
[----:B------:R-:W-:Y:S01]  /*4980*/  STS [R204+0x20400], R3 ;  /* 0x02040003cc007388 */ /* 0x000fe20000000800 */
[----:B--2---:R-:W-:Y:S05]  /*4990*/  F2FP.PACK_AB R2, R86, R87 ;  /* 0x000000575602723e */ /* 0x004fea00000000ff */
[----:B------:R1:W-:Y:S01]  /*49a0*/  STS [R205+0x20000], R2 ;  /* 0x02000002cd007388 */ /* 0x0003e20000000800 */
[----:B---3--:R-:W-:Y:S05]  /*49b0*/  F2FP.PACK_AB R0, R88, R89 ;  /* 0x000000595800723e */ /* 0x008fea00000000ff */
[----:B------:R2:W-:Y:S05]  /*49c0*/  STS [R205+0x20400], R0 ;  /* 0x02040000cd007388 */ /* 0x0005ea0000000800 */
[----:B------:R-:W-:Y:S05]  /*49d0*/  LDSM.16.M88.4 R16, [R176+0xc000] ;  /* 0x00c00000b010783b */ /* 0x000fea0000000200 */
[----:B------:R-:W3:Y:S05]  /*49e0*/  LDSM.16.M88.4 R8, [R169+0x18000] ;  /* 0x01800000a908783b */ /* 0x000eea0000000200 */
[----:B------:R-:W3:Y:S05]  /*49f0*/  LDSM.16.M88.4 R68, [R169+0x18800] ;  /* 0x01880000a944783b */ /* 0x000eea0000000200 */
[----:B------:R-:W-:Y:S05]  /*4a00*/  LDSM.16.M88.4 R72, [R177+0xc000] ;  /* 0x00c00000b148783b */ /* 0x000fea0000000200 */
[----:B------:R-:W3:Y:S05]  /*4a10*/  LDSM.16.M88.4 R76, [R170+0x18000] ;  /* 0x01800000aa4c783b */ /* 0x000eea0000000200 */
[----:B-1----:R-:W4:Y:S05]  /*4a20*/  LDG.E R2, [R84.64] ;  /* 0x0000000654027981 */ /* 0x002f2a000c1e1900 */
[----:B------:R-:W1:Y:S05]  /*4a30*/  LDSM.16.M88.4 R80, [R170+0x18800] ;  /* 0x01880000aa50783b */ /* 0x000e6a0000000200 */
[----:B--2---:R-:W2:Y:S01]  /*4a40*/  LDG.E R0, [R84.64+0x20] ;  /* 0x0000200654007981 */ /* 0x004ea2000c1e1900 */
[C---:B---3--:R-:W-:Y:S08]  /*4a50*/  HMMA.16816.F32 R4, R16.reuse, R8, RZ ;  /* 0x000000081004723c */ /* 0x048ff000000018ff */
[C---:B------:R-:W-:Y:S08]  /*4a60*/  HMMA.16816.F32 R8, R16.reuse, R10, RZ ;  /* 0x0000000a1008723c */ /* 0x040ff000000018ff */
[C---:B------:R-:W-:Y:S08]  /*4a70*/  HMMA.16816.F32 R12, R16.reuse, R68, RZ ;  /* 0x00000044100c723c */ /* 0x040ff000000018ff */
[----:B------:R-:W-:Y:S01]  /*4a80*/  HMMA.16816.F32 R16, R16, R70, RZ ;  /* 0x000000461010723c */ /* 0x000fe200000018ff */
[----:B------:R-:W-:Y:S07]  /*4a90*/  LDSM.16.M88.4 R68, [R179+0xc000] ;  /* 0x00c00000b344783b */ /* 0x000fee0000000200 */
[C---:B------:R-:W-:Y:S08]  /*4aa0*/  HMMA.16816.F32 R4, R72.reuse, R76, R4 ;  /* 0x0000004c4804723c */ /* 0x040ff00000001804 */
[C---:B------:R-:W-:Y:S01]  /*4ab0*/  HMMA.16816.F32 R8, R72.reuse, R78, R8 ;  /* 0x0000004e4808723c */ /* 0x040fe20000001808 */
[----:B------:R-:W3:Y:S07]  /*4ac0*/  LDSM.16.M88.4 R76, [R172+0x18000] ;  /* 0x01800000ac4c783b */ /* 0x000eee0000000200 */
[C---:B-1----:R-:W-:Y:S08]  /*4ad0*/  HMMA.16816.F32 R12, R72.reuse, R80, R12 ;  /* 0x00000050480c723c */ /* 0x042ff0000000180c */
[----:B------:R-:W-:Y:S01]  /*4ae0*/  HMMA.16816.F32 R16, R72, R82, R16 ;  /* 0x000000524810723c */ /* 0x000fe20000001810 */
[----:B------:R-:W1:Y:S05]  /*4af0*/  LDSM.16.M88.4 R72, [R172+0x18800] ;  /* 0x01880000ac48783b */ /* 0x000e6a0000000200 */
[----:B------:R-:W-:Y:S02]  /*4b00*/  LDSM.16.M88.4 R80, [R171+0x18000] ;  /* 0x01800000ab50783b */ /* 0x000fe40000000200 */
[C---:B---3--:R-:W-:Y:S08]  /*4b10*/  HMMA.16816.F32 R4, R68.reuse, R76, R4 ;  /* 0x0000004c4404723c */ /* 0x048ff00000001804 */
        /* <DEDUP_REMOVED lines=21> */
[C---:B------:R-:W-:Y:S08]  /*4c70*/  HMMA.16816.F32 R8, R76.reuse, R82, R8 ;  /* 0x000000524c08723c */ /* 0x040ff00000001808 */
[C---:B-1----:R-:W-:Y:S08]  /*4c80*/  HMMA.16816.F32 R12, R76.reuse, R68, R12 ;  /* 0x000000444c0c723c */ /* 0x042ff0000000180c */
[----:B------:R-:W-:Y:S01]  /*4c90*/  HMMA.16816.F32 R16, R76, R70, R16 ;  /* 0x000000464c10723c */ /* 0x000fe20000001810 */
[----:B------:R-:W1:Y:S05]  /*4ca0*/  LDSM.16.M88.4 R68, [R172+0x1a000] ;  /* 0x01a00000ac44783b */ /* 0x000e6a0000000200 */
[----:B------:R-:W3:Y:S02]  /*4cb0*/  LDSM.16.M88.4 R76, [R172+0x1a800] ;  /* 0x01a80000ac4c783b */ /* 0x000ee40000000200 */
[C---:B-1----:R-:W-:Y:S08]  /*4cc0*/  HMMA.16816.F32 R4, R72.reuse, R68, R4 ;  /* 0x000000444804723c */ /* 0x042ff00000001804 */
[C---:B------:R-:W-:Y:S01]  /*4cd0*/  HMMA.16816.F32 R8, R72.reuse, R70, R8 ;  /* 0x000000464808723c */ /* 0x040fe20000001808 */
[----:B------:R-:W-:Y:S07]  /*4ce0*/  LDSM.16.M88.4 R68, [R178+0xe000] ;  /* 0x00e00000b244783b */ /* 0x000fee0000000200 */
[C---:B---3--:R-:W-:Y:S08]  /*4cf0*/  HMMA.16816.F32 R12, R72.reuse, R76, R12 ;  /* 0x0000004c480c723c */ /* 0x048ff0000000180c */
        /* <DEDUP_REMOVED lines=32> */
[C---:B------:R-:W-:Y:S08]  /*4f00*/  HMMA.16816.F32 R8, R68.reuse, R74, R8 ;  /* 0x0000004a4408723c */ /* 0x040ff00000001808 */
[C---:B---3--:R-:W-:Y:S08]  /*4f10*/  HMMA.16816.F32 R12, R68.reuse, R76, R12 ;  /* 0x0000004c440c723c */ /* 0x048ff0000000180c */
[C---:B----4-:R-:W-:Y:S01]  /*4f20*/  FADD.FTZ R4, -R2.reuse, R4 ;  /* 0x0000000402047221 */ /* 0x050fe20000010100 */
[----:B------:R-:W-:Y:S03]  /*4f30*/  HMMA.16816.F32 R16, R68, R78, R16 ;  /* 0x0000004e4410723c */ /* 0x000fe60000001810 */
[----:B------:R-:W-:Y:S02]  /*4f40*/  FADD.FTZ R5, -R2, R5 ;  /* 0x0000000502057221 */ /* 0x000fe40000010100 */
[----:B--2---:R-:W-:Y:S02]  /*4f50*/  FADD.FTZ R6, -R0, R6 ;  /* 0x0000000600067221 */ /* 0x004fe40000010100 */
[C---:B------:R-:W-:Y:S02]  /*4f60*/  FADD.FTZ R8, -R2.reuse, R8 ;  /* 0x0000000802087221 */ /* 0x040fe40000010100 */
[----:B------:R-:W-:Y:S03]  /*4f70*/  FADD.FTZ R9, -R2, R9 ;  /* 0x0000000902097221 */ /* 0x000fe60000010100 */
[C---:B------:R-:W-:Y:S02]  /*4f80*/  FADD.FTZ R7, -R0.reuse, R7 ;  /* 0x0000000700077221 */ /* 0x040fe40000010100 */
[----:B------:R-:W-:Y:S02]  /*4f90*/  FADD.FTZ R10, -R0, R10 ;  /* 0x0000000a000a7221 */ /* 0x000fe40000010100 */
[C---:B------:R-:W-:Y:S02]  /*4fa0*/  FADD.FTZ R12, -R2.reuse, R12 ;  /* 0x0000000c020c7221 */ /* 0x040fe40000010100 */
[----:B------:R-:W-:Y:S02]  /*4fb0*/  FADD.FTZ R13, -R2, R13 ;  /* 0x0000000d020d7221 */ /* 0x000fe40000010100 */
[----:B------:R-:W-:Y:S02]  /*4fc0*/  FMUL.FTZ R71, R93, R12 ;  /* 0x0000000c5d477220 */ /* 0x000fe40000410000 */
[----:B------:R-:W-:Y:S02]  /*4fd0*/  FMUL.FTZ R70, R90, R13 ;  /* 0x0000000d5a467220 */ /* 0x000fe40000410000 */
[C---:B------:R-:W-:Y:S02]  /*4fe0*/  FADD.FTZ R16, -R2.reuse, R16 ;  /* 0x0000001002107221 */ /* 0x040fe40000010100 */
[----:B------:R-:W-:Y:S02]  /*4ff0*/  FADD.FTZ R17, -R2, R17 ;  /* 0x0000001102117221 */ /* 0x000fe40000010100 */
[C---:B------:R-:W-:Y:S02]  /*5000*/  FADD.FTZ R11, -R0.reuse, R11 ;  /* 0x0000000b000b7221 */ /* 0x040fe40000010100 */
[C---:B------:R-:W-:Y:S02]  /*5010*/  FADD.FTZ R13, -R0.reuse, R14 ;  /* 0x0000000e000d7221 */ /* 0x040fe40000010100 */
[C---:B------:R-:W-:Y:S02]  /*5020*/  FADD.FTZ R12, -R0.reuse, R15 ;  /* 0x0000000f000c7221 */ /* 0x040fe40000010100 */
[C---:B------:R-:W-:Y:S02]  /*5030*/  FADD.FTZ R15, -R0.reuse, R18 ;  /* 0x00000012000f7221 */ /* 0x040fe40000010100 */
[----:B------:R-:W-:Y:S02]  /*5040*/  FADD.FTZ R14, -R0, R19 ;  /* 0x00000013000e7221 */ /* 0x000fe40000010100 */
[----:B------:R-:W-:Y:S02]  /*5050*/  FMUL.FTZ R73, R99, R4 ;  /* 0x0000000463497220 */ /* 0x000fe40000410000 */
        /* <DEDUP_REMOVED lines=12> */
[----:B------:R-:W-:Y:S01]  /*5120*/  FMUL.FTZ R14, R88, R14 ;  /* 0x0000000e580e7220 */ /* 0x000fe20000410000 */
[----:B------:R-:W-:-:S05]  /*5130*/  @!P6 BRA `(.L_x_156) ;  /* 0x000004b00000e947 */ /* 0x000fca0003800000 */
[----:B------:R-:W-:Y:S01]  /*5140*/  ISETP.GE.AND P3, PT, R200, c[0x0][0x220], PT ;  /* 0x00008800c8007a0c */ /* 0x000fe20003f66270 */
[----:B------:R-:W-:Y:S01]  /*5150*/  IMAD.MOV.U32 R11, RZ, RZ, c[0x0][0x190] ;  /* 0x00006400ff0b7624 */ /* 0x000fe200078e00ff */
[----:B------:R-:W-:Y:S01]  /*5160*/  ISETP.GE.AND P2, PT, R210, c[0x0][0x220], PT ;  /* 0x00008800d2007a0c */ /* 0x000fe20003f46270 */
[----:B------:R-:W-:Y:S01]  /*5170*/  IMAD.MOV.U32 R18, RZ, RZ, c[0x0][0x194] ;  /* 0x00006500ff127624 */ /* 0x000fe200078e00ff */
[----:B------:R-:W-:Y:S01]  /*5180*/  ISETP.GE.AND P1, PT, R211, c[0x0][0x220], PT ;  /* 0x00008800d3007a0c */ /* 0x000fe20003f26270 */
[----:B------:R-:W-:Y:S01]  /*5190*/  IMAD.U32 R3, R11, -0x40, RZ ;  /* 0xffffffc00b037824 */ /* 0x000fe200078e00ff */
[----:B------:R-:W-:Y:S01]  /*51a0*/  LOP3.LUT R0, R193, 0x1, RZ, 0xc0, !PT ;  /* 0x00000001c1007812 */ /* 0x000fe200078ec0ff */
[----:B------:R-:W-:Y:S03]  /*51b0*/  IMAD.MOV.U32 R4, RZ, RZ, -0x6000 ;  /* 0xffffa000ff047424 */ /* 0x000fe600078e00ff */
[----:B------:R-:W-:Y:S02]  /*51c0*/  LEA R2, P0, R3, R196, 0x1 ;  /* 0x000000c403027211 */ /* 0x000fe400078008ff */
[----:B------:R-:W-:Y:S02]  /*51d0*/  ISETP.NE.U32.AND P5, PT, R0, 0x1, PT ;  /* 0x000000010000780c */ /* 0x000fe40003fa5070 */
[----:B------:R-:W-:Y:S02]  /*51e0*/  SHF.R.S32.HI R5, RZ, 0x1f, R3 ;  /* 0x0000001fff057819 */ /* 0x000fe40000011403 */
[----:B------:R-:W-:Y:S02]  /*51f0*/  SEL R4, R4, 0x6000, !P5 ;  /* 0x0000600004047807 */ /* 0x000fe40006800000 */
[C---:B------:R-:W-:Y:S02]  /*5200*/  @!P3 LEA R10, P5, R11.reuse, R2, 0x6 ;  /* 0x000000020b0ab211 */ /* 0x040fe400078a30ff */
[----:B------:R-:W-:Y:S01]  /*5210*/  LEA R0, P4, R11, R3, 0x5 ;  /* 0x000000030b007211 */ /* 0x000fe200078828ff */
[--C-:B------:R-:W-:Y:S01]  /*5220*/  IMAD.IADD R190, R190, 0x1, R4.reuse ;  /* 0x00000001bebe7824 */ /* 0x100fe200078e0204 */
[----:B------:R-:W-:Y:S01]  /*5230*/  LEA.HI.X.SX32 R3, R3, R197, 0x1, P0 ;  /* 0x000000c503037211 */ /* 0x000fe200000f0eff */
[--C-:B------:R-:W-:Y:S01]  /*5240*/  IMAD.IADD R192, R192, 0x1, R4.reuse ;  /* 0x00000001c0c07824 */ /* 0x100fe200078e0204 */
[CC--:B------:R-:W-:Y:S01]  /*5250*/  @!P1 LEA R6, P0, R0.reuse, R196.reuse, 0x1 ;  /* 0x000000c400069211 */ /* 0x0c0fe200078008ff */
[----:B------:R-:W-:Y:S01]  /*5260*/  IMAD.IADD R175, R175, 0x1, R4 ;  /* 0x00000001afaf7824 */ /* 0x000fe200078e0204 */
[----:B------:R1:W-:Y:S01]  /*5270*/  @P3 STS [R190], RZ ;  /* 0x000000ffbe003388 */ /* 0x0003e20000000800 */
[C-C-:B------:R-:W-:Y:S02]  /*5280*/  LEA.HI.X R5, R11.reuse, R5, R18.reuse, 0x5, P4 ;  /* 0x000000050b057211 */ /* 0x140fe400020f2c12 */
[----:B------:R-:W-:Y:S01]  /*5290*/  @!P3 LEA.HI.X R11, R11, R3, R18, 0x6, P5 ;  /* 0x000000030b0bb211 */ /* 0x000fe200028f3412 */
[----:B------:R1:W-:Y:S01]  /*52a0*/  @P3 STS [R190+0x4], RZ ;  /* 0x000004ffbe003388 */ /* 0x0003e20000000800 */
[C---:B------:R-:W-:Y:S01]  /*52b0*/  @!P2 LEA R8, P4, R0.reuse, R196, 0x1 ;  /* 0x000000c40008a211 */ /* 0x040fe200078808ff */
[----:B------:R-:W-:Y:S01]  /*52c0*/  IMAD.MOV.U32 R196, RZ, RZ, R2 ;  /* 0x000000ffffc47224 */ /* 0x000fe200078e0002 */
[CCC-:B------:R-:W-:Y:S01]  /*52d0*/  @!P1 LEA.HI.X R7, R0.reuse, R197.reuse, R5.reuse, 0x1, P0 ;  /* 0x000000c500079211 */ /* 0x1c0fe200000f0c05 */
[----:B------:R1:W-:Y:S01]  /*52e0*/  @P3 STS [R190+0x8], RZ ;  /* 0x000008ffbe003388 */ /* 0x0003e20000000800 */
[----:B------:R-:W-:Y:S01]  /*52f0*/  @!P2 LEA.HI.X R9, R0, R197, R5, 0x1, P4 ;  /* 0x000000c50009a211 */ /* 0x000fe200020f0c05 */
[----:B------:R-:W-:Y:S02]  /*5300*/  IMAD.MOV.U32 R197, RZ, RZ, R3 ;  /* 0x000000ffffc57224 */ /* 0x000fe400078e0003 */
        /* <DEDUP_REMOVED lines=45> */
[----:B------:R-:W0:Y:S02]  /*55e0*/  LDGDEPBAR ;  /* 0x00000000000079af */ /* 0x000e240000000000 */
.L_x_156:
[----:B-1----:R-:W-:Y:S02]  /*55f0*/  F2FP.PACK_AB R6, R72, R73 ;  /* 0x000000494806723e */ /* 0x002fe400000000ff */
[----:B------:R-:W-:Y:S02]  /*5600*/  F2FP.PACK_AB R5, R16, R17 ;  /* 0x000000111005723e */ /* 0x000fe400000000ff */
[----:B------:R-:W-:Y:S01]  /*5610*/  F2FP.PACK_AB R4, R76, R77 ;  /* 0x0000004d4c04723e */ /* 0x000fe200000000ff */
[----:B------:R-:W-:Y:S01]  /*5620*/  STS [R203+0x1e000], R6 ;  /* 0x01e00006cb007388 */ /* 0x000fe20000000800 */
[----:B------:R-:W-:Y:S02]  /*5630*/  F2FP.PACK_AB R3, R68, R69 ;  /* 0x000000454403723e */ /* 0x000fe400000000ff */
[----:B------:R-:W-:Y:S02]  /*5640*/  F2FP.PACK_AB R2, R70, R71 ;  /* 0x000000474602723e */ /* 0x000fe400000000ff */
[----:B------:R-:W-:Y:S01]  /*5650*/  STS [R203+0x1e400], R5 ;  /* 0x01e40005cb007388 */ /* 0x000fe20000000800 */
[----:B------:R-:W-:Y:S02]  /*5660*/  F2FP.PACK_AB R0, R12, R13 ;  /* 0x0000000d0c00723e */ /* 0x000fe400000000ff */
[----:B------:R-:W-:Y:S02]  /*5670*/  F2FP.PACK_AB R8, R74, R75 ;  /* 0x0000004b4a08723e */ /* 0x000fe400000000ff */
[----:B------:R-:W-:Y:S01]  /*5680*/  STS [R206+0x1e000], R4 ;  /* 0x01e00004ce007388 */ /* 0x000fe20000000800 */
[----:B------:R-:W-:Y:S04]  /*5690*/  F2FP.PACK_AB R7, R14, R15 ;  /* 0x0000000f0e07723e */ /* 0x000fe800000000ff */
[----:B------:R-:W-:Y:S05]  /*56a0*/  STS [R206+0x1e400], R3 ;  /* 0x01e40003ce007388 */ /* 0x000fea0000000800 */
[----:B------:R-:W-:Y:S05]  /*56b0*/  STS [R204+0x1e000], R2 ;  /* 0x01e00002cc007388 */ /* 0x000fea0000000800 */
[----:B------:R1:W-:Y:S05]  /*56c0*/  STS [R204+0x1e400], R0 ;  /* 0x01e40000cc007388 */ /* 0x0003ea0000000800 */
[----:B------:R-:W-:Y:S05]  /*56d0*/  STS [R205+0x1e000], R8 ;  /* 0x01e00008cd007388 */ /* 0x000fea0000000800 */
[----:B------:R-:W-:Y:S05]  /*56e0*/  STS [R205+0x1e400], R7 ;  /* 0x01e40007cd007388 */ /* 0x000fea0000000800 */
[----:B------:R-:W-:Y:S01]  /*56f0*/  BAR.SYNC.DEFER_BLOCKING 0x0 ;  /* 0x0000000000007b1d */ /* 0x000fe20000010000 */
[----:B-1----:R-:W-:Y:S05]  /*5700*/  IMAD.SHL.U32 R0, R186, 0x2, RZ ;  /* 0x00000002ba007824 */ /* 0x002fea00078e00ff */
[----:B------:R-:W-:Y:S05]  /*5710*/  LDSM.16.MT88.4 R4, [R174+0x20000] ;  /* 0x02000000ae04783b */ /* 0x000fea0000004200 */
[----:B------:R-:W1:Y:S05]  /*5720*/  LDSM.16.MT88.4 R8, [R0+0xc000] ;  /* 0x00c000000008783b */ /* 0x000e6a0000004200 */
[----:B------:R-:W2:Y:S05]  /*5730*/  LDSM.16.MT88.4 R12, [R173+0x20000] ;  /* 0x02000000ad0c783b */ /* 0x000eaa0000004200 */
[----:B------:R-:W3:Y:S05]  /*5740*/  LDSM.16.MT88.4 R16, [R0+0xe000] ;  /* 0x00e000000010783b */ /* 0x000eea0000004200 */
[----:B------:R-:W4:Y:S05]  /*5750*/  LDSM.16.MT88.4 R68, [R0+0x10000] ;  /* 0x010000000044783b */ /* 0x000f2a0000004200 */
[----:B------:R-:W-:Y:S05]  /*5760*/  LDSM.16.MT88.4 R72, [R174+0x20800] ;  /* 0x02080000ae48783b */ /* 0x000fea0000004200 */
[----:B------:R-:W5:Y:S05]  /*5770*/  LDSM.16.MT88.4 R76, [R0+0xc800] ;  /* 0x00c80000004c783b */ /* 0x000f6a0000004200 */
[----:B------:R-:W3:Y:S05]  /*5780*/  LDSM.16.MT88.4 R80, [R173+0x20800] ;  /* 0x02080000ad50783b */ /* 0x000eea0000004200 */
[----:B------:R-:W4:Y:S01]  /*5790*/  LDSM.16.MT88.4 R84, [R0+0xe800] ;  /* 0x00e800000054783b */ /* 0x000f220000004200 */
[-C--:B-1----:R-:W-:Y:S04]  /*57a0*/  HMMA.16816.F32 R20, R4, R8.reuse, R20 ;  /* 0x000000080414723c */ /* 0x082fe80000001814 */
[----:B------:R-:W-:Y:S04]  /*57b0*/  LDSM.16.MT88.4 R88, [R173+0x21800] ;  /* 0x02180000ad58783b */ /* 0x000fe80000004200 */
[C---:B--2---:R-:W-:Y:S08]  /*57c0*/  HMMA.16816.F32 R24, R12.reuse, R8, R24 ;  /* 0x000000080c18723c */ /* 0x044ff00000001818 */
[-C--:B------:R-:W-:Y:S08]  /*57d0*/  HMMA.16816.F32 R28, R12, R10.reuse, R28 ;  /* 0x0000000a0c1c723c */ /* 0x080ff0000000181c */
[C---:B------:R-:W-:Y:S01]  /*57e0*/  HMMA.16816.F32 R32, R4.reuse, R10, R32 ;  /* 0x0000000a0420723c */ /* 0x040fe20000001820 */
[----:B------:R-:W1:Y:S07]  /*57f0*/  LDSM.16.MT88.4 R8, [R0+0x10800] ;  /* 0x010800000008783b */ /* 0x000e6e0000004200 */
[-C--:B---3--:R-:W-:Y:S08]  /*5800*/  HMMA.16816.F32 R36, R4, R16.reuse, R36 ;  /* 0x000000100424723c */ /* 0x088ff00000001824 */
[C---:B------:R-:W-:Y:S08]  /*5810*/  HMMA.16816.F32 R40, R12.reuse, R16, R40 ;  /* 0x000000100c28723c */ /* 0x040ff00000001828 */
[-C--:B------:R-:W-:Y:S08]  /*5820*/  HMMA.16816.F32 R44, R12, R18.reuse, R44 ;  /* 0x000000120c2c723c */ /* 0x080ff0000000182c */
[C---:B------:R-:W-:Y:S01]  /*5830*/  HMMA.16816.F32 R48, R4.reuse, R18, R48 ;  /* 0x000000120430723c */ /* 0x040fe20000001830 */
[----:B------:R-:W-:Y:S07]  /*5840*/  LDSM.16.MT88.4 R16, [R173+0x21000] ;  /* 0x02100000ad10783b */ /* 0x000fee0000004200 */
[-C--:B----4-:R-:W-:Y:S08]  /*5850*/  HMMA.16816.F32 R52, R4, R68.reuse, R52 ;  /* 0x000000440434723c */ /* 0x090ff00000001834 */
[C---:B------:R-:W-:Y:S08]  /*5860*/  HMMA.16816.F32 R56, R12.reuse, R68, R56 ;  /* 0x000000440c38723c */ /* 0x040ff00000001838 */
[-C--:B------:R-:W-:Y:S01]  /*5870*/  HMMA.16816.F32 R60, R12, R70.reuse, R60 ;  /* 0x000000460c3c723c */ /* 0x080fe2000000183c */
[----:B------:R-:W-:Y:S07]  /*5880*/  LDSM.16.MT88.4 R12, [R0+0xd000] ;  /* 0x00d00000000c783b */ /* 0x000fee0000004200 */
[----:B------:R-:W-:Y:S01]  /*5890*/  HMMA.16816.F32 R64, R4, R70, R64 ;  /* 0x000000460440723c */ /* 0x000fe20000001840 */
[----:B------:R-:W2:Y:S05]  /*58a0*/  LDSM.16.MT88.4 R4, [R174+0x21000] ;  /* 0x02100000ae04783b */ /* 0x000eaa0000004200 */
[----:B------:R-:W3:Y:S02]  /*58b0*/  LDSM.16.MT88.4 R68, [R0+0xf000] ;  /* 0x00f000000044783b */ /* 0x000ee40000004200 */
[-C--:B-----5:R-:W-:Y:S08]  /*58c0*/  HMMA.16816.F32 R20, R72, R76.reuse, R20 ;  /* 0x0000004c4814723c */ /* 0x0a0ff00000001814 */
[C---:B------:R-:W-:Y:S08]  /*58d0*/  HMMA.16816.F32 R24, R80.reuse, R76, R24 ;  /* 0x0000004c5018723c */ /* 0x040ff00000001818 */
[-C--:B------:R-:W-:Y:S08]  /*58e0*/  HMMA.16816.F32 R28, R80, R78.reuse, R28 ;  /* 0x0000004e501c723c */ /* 0x080ff0000000181c */
[C---:B------:R-:W-:Y:S01]  /*58f0*/  HMMA.16816.F32 R32, R72.reuse, R78, R32 ;  /* 0x0000004e4820723c */ /* 0x040fe20000001820 */
[----:B------:R-:W4:Y:S07]  /*5900*/  LDSM.16.MT88.4 R76, [R0+0x11000] ;  /* 0x01100000004c783b */ /* 0x000f2e0000004200 */
        /* <DEDUP_REMOVED lines=10> */
[----:B------:R-:W5:Y:S05]  /*59b0*/  LDSM.16.MT88.4 R8, [R0+0xf800] ;  /* 0x00f800000008783b */ /* 0x000f6a0000004200 */
[----:B------:R-:W1:Y:S02]  /*59c0*/  LDSM.16.MT88.4 R72, [R0+0x11800] ;  /* 0x011800000048783b */ /* 0x000e640000004200 */
[-C--:B--2---:R-:W-:Y:S03]  /*59d0*/  HMMA.16816.F32 R20, R4, R12.reuse, R20 ;  /* 0x0000000c0414723c */ /* 0x084fe60000001814 */
[----:B------:R-:W-:Y:S05]  /*59e0*/  BAR.SYNC.DEFER_BLOCKING 0x0 ;  /* 0x0000000000007b1d */ /* 0x000fea0000010000 */
[C---:B------:R-:W-:Y:S08]  /*59f0*/  HMMA.16816.F32 R24, R16.reuse, R12, R24 ;  /* 0x0000000c1018723c */ /* 0x040ff00000001818 */
[-C--:B------:R-:W-:Y:S08]  /*5a00*/  HMMA.16816.F32 R28, R16, R14.reuse, R28 ;  /* 0x0000000e101c723c */ /* 0x080ff0000000181c */
[C---:B------:R-:W-:Y:S08]  /*5a10*/  HMMA.16816.F32 R32, R4.reuse, R14, R32 ;  /* 0x0000000e0420723c */ /* 0x040ff00000001820 */
[-C--:B---3--:R-:W-:Y:S08]  /*5a20*/  HMMA.16816.F32 R36, R4, R68.reuse, R36 ;  /* 0x000000440424723c */ /* 0x088ff00000001824 */
[C---:B------:R-:W-:Y:S08]  /*5a30*/  HMMA.16816.F32 R40, R16.reuse, R68, R40 ;  /* 0x000000441028723c */ /* 0x040ff00000001828 */
[-C--:B------:R-:W-:Y:S08]  /*5a40*/  HMMA.16816.F32 R44, R16, R70.reuse, R44 ;  /* 0x00000046102c723c */ /* 0x080ff0000000182c */
[C---:B------:R-:W-:Y:S08]  /*5a50*/  HMMA.16816.F32 R48, R4.reuse, R70, R48 ;  /* 0x000000460430723c */ /* 0x040ff00000001830 */
[-C--:B----4-:R-:W-:Y:S08]  /*5a60*/  HMMA.16816.F32 R52, R4, R76.reuse, R52 ;  /* 0x0000004c0434723c */ /* 0x090ff00000001834 */
[C---:B------:R-:W-:Y:S08]  /*5a70*/  HMMA.16816.F32 R56, R16.reuse, R76, R56 ;  /* 0x0000004c1038723c */ /* 0x040ff00000001838 */
[-C--:B------:R-:W-:Y:S08]  /*5a80*/  HMMA.16816.F32 R60, R16, R78.reuse, R60 ;  /* 0x0000004e103c723c */ /* 0x080ff0000000183c */
[----:B------:R-:W-:Y:S08]  /*5a90*/  HMMA.16816.F32 R64, R4, R78, R64 ;  /* 0x0000004e0440723c */ /* 0x000ff00000001840 */
[-C--:B-1----:R-:W-:Y:S08]  /*5aa0*/  HMMA.16816.F32 R20, R80, R84.reuse, R20 ;  /* 0x000000545014723c */ /* 0x082ff00000001814 */
[C---:B------:R-:W-:Y:S08]  /*5ab0*/  HMMA.16816.F32 R24, R88.reuse, R84, R24 ;  /* 0x000000545818723c */ /* 0x040ff00000001818 */
[-C--:B------:R-:W-:Y:S08]  /*5ac0*/  HMMA.16816.F32 R28, R88, R86.reuse, R28 ;  /* 0x00000056581c723c */ /* 0x080ff0000000181c */
[C---:B------:R-:W-:Y:S08]  /*5ad0*/  HMMA.16816.F32 R32, R80.reuse, R86, R32 ;  /* 0x000000565020723c */ /* 0x040ff00000001820 */
[-C--:B-----5:R-:W-:Y:S08]  /*5ae0*/  HMMA.16816.F32 R36, R80, R8.reuse, R36 ;  /* 0x000000085024723c */ /* 0x0a0ff00000001824 */
        /* <DEDUP_REMOVED lines=8> */
[----:B------:R-:W-:Y:S01]  /*5b70*/  IMAD.MOV.U32 R11, RZ, RZ, c[0x0][0x370] ;  /* 0x0000dc00ff0b7624 */ /* 0x000fe200078e00ff */
[----:B------:R-:W-:Y:S01]  /*5b80*/  ISETP.GE.AND P3, PT, R200, c[0x0][0x220], PT ;  /* 0x00008800c8007a0c */ /* 0x000fe20003f66270 */
[----:B------:R-:W-:Y:S01]  /*5b90*/  IMAD.MOV.U32 R12, RZ, RZ, c[0x0][0x374] ;  /* 0x0000dd00ff0c7624 */ /* 0x000fe200078e00ff */
[----:B------:R-:W-:Y:S01]  /*5ba0*/  ISETP.GE.AND P2, PT, R210, c[0x0][0x220], PT ;  /* 0x00008800d2007a0c */ /* 0x000fe20003f46270 */
[----:B------:R-:W-:Y:S01]  /*5bb0*/  IMAD.U32 R3, R11, -0x40, RZ ;  /* 0xffffffc00b037824 */ /* 0x000fe200078e00ff */
[----:B------:R-:W-:Y:S04]  /*5bc0*/  ISETP.GE.AND P1, PT, R211, c[0x0][0x220], PT ;  /* 0x00008800d3007a0c */ /* 0x000fe80003f26270 */
[----:B------:R-:W-:Y:S02]  /*5bd0*/  LEA R2, P0, R3, R194, 0x1 ;  /* 0x000000c203027211 */ /* 0x000fe400078008ff */
[----:B------:R-:W-:Y:S02]  /*5be0*/  SHF.R.S32.HI R5, RZ, 0x1f, R3 ;  /* 0x0000001fff057819 */ /* 0x000fe40000011403 */
[----:B------:R-:W-:Y:S01]  /*5bf0*/  LEA R4, P4, R11, R3, 0x5 ;  /* 0x000000030b047211 */ /* 0x000fe200078828ff */
        /* <DEDUP_REMOVED lines=8> */
[C-C-:B------:R-:W-:Y:S02]  /*5c80*/  LEA.HI.X R5, R11.reuse, R5, R12.reuse, 0x5, P4 ;  /* 0x000000050b057211 */ /* 0x140fe400020f2c0c */
[----:B------:R-:W-:Y:S01]  /*5c90*/  @!P3 LEA.HI.X R11, R11, R3, R12, 0x6, P5 ;  /* 0x000000030b0bb211 */ /* 0x000fe200028f340c */
[----:B------:R1:W-:Y:S01]  /*5ca0*/  @P2 STS.128 [R191+0xe000], RZ ;  /* 0x00e000ffbf002388 */ /* 0x0003e20000000c00 */
[C---:B------:R-:W-:Y:S01]  /*5cb0*/  @!P2 LEA R8, P4, R4.reuse, R194, 0x1 ;  /* 0x000000c20408a211 */ /* 0x040fe200078808ff */
[----:B------:R-:W-:Y:S01]  /*5cc0*/  IMAD.MOV.U32 R194, RZ, RZ, R2 ;  /* 0x000000ffffc27224 */ /* 0x000fe200078e0002 */
[CCC-:B------:R-:W-:Y:S01]  /*5cd0*/  @!P1 LEA.HI.X R7, R4.reuse, R195.reuse, R5.reuse, 0x1, P0 ;  /* 0x000000c304079211 */ /* 0x1c0fe200000f0c05 */
[----:B------:R-:W-:Y:S01]  /*5ce0*/  @!PT LDS RZ, [RZ] ;  /* 0x00000000fffff984 */ /* 0x000fe20000000800 */
[----:B------:R-:W-:Y:S01]  /*5cf0*/  @!PT LDS RZ, [RZ] ;  /* 0x00000000fffff984 */ /* 0x000fe20000000800 */
[----:B------:R-:W-:Y:S01]  /*5d00*/  @!PT LDS RZ, [RZ] ;  /* 0x00000000fffff984 */ /* 0x000fe20000000800 */
[----:B------:R1:W-:Y:S01]  /*5d10*/  @!P2 LDGSTS.E.BYPASS.LTC128B.128 [R191+0xe000], [R2.64+0x80] ;  /* 0x0e00008002bfafae */ /* 0x0003e2000b901d46 */
[----:B------:R-:W-:Y:S01]  /*5d20*/  @!P2 LEA.HI.X R9, R4, R195, R5, 0x1, P4 ;  /* 0x000000c30409a211 */ /* 0x000fe200020f0c05 */
[----:B------:R-:W-:Y:S02]  /*5d30*/  IMAD.MOV.U32 R195, RZ, RZ, R3 ;  /* 0x000000ffffc37224 */ /* 0x000fe400078e0003 */
        /* <DEDUP_REMOVED lines=20> */
[----:B------:R-:W0:Y:S02]  /*5e80*/  LDGDEPBAR ;  /* 0x00000000000079af */ /* 0x000e240000000000 */
.L_x_157:
[----:B------:R-:W-:Y:S01]  /*5e90*/  LDSM.16.M88.4 R96, [R181] ;  /* 0x00000000b560783b */ /* 0x000fe20000000200 */
[C---:B-1----:R-:W-:Y:S03]  /*5ea0*/  LEA R2, P1, R198.reuse, R188, 0x2 ;  /* 0x000000bcc6027211 */ /* 0x042fe600078210ff */
[----:B------:R-:W1:Y:S01]  /*5eb0*/  LDSM.16.MT88.4 R16, [R0+0x12000] ;  /* 0x012000000010783b */ /* 0x000e620000004200 */
[-C--:B------:R-:W-:Y:S03]  /*5ec0*/  LEA.HI.X.SX32 R3, R198, R189.reuse, 0x2, P1 ;  /* 0x000000bdc6037211 */ /* 0x080fe600008f16ff */
[----:B------:R-:W2:Y:S04]  /*5ed0*/  LDSM.16.M88.4 R92, [R181+0x1000] ;  /* 0x00100000b55c783b */ /* 0x000ea80000000200 */
[----:B------:R-:W3:Y:S04]  /*5ee0*/  LDSM.16.MT88.4 R80, [R0+0x14000] ;  /* 0x014000000050783b */ /* 0x000ee80000004200 */
[----:B------:R-:W4:Y:S04]  /*5ef0*/  LDSM.16.MT88.4 R148, [R0+0x16000] ;  /* 0x016000000094783b */ /* 0x000f280000004200 */
[----:B------:R-:W-:Y:S04]  /*5f00*/  LDSM.16.M88.4 R152, [R182] ;  /* 0x00000000b698783b */ /* 0x000fe80000000200 */
[----:B------:R-:W3:Y:S04]  /*5f10*/  LDSM.16.MT88.4 R156, [R0+0x12800] ;  /* 0x01280000009c783b */ /* 0x000ee80000004200 */
[----:B------:R-:W3:Y:S04]  /*5f20*/  LDSM.16.M88.4 R160, [R182+0x1000] ;  /* 0x00100000b6a0783b */ /* 0x000ee80000000200 */
[----:B------:R-:W-:Y:S01]  /*5f30*/  LDSM.16.MT88.4 R164, [R0+0x16800] ;  /* 0x0168000000a4783b */ /* 0x000fe20000004200 */
[-C--:B-1----:R-:W-:Y:S08]  /*5f40*/  HMMA.16816.F32 R4, R96, R16.reuse, RZ ;  /* 0x000000106004723c */ /* 0x082ff000000018ff */
[C---:B--2---:R-:W-:Y:S08]  /*5f50*/  HMMA.16816.F32 R8, R92.reuse, R16, RZ ;  /* 0x000000105c08723c */ /* 0x044ff000000018ff */
[-C--:B------:R-:W-:Y:S08]  /*5f60*/  HMMA.16816.F32 R12, R92, R18.reuse, RZ ;  /* 0x000000125c0c723c */ /* 0x080ff000000018ff */
[C---:B------:R-:W-:Y:S08]  /*5f70*/  HMMA.16816.F32 R16, R96.reuse, R18, RZ ;  /* 0x000000126010723c */ /* 0x040ff000000018ff */
[-C--:B---3--:R-:W-:Y:S08]  /*5f80*/  HMMA.16816.F32 R68, R96, R80.reuse, RZ ;  /* 0x000000506044723c */ /* 0x088ff000000018ff */
[C---:B------:R-:W-:Y:S08]  /*5f90*/  HMMA.16816.F32 R72, R92.reuse, R80, RZ ;  /* 0x000000505c48723c */ /* 0x040ff000000018ff */
[-C--:B------:R-:W-:Y:S08]  /*5fa0*/  HMMA.16816.F32 R76, R92, R82.reuse, RZ ;  /* 0x000000525c4c723c */ /* 0x080ff000000018ff */
[C---:B------:R-:W-:Y:S08]  /*5fb0*/  HMMA.16816.F32 R80, R96.reuse, R82, RZ ;  /* 0x000000526050723c */ /* 0x040ff000000018ff */
[-C--:B----4-:R-:W-:Y:S08]  /*5fc0*/  HMMA.16816.F32 R84, R96, R148.reuse, RZ ;  /* 0x000000946054723c */ /* 0x090ff000000018ff */
[C---:B------:R-:W-:Y:S08]  /*5fd0*/  HMMA.16816.F32 R88, R92.reuse, R148, RZ ;  /* 0x000000945c58723c */ /* 0x040ff000000018ff */
[-C--:B------:R-:W-:Y:S08]  /*5fe0*/  HMMA.16816.F32 R92, R92, R150.reuse, RZ ;  /* 0x000000965c5c723c */ /* 0x080ff000000018ff */
[----:B------:R-:W-:Y:S01]  /*5ff0*/  HMMA.16816.F32 R96, R96, R150, RZ ;  /* 0x000000966060723c */ /* 0x000fe200000018ff */
[----:B------:R-:W1:Y:S07]  /*6000*/  LDSM.16.MT88.4 R148, [R0+0x14800] ;  /* 0x014800000094783b */ /* 0x000e6e0000004200 */
[-C--:B------:R-:W-:Y:S08]  /*6010*/  HMMA.16816.F32 R4, R152, R156.reuse, R4 ;  /* 0x0000009c9804723c */ /* 0x080ff00000001804 */
[C---:B------:R-:W-:Y:S08]  /*6020*/  HMMA.16816.F32 R8, R160.reuse, R156, R8 ;  /* 0x0000009ca008723c */ /* 0x040ff00000001808 */
[-C--:B------:R-:W-:Y:S08]  /*6030*/  HMMA.16816.F32 R12, R160, R158.reuse, R12 ;  /* 0x0000009ea00c723c */ /* 0x080ff0000000180c */
[C---:B------:R-:W-:Y:S01]  /*6040*/  HMMA.16816.F32 R16, R152.reuse, R158, R16 ;  /* 0x0000009e9810723c */ /* 0x040fe20000001810 */
[----:B------:R-:W-:Y:S07]  /*6050*/  LDSM.16.MT88.4 R156, [R0+0x13000] ;  /* 0x01300000009c783b */ /* 0x000fee0000004200 */
[-C--:B-1----:R-:W-:Y:S08]  /*6060*/  HMMA.16816.F32 R68, R152, R148.reuse, R68 ;  /* 0x000000949844723c */ /* 0x082ff00000001844 */
[C---:B------:R-:W-:Y:S08]  /*6070*/  HMMA.16816.F32 R72, R160.reuse, R148, R72 ;  /* 0x00000094a048723c */ /* 0x040ff00000001848 */
[-C--:B------:R-:W-:Y:S08]  /*6080*/  HMMA.16816.F32 R76, R160, R150.reuse, R76 ;  /* 0x00000096a04c723c */ /* 0x080ff0000000184c */
[C---:B------:R-:W-:Y:S01]  /*6090*/  HMMA.16816.F32 R80, R152.reuse, R150, R80 ;  /* 0x000000969850723c */ /* 0x040fe20000001850 */
[----:B------:R-:W1:Y:S07]  /*60a0*/  LDSM.16.M88.4 R148, [R183] ;  /* 0x00000000b794783b */ /* 0x000e6e0000000200 */
[-C--:B------:R-:W-:Y:S08]  /*60b0*/  HMMA.16816.F32 R84, R152, R164.reuse, R84 ;  /* 0x000000a49854723c */ /* 0x080ff00000001854 */
[C---:B------:R-:W-:Y:S08]  /*60c0*/  HMMA.16816.F32 R88, R160.reuse, R164, R88 ;  /* 0x000000a4a058723c */ /* 0x040ff00000001858 */
[-C--:B------:R-:W-:Y:S01]  /*60d0*/  HMMA.16816.F32 R92, R160, R166.reuse, R92 ;  /* 0x000000a6a05c723c */ /* 0x080fe2000000185c */
[----:B------:R-:W2:Y:S07]  /*60e0*/  LDSM.16.M88.4 R160, [R183+0x1000] ;  /* 0x00100000b7a0783b */ /* 0x000eae0000000200 */
[----:B------:R-:W-:Y:S01]  /*60f0*/  HMMA.16816.F32 R96, R152, R166, R96 ;  /* 0x000000a69860723c */ /* 0x000fe20000001860 */
[----:B------:R-:W3:Y:S04]  /*6100*/  LDSM.16.MT88.4 R152, [R0+0x15000] ;  /* 0x015000000098783b */ /* 0x000ee80000004200 */
[----:B------:R-:W4:Y:S03]  /*6110*/  LDSM.16.MT88.4 R164, [R0+0x17000] ;  /* 0x0170000000a4783b */ /* 0x000f260000004200 */
[-C--:B-1----:R-:W-:Y:S08]  /*6120*/  HMMA.16816.F32 R4, R148, R156.reuse, R4 ;  /* 0x0000009c9404723c */ /* 0x082ff00000001804 */
[C---:B--2---:R-:W-:Y:S08]  /*6130*/  HMMA.16816.F32 R8, R160.reuse, R156, R8 ;  /* 0x0000009ca008723c */ /* 0x044ff00000001808 */
[-C--:B------:R-:W-:Y:S08]  /*6140*/  HMMA.16816.F32 R12, R160, R158.reuse, R12 ;  /* 0x0000009ea00c723c */ /* 0x080ff0000000180c */
[C---:B------:R-:W-:Y:S01]  /*6150*/  HMMA.16816.F32 R16, R148.reuse, R158, R16 ;  /* 0x0000009e9410723c */ /* 0x040fe20000001810 */
[----:B------:R-:W-:Y:S07]  /*6160*/  LDSM.16.MT88.4 R156, [R0+0x13800] ;  /* 0x01380000009c783b */ /* 0x000fee0000004200 */
[-C--:B---3--:R-:W-:Y:S08]  /*6170*/  HMMA.16816.F32 R68, R148, R152.reuse, R68 ;  /* 0x000000989444723c */ /* 0x088ff00000001844 */
[C---:B------:R-:W-:Y:S08]  /*6180*/  HMMA.16816.F32 R72, R160.reuse, R152, R72 ;  /* 0x00000098a048723c */ /* 0x040ff00000001848 */
[-C--:B------:R-:W-:Y:S08]  /*6190*/  HMMA.16816.F32 R76, R160, R154.reuse, R76 ;  /* 0x0000009aa04c723c */ /* 0x080ff0000000184c */
[C---:B------:R-:W-:Y:S01]  /*61a0*/  HMMA.16816.F32 R80, R148.reuse, R154, R80 ;  /* 0x0000009a9450723c */ /* 0x040fe20000001850 */
[----:B------:R-:W1:Y:S07]  /*61b0*/  LDSM.16.M88.4 R152, [R184] ;  /* 0x00000000b898783b */ /* 0x000e6e0000000200 */
[-C--:B----4-:R-:W-:Y:S08]  /*61c0*/  HMMA.16816.F32 R84, R148, R164.reuse, R84 ;  /* 0x000000a49454723c */ /* 0x090ff00000001854 */
[C---:B------:R-:W-:Y:S08]  /*61d0*/  HMMA.16816.F32 R88, R160.reuse, R164, R88 ;  /* 0x000000a4a058723c */ /* 0x040ff00000001858 */
[-C--:B------:R-:W-:Y:S01]  /*61e0*/  HMMA.16816.F32 R92, R160, R166.reuse, R92 ;  /* 0x000000a6a05c723c */ /* 0x080fe2000000185c */
[----:B------:R-:W2:Y:S07]  /*61f0*/  LDSM.16.M88.4 R160, [R184+0x1000] ;  /* 0x00100000b8a0783b */ /* 0x000eae0000000200 */
[----:B------:R-:W-:Y:S01]  /*6200*/  HMMA.16816.F32 R96, R148, R166, R96 ;  /* 0x000000a69460723c */ /* 0x000fe20000001860 */
[----:B------:R-:W3:Y:S04]  /*6210*/  LDSM.16.MT88.4 R148, [R0+0x15800] ;  /* 0x015800000094783b */ /* 0x000ee80000004200 */
[----:B------:R4:W3:Y:S03]  /*6220*/  LDSM.16.MT88.4 R164, [R0+0x17800] ;  /* 0x0178000000a4783b */ /* 0x0008e60000004200 */
[-C--:B-1----:R-:W-:Y:S01]  /*6230*/  HMMA.16816.F32 R4, R152, R156.reuse, R4 ;  /* 0x0000009c9804723c */ /* 0x082fe20000001804 */
[----:B----4-:R-:W-:Y:S04]  /*6240*/  IMAD.MOV.U32 R0, RZ, RZ, c[0x0][0x22c] ;  /* 0x00008b00ff007624 */ /* 0x010fe800078e00ff */
[----:B------:R-:W-:Y:S03]  /*6250*/  IMAD R0, R0, c[0x0][0x1c0], RZ ;  /* 0x0000700000007a24 */ /* 0x000fe600078e02ff */
[C---:B--2---:R-:W-:Y:S04]  /*6260*/  HMMA.16816.F32 R8, R160.reuse, R156, R8 ;  /* 0x0000009ca008723c */ /* 0x044fe80000001808 */
[----:B------:R-:W-:Y:S03]  /*6270*/  IMAD R0, R0, 0x18, RZ ;  /* 0x0000001800007824 */ /* 0x000fe600078e02ff */
[----:B------:R-:W-:Y:S01]  /*6280*/  IMAD.MOV.U32 R156, RZ, RZ, c[0x0][0x22c] ;  /* 0x00008b00ff9c7624 */ /* 0x000fe200078e00ff */
[-C--:B------:R-:W-:Y:S01]  /*6290*/  HMMA.16816.F32 R12, R160, R158.reuse, R12 ;  /* 0x0000009ea00c723c */ /* 0x080fe2000000180c */
[----:B------:R-:W-:Y:S03]  /*62a0*/  IMAD.MOV.U32 R157, RZ, RZ, c[0x0][0x22c] ;  /* 0x00008b00ff9d7624 */ /* 0x000fe600078e00ff */
[----:B------:R-:W-:Y:S02]  /*62b0*/  IMAD R156, R156, c[0x0][0x1c0], RZ ;  /* 0x000070009c9c7a24 */ /* 0x000fe400078e02ff */
[----:B------:R-:W-:Y:S02]  /*62c0*/  IMAD R157, R157, c[0x0][0x1c0], RZ ;  /* 0x000070009d9d7a24 */ /* 0x000fe400078e02ff */
[C---:B------:R-:W-:Y:S04]  /*62d0*/  HMMA.16816.F32 R16, R152.reuse, R158, R16 ;  /* 0x0000009e9810723c */ /* 0x040fe80000001810 */
[----:B------:R-:W-:Y:S02]  /*62e0*/  IMAD R156, R156, 0x28, RZ ;  /* 0x000000289c9c7824 */ /* 0x000fe400078e02ff */
[----:B------:R-:W-:Y:S02]  /*62f0*/  IMAD R157, R157, 0x30, RZ ;  /* 0x000000309d9d7824 */ /* 0x000fe400078e02ff */
[-C--:B---3--:R-:W-:Y:S01]  /*6300*/  HMMA.16816.F32 R68, R152, R148.reuse, R68 ;  /* 0x000000949844723c */ /* 0x088fe20000001844 */
[----:B------:R-:W-:Y:S04]  /*6310*/  IMAD.MOV.U32 R159, RZ, RZ, c[0x0][0x22c] ;  /* 0x00008b00ff9f7624 */ /* 0x000fe800078e00ff */
[----:B------:R-:W-:Y:S03]  /*6320*/  IMAD R159, R159, c[0x0][0x1c0], RZ ;  /* 0x000070009f9f7a24 */ /* 0x000fe600078e02ff */
[C---:B------:R-:W-:Y:S04]  /*6330*/  HMMA.16816.F32 R72, R160.reuse, R148, R72 ;  /* 0x00000094a048723c */ /* 0x040fe80000001848 */
[----:B------:R-:W-:Y:S03]  /*6340*/  IMAD.SHL.U32 R159, R159, 0x20, RZ ;  /* 0x000000209f9f7824 */ /* 0x000fe600078e00ff */
[----:B------:R-:W-:Y:S01]  /*6350*/  @P6 IADD3 R148, P0, R230, R208, RZ ;  /* 0x000000d0e6946210 */ /* 0x000fe20007f1e0ff */
[-C--:B------:R-:W-:Y:S04]  /*6360*/  HMMA.16816.F32 R76, R160, R150.reuse, R76 ;  /* 0x00000096a04c723c */ /* 0x080fe8000000184c */
[----:B------:R-:W-:Y:S04]  /*6370*/  @P6 IMAD.X R149, R229, 0x1, R207, P0 ;  /* 0x00000001e5956824 */ /* 0x000fe800000e06cf */
[C---:B------:R-:W-:Y:S01]  /*6380*/  HMMA.16816.F32 R80, R152.reuse, R150, R80 ;  /* 0x000000969850723c */ /* 0x040fe20000001850 */
[----:B------:R1:W5:Y:S04]  /*6390*/  @P6 LDG.E R199, [R148.64+-0x100] ;  /* 0xffff000694c76981 */ /* 0x000368000c1e1900 */
[----:B------:R1:W5:Y:S03]  /*63a0*/  @P6 LDG.E R202, [R148.64+-0xe0] ;  /* 0xffff200694ca6981 */ /* 0x000366000c1e1900 */
[-C--:B------:R-:W-:Y:S01]  /*63b0*/  HMMA.16816.F32 R84, R152, R164.reuse, R84 ;  /* 0x000000a49854723c */ /* 0x080fe20000001854 */
[----:B------:R2:W-:Y:S04]  /*63c0*/  RED.E.ADD.F32.FTZ.RN.STRONG.GPU [R188.64], R4 ;  /* 0x00000004bc00798e */ /* 0x0005e8000c10e786 */
[----:B------:R3:W-:Y:S03]  /*63d0*/  RED.E.ADD.F32.FTZ.RN.STRONG.GPU [R2.64], R5 ;  /* 0x000000050200798e */ /* 0x0007e6000c10e786 */
[C---:B------:R-:W-:Y:S08]  /*63e0*/  HMMA.16816.F32 R88, R160.reuse, R164, R88 ;  /* 0x000000a4a058723c */ /* 0x040ff00000001858 */
[-C--:B------:R-:W-:Y:S04]  /*63f0*/  HMMA.16816.F32 R92, R160, R166.reuse, R92 ;  /* 0x000000a6a05c723c */ /* 0x080fe8000000185c */
[CC--:B-1----:R-:W-:Y:S04]  /*6400*/  LEA R148, P0, R232.reuse, R188.reuse, 0x2 ;  /* 0x000000bce8947211 */ /* 0x0c2fe800078010ff */
[----:B------:R-:W-:Y:S04]  /*6410*/  HMMA.16816.F32 R96, R152, R166, R96 ;  /* 0x000000a69860723c */ /* 0x000fe80000001860 */
[-C--:B------:R-:W-:Y:S02]  /*6420*/  LEA.HI.X.SX32 R149, R232, R189.reuse, 0x2, P0 ;  /* 0x000000bde8957211 */ /* 0x080fe400000f16ff */
[CC--:B--2---:R-:W-:Y:S02]  /*6430*/  LEA R4, P1, R0.reuse, R188.reuse, 0x2 ;  /* 0x000000bc00047211 */ /* 0x0c4fe400078210ff */
[CC--:B------:R-:W-:Y:S01]  /*6440*/  LEA R150, P0, R159.reuse, R188.reuse, 0x2 ;  /* 0x000000bc9f967211 */ /* 0x0c0fe200078010ff */
[----:B------:R1:W-:Y:S03]  /*6450*/  RED.E.ADD.F32.FTZ.RN.STRONG.GPU [R148.64], R6 ;  /* 0x000000069400798e */ /* 0x0003e6000c10e786 */
[-C--:B---3--:R-:W-:Y:S01]  /*6460*/  LEA.HI.X.SX32 R5, R0, R189.reuse, 0x2, P1 ;  /* 0x000000bd00057211 */ /* 0x088fe200008f16ff */
[----:B------:R-:W-:Y:S01]  /*6470*/  IMAD.MOV.U32 R0, RZ, RZ, c[0x0][0x22c] ;  /* 0x00008b00ff007624 */ /* 0x000fe200078e00ff */
[-C--:B------:R-:W-:Y:S03]  /*6480*/  LEA.HI.X.SX32 R151, R159, R189.reuse, 0x2, P0 ;  /* 0x000000bd9f977211 */ /* 0x080fe600000f16ff */
[----:B------:R2:W-:Y:S01]  /*6490*/  RED.E.ADD.F32.FTZ.RN.STRONG.GPU [R4.64], R7 ;  /* 0x000000070400798e */ /* 0x0005e2000c10e786 */
[----:B------:R-:W-:Y:S03]  /*64a0*/  IMAD R0, R0, c[0x0][0x1c0], RZ ;  /* 0x0000700000007a24 */ /* 0x000fe600078e02ff */
[----:B------:R3:W-:Y:S01]  /*64b0*/  RED.E.ADD.F32.FTZ.RN.STRONG.GPU [R150.64], R8 ;  /* 0x000000089600798e */ /* 0x0007e2000c10e786 */
[----:B------:R-:W-:Y:S01]  /*64c0*/  IMAD R0, R0, 0x38, RZ ;  /* 0x0000003800007824 */ /* 0x000fe200078e02ff */
[CC--:B-1----:R-:W-:Y:S02]  /*64d0*/  LEA R148, P2, R156.reuse, R188.reuse, 0x2 ;  /* 0x000000bc9c947211 */ /* 0x0c2fe400078410ff */
[CC--:B------:R-:W-:Y:S02]  /*64e0*/  LEA R6, P1, R157.reuse, R188.reuse, 0x2 ;  /* 0x000000bc9d067211 */ /* 0x0c0fe400078210ff */
[-C--:B------:R-:W-:Y:S02]  /*64f0*/  LEA.HI.X.SX32 R149, R156, R189.reuse, 0x2, P2 ;  /* 0x000000bd9c957211 */ /* 0x080fe400010f16ff */
[CC--:B--2---:R-:W-:Y:S03]  /*6500*/  LEA R4, P0, R0.reuse, R188.reuse, 0x2 ;  /* 0x000000bc00047211 */ /* 0x0c4fe600078010ff */
[----:B------:R1:W-:Y:S01]  /*6510*/  RED.E.ADD.F32.FTZ.RN.STRONG.GPU [R148.64], R9 ;  /* 0x000000099400798e */ /* 0x0003e2000c10e786 */
[-C--:B------:R-:W-:Y:S02]  /*6520*/  LEA.HI.X.SX32 R7, R157, R189.reuse, 0x2, P1 ;  /* 0x000000bd9d077211 */ /* 0x080fe400008f16ff */
[-C--:B------:R-:W-:Y:S01]  /*6530*/  LEA.HI.X.SX32 R5, R0, R189.reuse, 0x2, P0 ;  /* 0x000000bd00057211 */ /* 0x080fe200000f16ff */
[----:B------:R-:W-:Y:S01]  /*6540*/  IMAD.IADD R0, R198, 0x1, R245 ;  /* 0x00000001c6007824 */ /* 0x000fe200078e02f5 */
[CC--:B---3--:R-:W-:Y:S01]  /*6550*/  LEA R8, P0, R252.reuse, R188.reuse, 0x2 ;  /* 0x000000bcfc087211 */ /* 0x0c8fe200078010ff */
[----:B------:R2:W-:Y:S04]  /*6560*/  RED.E.ADD.F32.FTZ.RN.STRONG.GPU [R6.64], R10 ;  /* 0x0000000a0600798e */ /* 0x0005e8000c10e786 */
[----:B------:R3:W-:Y:S04]  /*6570*/  RED.E.ADD.F32.FTZ.RN.STRONG.GPU [R4.64], R11 ;  /* 0x0000000b0400798e */ /* 0x0007e8000c10e786 */
[----:B------:R-:W-:Y:S04]  /*6580*/  RED.E.ADD.F32.FTZ.RN.STRONG.GPU [R188.64+0x80], R16 ;  /* 0x00008010bc00798e */ /* 0x000fe8000c10e786 */
[----:B------:R-:W-:Y:S01]  /*6590*/  RED.E.ADD.F32.FTZ.RN.STRONG.GPU [R2.64+0x80], R17 ;  /* 0x000080110200798e */ /* 0x000fe2000c10e786 */
[-C--:B-1----:R-:W-:Y:S05]  /*65a0*/  LEA.HI.X.SX32 R9, R252, R189.reuse, 0x2, P0 ;  /* 0x000000bdfc097211 */ /* 0x082fea00000f16ff */
[----:B------:R1:W-:Y:S01]  /*65b0*/  RED.E.ADD.F32.FTZ.RN.STRONG.GPU [R8.64], R18 ;  /* 0x000000120800798e */ /* 0x0003e2000c10e786 */
[CC--:B--2---:R-:W-:Y:S02]  /*65c0*/  LEA R6, P1, R245.reuse, R188.reuse, 0x2 ;  /* 0x000000bcf5067211 */ /* 0x0c4fe400078210ff */
[CC--:B------:R-:W-:Y:S02]  /*65d0*/  LEA R10, P0, R0.reuse, R188.reuse, 0x2 ;  /* 0x000000bc000a7211 */ /* 0x0c0fe400078010ff */
[-C--:B------:R-:W-:Y:S02]  /*65e0*/  LEA.HI.X.SX32 R7, R245, R189.reuse, 0x2, P1 ;  /* 0x000000bdf5077211 */ /* 0x080fe400008f16ff */
[-C--:B---3--:R-:W-:Y:S01]  /*65f0*/  LEA.HI.X.SX32 R11, R0, R189.reuse, 0x2, P0 ;  /* 0x000000bd000b7211 */ /* 0x088fe200000f16ff */
[----:B------:R-:W-:Y:S01]  /*6600*/  IMAD.IADD R0, R198, 0x1, R244 ;  /* 0x00000001c6007824 */ /* 0x000fe200078e02f4 */
[CC--:B------:R-:W-:Y:S01]  /*6610*/  LEA R4, P1, R222.reuse, R188.reuse, 0x2 ;  /* 0x000000bcde047211 */ /* 0x0c0fe200078210ff */
[----:B------:R2:W-:Y:S03]  /*6620*/  RED.E.ADD.F32.FTZ.RN.STRONG.GPU [R6.64], R19 ;  /* 0x000000130600798e */ /* 0x0005e6000c10e786 */
[-C--:B------:R-:W-:Y:S01]  /*6630*/  LEA.HI.X.SX32 R5, R222, R189.reuse, 0x2, P1 ;  /* 0x000000bdde057211 */ /* 0x080fe200008f16ff */
[----:B------:R-:W-:Y:S04]  /*6640*/  RED.E.ADD.F32.FTZ.RN.STRONG.GPU [R10.64], R12 ;  /* 0x0000000c0a00798e */ /* 0x000fe8000c10e786 */
[----:B------:R-:W-:Y:S01]  /*6650*/  LDSM.16.MT88.4 R16, [R168+0x2000] ;  /* 0x00200000a810783b */ /* 0x000fe20000004200 */
[CC--:B-1----:R-:W-:Y:S04]  /*6660*/  LEA R8, P2, R223.reuse, R188.reuse, 0x2 ;  /* 0x000000bcdf087211 */ /* 0x0c2fe800078410ff */
[-C--:B------:R-:W-:Y:S05]  /*6670*/  LEA.HI.X.SX32 R9, R223, R189.reuse, 0x2, P2 ;  /* 0x000000bddf097211 */ /* 0x080fea00010f16ff */
[----:B------:R1:W-:Y:S01]  /*6680*/  RED.E.ADD.F32.FTZ.RN.STRONG.GPU [R8.64], R13 ;  /* 0x0000000d0800798e */ /* 0x0003e2000c10e786 */
[CC--:B--2---:R-:W-:Y:S03]  /*6690*/  LEA R6, P0, R228.reuse, R188.reuse, 0x2 ;  /* 0x000000bce4067211 */ /* 0x0c4fe600078010ff */
[----:B------:R2:W-:Y:S01]  /*66a0*/  RED.E.ADD.F32.FTZ.RN.STRONG.GPU [R4.64], R14 ;  /* 0x0000000e0400798e */ /* 0x0005e2000c10e786 */
[-C--:B------:R-:W-:Y:S05]  /*66b0*/  LEA.HI.X.SX32 R7, R228, R189.reuse, 0x2, P0 ;  /* 0x000000bde4077211 */ /* 0x080fea00000f16ff */
[----:B------:R3:W-:Y:S04]  /*66c0*/  RED.E.ADD.F32.FTZ.RN.STRONG.GPU [R6.64], R15 ;  /* 0x0000000f0600798e */ /* 0x0007e8000c10e786 */
[----:B------:R-:W-:Y:S04]  /*66d0*/  RED.E.ADD.F32.FTZ.RN.STRONG.GPU [R188.64+0x100], R68 ;  /* 0x00010044bc00798e */ /* 0x000fe8000c10e786 */
[----:B------:R-:W-:Y:S04]  /*66e0*/  RED.E.ADD.F32.FTZ.RN.STRONG.GPU [R2.64+0x100], R69 ;  /* 0x000100450200798e */ /* 0x000fe8000c10e786 */
[----:B------:R-:W-:Y:S01]  /*66f0*/  LDSM.16.MT88.4 R12, [R173+0x1e000] ;  /* 0x01e00000ad0c783b */ /* 0x000fe20000004200 */
[-C--:B-1----:R-:W-:Y:S02]  /*6700*/  LEA R8, P2, R221, R188.reuse, 0x2 ;  /* 0x000000bcdd087211 */ /* 0x082fe400078410ff */
[-C--:B--2---:R-:W-:Y:S02]  /*6710*/  LEA R4, P0, R251, R188.reuse, 0x2 ;  /* 0x000000bcfb047211 */ /* 0x084fe400078010ff */
[-C--:B------:R-:W-:Y:S02]  /*6720*/  LEA.HI.X.SX32 R9, R221, R189.reuse, 0x2, P2 ;  /* 0x000000bddd097211 */ /* 0x080fe400010f16ff */
[-C--:B------:R-:W-:Y:S02]  /*6730*/  LEA.HI.X.SX32 R5, R251, R189.reuse, 0x2, P0 ;  /* 0x000000bdfb057211 */ /* 0x080fe400000f16ff */
[-C--:B---3--:R-:W-:Y:S02]  /*6740*/  LEA R6, P1, R244, R188.reuse, 0x2 ;  /* 0x000000bcf4067211 */ /* 0x088fe400078210ff */
[-C--:B------:R-:W-:Y:S01]  /*6750*/  LEA R10, P0, R0, R188.reuse, 0x2 ;  /* 0x000000bc000a7211 */ /* 0x080fe200078010ff */
[----:B------:R1:W-:Y:S01]  /*6760*/  RED.E.ADD.F32.FTZ.RN.STRONG.GPU [R4.64], R70 ;  /* 0x000000460400798e */ /* 0x0003e2000c10e786 */
[-C--:B------:R-:W-:Y:S02]  /*6770*/  LEA.HI.X.SX32 R7, R244, R189.reuse, 0x2, P1 ;  /* 0x000000bdf4077211 */ /* 0x080fe400008f16ff */
[-C--:B------:R-:W-:Y:S01]  /*6780*/  LEA.HI.X.SX32 R11, R0, R189.reuse, 0x2, P0 ;  /* 0x000000bd000b7211 */ /* 0x080fe200000f16ff */
[----:B------:R-:W-:Y:S02]  /*6790*/  IMAD.IADD R0, R198, 0x1, R243 ;  /* 0x00000001c6007824 */ /* 0x000fe400078e02f3 */
[----:B------:R2:W-:Y:S04]  /*67a0*/  RED.E.ADD.F32.FTZ.RN.STRONG.GPU [R6.64], R71 ;  /* 0x000000470600798e */ /* 0x0005e8000c10e786 */
[----:B------:R-:W-:Y:S04]  /*67b0*/  RED.E.ADD.F32.FTZ.RN.STRONG.GPU [R10.64], R72 ;  /* 0x000000480a00798e */ /* 0x000fe8000c10e786 */
[----:B------:R3:W-:Y:S04]  /*67c0*/  RED.E.ADD.F32.FTZ.RN.STRONG.GPU [R8.64], R73 ;  /* 0x000000490800798e */ /* 0x0007e8000c10e786 */
[----:B------:R-:W-:Y:S01]  /*67d0*/  LDSM.16.MT88.4 R68, [R168+0x4000] ;  /* 0x00400000a844783b */ /* 0x000fe20000004200 */
[CC--:B-1----:R-:W-:Y:S04]  /*67e0*/  LEA R4, P1, R220.reuse, R188.reuse, 0x2 ;  /* 0x000000bcdc047211 */ /* 0x0c2fe800078210ff */
[-C--:B------:R-:W-:Y:S02]  /*67f0*/  LEA.HI.X.SX32 R5, R220, R189.reuse, 0x2, P1 ;  /* 0x000000bddc057211 */ /* 0x080fe400008f16ff */
[CC--:B--2---:R-:W-:Y:S03]  /*6800*/  LEA R6, P0, R227.reuse, R188.reuse, 0x2 ;  /* 0x000000bce3067211 */ /* 0x0c4fe600078010ff */
[----:B------:R1:W-:Y:S01]  /*6810*/  RED.E.ADD.F32.FTZ.RN.STRONG.GPU [R4.64], R74 ;  /* 0x0000004a0400798e */ /* 0x0003e2000c10e786 */
[-C--:B------:R-:W-:Y:S02]  /*6820*/  LEA.HI.X.SX32 R7, R227, R189.reuse, 0x2, P0 ;  /* 0x000000bde3077211 */ /* 0x080fe400000f16ff */
[CC--:B---3--:R-:W-:Y:S03]  /*6830*/  LEA R8, P2, R219.reuse, R188.reuse, 0x2 ;  /* 0x000000bcdb087211 */ /* 0x0c8fe600078410ff */
[----:B------:R2:W-:Y:S01]  /*6840*/  RED.E.ADD.F32.FTZ.RN.STRONG.GPU [R6.64], R75 ;  /* 0x0000004b0600798e */ /* 0x0005e2000c10e786 */
[-C--:B------:R-:W-:Y:S03]  /*6850*/  LEA.HI.X.SX32 R9, R219, R189.reuse, 0x2, P2 ;  /* 0x000000bddb097211 */ /* 0x080fe600010f16ff */
[----:B------:R-:W-:Y:S04]  /*6860*/  RED.E.ADD.F32.FTZ.RN.STRONG.GPU [R188.64+0x180], R80 ;  /* 0x00018050bc00798e */ /* 0x000fe8000c10e786 */
[----:B------:R-:W-:Y:S04]  /*6870*/  RED.E.ADD.F32.FTZ.RN.STRONG.GPU [R2.64+0x180], R81 ;  /* 0x000180510200798e */ /* 0x000fe8000c10e786 */
[----:B------:R-:W-:Y:S01]  /*6880*/  LDSM.16.MT88.4 R72, [R174+0x1e800] ;  /* 0x01e80000ae48783b */ /* 0x000fe20000004200 */
[CC--:B-1----:R-:W-:Y:S04]  /*6890*/  LEA R4, P0, R250.reuse, R188.reuse, 0x2 ;  /* 0x000000bcfa047211 */ /* 0x0c2fe800078010ff */
[-C--:B------:R-:W-:Y:S02]  /*68a0*/  LEA.HI.X.SX32 R5, R250, R189.reuse, 0x2, P0 ;  /* 0x000000bdfa057211 */ /* 0x080fe400000f16ff */
[CC--:B--2---:R-:W-:Y:S02]  /*68b0*/  LEA R6, P1, R243.reuse, R188.reuse, 0x2 ;  /* 0x000000bcf3067211 */ /* 0x0c4fe400078210ff */
[CC--:B------:R-:W-:Y:S01]  /*68c0*/  LEA R10, P0, R0.reuse, R188.reuse, 0x2 ;  /* 0x000000bc000a7211 */ /* 0x0c0fe200078010ff */
        /* <DEDUP_REMOVED lines=21> */
[-C--:B--2---:R-:W-:Y:S02]  /*6a20*/  LEA R6, P1, R242, R188.reuse, 0x2 ;  /* 0x000000bcf2067211 */ /* 0x084fe400078210ff */
[-C--:B------:R-:W-:Y:S01]  /*6a30*/  LEA R10, P0, R0, R188.reuse, 0x2 ;  /* 0x000000bc000a7211 */ /* 0x080fe200078010ff */
[----:B------:R1:W-:Y:S01]  /*6a40*/  RED.E.ADD.F32.FTZ.RN.STRONG.GPU [R4.64], R86 ;  /* 0x000000560400798e */ /* 0x0003e2000c10e786 */
[-C--:B------:R-:W-:Y:S02]  /*6a50*/  LEA.HI.X.SX32 R7, R242, R189.reuse, 0x2, P1 ;  /* 0x000000bdf2077211 */ /* 0x080fe400008f16ff */
[-C--:B------:R-:W-:Y:S01]  /*6a60*/  LEA.HI.X.SX32 R11, R0, R189.reuse, 0x2, P0 ;  /* 0x000000bd000b7211 */ /* 0x080fe200000f16ff */
[----:B------:R-:W-:Y:S02]  /*6a70*/  IMAD.IADD R0, R198, 0x1, R241 ;  /* 0x00000001c6007824 */ /* 0x000fe400078e02f1 */
[----:B------:R2:W-:Y:S04]  /*6a80*/  RED.E.ADD.F32.FTZ.RN.STRONG.GPU [R6.64], R87 ;  /* 0x000000570600798e */ /* 0x0005e8000c10e786 */
[----:B------:R3:W-:Y:S04]  /*6a90*/  RED.E.ADD.F32.FTZ.RN.STRONG.GPU [R10.64], R88 ;  /* 0x000000580a00798e */ /* 0x0007e8000c10e786 */
[----:B------:R4:W-:Y:S04]  /*6aa0*/  RED.E.ADD.F32.FTZ.RN.STRONG.GPU [R8.64], R89 ;  /* 0x000000590800798e */ /* 0x0009e8000c10e786 */
[----:B------:R-:W-:Y:S01]  /*6ab0*/  LDSM.16.MT88.4 R84, [R168+0x2800] ;  /* 0x00280000a854783b */ /* 0x000fe20000004200 */
[CC--:B-1----:R-:W-:Y:S04]  /*6ac0*/  LEA R4, P1, R216.reuse, R188.reuse, 0x2 ;  /* 0x000000bcd8047211 */ /* 0x0c2fe800078210ff */
[-C--:B------:R-:W-:Y:S02]  /*6ad0*/  LEA.HI.X.SX32 R5, R216, R189.reuse, 0x2, P1 ;  /* 0x000000bdd8057211 */ /* 0x080fe400008f16ff */
[CC--:B--2---:R-:W-:Y:S03]  /*6ae0*/  LEA R6, P0, R225.reuse, R188.reuse, 0x2 ;  /* 0x000000bce1067211 */ /* 0x0c4fe600078010ff */
[----:B------:R1:W-:Y:S01]  /*6af0*/  RED.E.ADD.F32.FTZ.RN.STRONG.GPU [R4.64], R90 ;  /* 0x0000005a0400798e */ /* 0x0003e2000c10e786 */
[-C--:B------:R-:W-:Y:S02]  /*6b00*/  LEA.HI.X.SX32 R7, R225, R189.reuse, 0x2, P0 ;  /* 0x000000bde1077211 */ /* 0x080fe400000f16ff */
[CC--:B---3--:R-:W-:Y:S02]  /*6b10*/  LEA R10, P0, R241.reuse, R188.reuse, 0x2 ;  /* 0x000000bcf10a7211 */ /* 0x0c8fe400078010ff */
[CC--:B----4-:R-:W-:Y:S01]  /*6b20*/  LEA R8, P3, R0.reuse, R188.reuse, 0x2 ;  /* 0x000000bc00087211 */ /* 0x0d0fe200078610ff */
[----:B------:R2:W-:Y:S01]  /*6b30*/  RED.E.ADD.F32.FTZ.RN.STRONG.GPU [R6.64], R91 ;  /* 0x0000005b0600798e */ /* 0x0005e2000c10e786 */
[-C--:B------:R-:W-:Y:S02]  /*6b40*/  LEA.HI.X.SX32 R11, R241, R189.reuse, 0x2, P0 ;  /* 0x000000bdf10b7211 */ /* 0x080fe400000f16ff */
[-C--:B------:R-:W-:Y:S01]  /*6b50*/  LEA.HI.X.SX32 R9, R0, R189.reuse, 0x2, P3 ;  /* 0x000000bd00097211 */ /* 0x080fe200018f16ff */
[----:B------:R-:W-:Y:S01]  /*6b60*/  RED.E.ADD.F32.FTZ.RN.STRONG.GPU [R188.64+0x280], R96 ;  /* 0x00028060bc00798e */ /* 0x000fe2000c10e786 */
[----:B------:R-:W-:Y:S03]  /*6b70*/  LOP3.LUT R0, R193, 0x1, RZ, 0xc0, !PT ;  /* 0x00000001c1007812 */ /* 0x000fe600078ec0ff */
[----:B------:R3:W-:Y:S04]  /*6b80*/  RED.E.ADD.F32.FTZ.RN.STRONG.GPU [R2.64+0x280], R97 ;  /* 0x000280610200798e */ /* 0x0007e8000c10e786 */
[----:B------:R-:W-:Y:S01]  /*6b90*/  LDSM.16.MT88.4 R88, [R173+0x1f800] ;  /* 0x01f80000ad58783b */ /* 0x000fe20000004200 */
[CC--:B-1----:R-:W-:Y:S04]  /*6ba0*/  LEA R4, P1, R248.reuse, R188.reuse, 0x2 ;  /* 0x000000bcf8047211 */ /* 0x0c2fe800078210ff */
[-C--:B------:R-:W-:Y:S02]  /*6bb0*/  LEA.HI.X.SX32 R5, R248, R189.reuse, 0x2, P1 ;  /* 0x000000bdf8057211 */ /* 0x080fe400008f16ff */
[CC--:B--2---:R-:W-:Y:S03]  /*6bc0*/  LEA R6, P2, R215.reuse, R188.reuse, 0x2 ;  /* 0x000000bcd7067211 */ /* 0x0c4fe600078410ff */
[----:B------:R1:W-:Y:S01]  /*6bd0*/  RED.E.ADD.F32.FTZ.RN.STRONG.GPU [R4.64], R98 ;  /* 0x000000620400798e */ /* 0x0003e2000c10e786 */
[-C--:B------:R-:W-:Y:S03]  /*6be0*/  LEA.HI.X.SX32 R7, R215, R189.reuse, 0x2, P2 ;  /* 0x000000bdd7077211 */ /* 0x080fe600010f16ff */
[----:B------:R-:W-:Y:S01]  /*6bf0*/  RED.E.ADD.F32.FTZ.RN.STRONG.GPU [R10.64], R99 ;  /* 0x000000630a00798e */ /* 0x000fe2000c10e786 */
[CC--:B---3--:R-:W-:Y:S03]  /*6c00*/  LEA R2, P0, R224.reuse, R188.reuse, 0x2 ;  /* 0x000000bce0027211 */ /* 0x0c8fe600078010ff */
[----:B------:R-:W-:Y:S01]  /*6c10*/  RED.E.ADD.F32.FTZ.RN.STRONG.GPU [R8.64], R92 ;  /* 0x0000005c0800798e */ /* 0x000fe2000c10e786 */
[-C--:B------:R-:W-:Y:S02]  /*6c20*/  LEA.HI.X.SX32 R3, R224, R189.reuse, 0x2, P0 ;  /* 0x000000bde0037211 */ /* 0x080fe400000f16ff */
[----:B------:R-:W-:Y:S01]  /*6c30*/  ISETP.NE.U32.AND P0, PT, R0, 0x1, PT ;  /* 0x000000010000780c */ /* 0x000fe20003f05070 */
[----:B------:R-:W-:Y:S01]  /*6c40*/  RED.E.ADD.F32.FTZ.RN.STRONG.GPU [R6.64], R93 ;  /* 0x0000005d0600798e */ /* 0x000fe2000c10e786 */
[----:B------:R-:W-:Y:S03]  /*6c50*/  @P6 IADD3 R0, P2, R208, -0x100, RZ ;  /* 0xffffff00d0006810 */ /* 0x000fe60007f5e0ff */
[----:B------:R-:W-:Y:S02]  /*6c60*/  LDSM.16.MT88.4 R8, [R168] ;  /* 0x00000000a808783b */ /* 0x000fe40000004200 */
[----:B------:R-:W-:Y:S01]  /*6c70*/  @P6 IMAD.MOV.U32 R208, RZ, RZ, R0 ;  /* 0x000000ffffd06224 */ /* 0x000fe200078e0000 */
[C---:B------:R-:W-:Y:S05]  /*6c80*/  IADD3 R0, R168.reuse, -0x6000, RZ ;  /* 0xffffa000a8007810 */ /* 0x040fea0007ffe0ff */
[----:B------:R-:W-:Y:S02]  /*6c90*/  @P0 IADD3 R0, R168, 0x6000, RZ ;  /* 0x00006000a8000810 */ /* 0x000fe40007ffe0ff */
[C---:B-1----:R-:W-:Y:S04]  /*6ca0*/  LEA R4, P1, R214.reuse, R188, 0x2 ;  /* 0x000000bcd6047211 */ /* 0x042fe800078210ff */
[----:B------:R-:W-:Y:S02]  /*6cb0*/  LEA.HI.X.SX32 R5, R214, R189, 0x2, P1 ;  /* 0x000000bdd6057211 */ /* 0x000fe400008f16ff */
[----:B------:R-:W-:Y:S03]  /*6cc0*/  @P6 IADD3 R213, P1, R213, -0x100, RZ ;  /* 0xffffff00d5d56810 */ /* 0x000fe60007f3e0ff */
[----:B------:R-:W-:Y:S01]  /*6cd0*/  RED.E.ADD.F32.FTZ.RN.STRONG.GPU [R4.64], R94 ;  /* 0x0000005e0400798e */ /* 0x000fe2000c10e786 */
[----:B------:R-:W-:Y:S03]  /*6ce0*/  @P6 IADD3.X R212, R212, -0x1, RZ, P1, !PT ;  /* 0xffffffffd4d46810 */ /* 0x000fe60000ffe4ff */
[----:B------:R-:W1:Y:S04]  /*6cf0*/  LDSM.16.MT88.4 R4, [R174+0x1e000] ;  /* 0x01e00000ae04783b */ /* 0x000e680000004200 */
[----:B------:R2:W-:Y:S04]  /*6d00*/  RED.E.ADD.F32.FTZ.RN.STRONG.GPU [R2.64], R95 ;  /* 0x0000005f0200798e */ /* 0x0005e8000c10e786 */
[----:B------:R-:W-:Y:S01]  /*6d10*/  LDSM.16.MT88.4 R92, [R168+0x3800] ;  /* 0x00380000a85c783b */ /* 0x000fe20000004200 */
[----:B--2---:R-:W-:Y:S02]  /*6d20*/  @P6 IADD3.X R2, R207, -0x1, RZ, P2, !PT ;  /* 0xffffffffcf026810 */ /* 0x004fe400017fe4ff */
[C---:B------:R-:W-:Y:S02]  /*6d30*/  ISETP.GT.AND P2, PT, R193.reuse, R231, PT ;  /* 0x000000e7c100720c */ /* 0x040fe40003f44270 */
[----:B------:R-:W-:Y:S01]  /*6d40*/  IADD3 R3, R193, -0x1, RZ ;  /* 0xffffffffc1037810 */ /* 0x000fe20007ffe0ff */
[----:B------:R-:W-:Y:S01]  /*6d50*/  @P6 IMAD.MOV.U32 R207, RZ, RZ, R2 ;  /* 0x000000ffffcf6224 */ /* 0x000fe200078e0002 */
[-C--:B-1----:R-:W-:Y:S05]  /*6d60*/  HMMA.16816.F32 R100, R4, R8.reuse, R100 ;  /* 0x000000080464723c */ /* 0x082fea0000001864 */
[----:B------:R-:W-:Y:S03]  /*6d70*/  IMAD.MOV.U32 R193, RZ, RZ, R3 ;  /* 0x000000ffffc17224 */ /* 0x000fe600078e0003 */
        /* <DEDUP_REMOVED lines=14> */
[----:B------:R-:W2:Y:S04]  /*6e60*/  LDSM.16.MT88.4 R4, [R174+0x1f000] ;  /* 0x01f00000ae04783b */ /* 0x000ea80000004200 */
[----:B------:R-:W3:Y:S03]  /*6e70*/  LDSM.16.MT88.4 R68, [R168+0x3000] ;  /* 0x00300000a844783b */ /* 0x000ee60000004200 */
[-C--:B------:R-:W-:Y:S08]  /*6e80*/  HMMA.16816.F32 R100, R72, R76.reuse, R100 ;  /* 0x0000004c4864723c */ /* 0x080ff00000001864 */
        /* <DEDUP_REMOVED lines=14> */
[----:B------:R3:W1:Y:S07]  /*6f70*/  LDSM.16.MT88.4 R8, [R168+0x5800] ;  /* 0x00580000a808783b */ /* 0x00066e0000004200 */
[-C--:B--2---:R-:W-:Y:S08]  /*6f80*/  HMMA.16816.F32 R100, R4, R12.reuse, R100 ;  /* 0x0000000c0464723c */ /* 0x084ff00000001864 */
[C---:B------:R-:W-:Y:S08]  /*6f90*/  HMMA.16816.F32 R104, R16.reuse, R12, R104 ;  /* 0x0000000c1068723c */ /* 0x040ff00000001868 */
[-C--:B------:R-:W-:Y:S04]  /*6fa0*/  HMMA.16816.F32 R108, R16, R14.reuse, R108 ;  /* 0x0000000e106c723c */ /* 0x080fe8000000186c */
[----:B---3--:R-:W-:Y:S04]  /*6fb0*/  IMAD.MOV.U32 R168, RZ, RZ, R0 ;  /* 0x000000ffffa87224 */ /* 0x008fe800078e0000 */
[C---:B------:R-:W-:Y:S08]  /*6fc0*/  HMMA.16816.F32 R112, R4.reuse, R14, R112 ;  /* 0x0000000e0470723c */ /* 0x040ff00000001870 */
[-C--:B------:R-:W-:Y:S08]  /*6fd0*/  HMMA.16816.F32 R116, R4, R68.reuse, R116 ;  /* 0x000000440474723c */ /* 0x080ff00000001874 */
        /* <DEDUP_REMOVED lines=19> */
[----:B------:R-:W-:-:S07]  /*7110*/  @P2 BRA `(.L_x_158) ;  /* 0xffffcc3000002947 */ /* 0x000fce000383ffff */
[----:B------:R-:W2:Y:S01]  /*7120*/  LDL R98, [R1] ;  /* 0x0000000001627983 */ /* 0x000ea20000100800 */
        /* <DEDUP_REMOVED lines=35> */
[----:B------:R-:W-:Y:S01]  /*7360*/  STS [R236], R24 ;  /* 0x00000018ec007388 */ /* 0x000fe20000000800 */
[----:B------:R-:W-:Y:S01]  /*7370*/  FMUL.FTZ R16, R117, c[0x0][0x2e0] ;  /* 0x0000b80075107a20 */ /* 0x000fe20000410000 */
[----:B------:R-:W-:Y:S01]  /*7380*/  F2FP.PACK_AB R17, R17, R110 ;  /* 0x0000006e1111723e */ /* 0x000fe200000000ff */
[----:B------:R-:W-:Y:S01]  /*7390*/  FMUL.FTZ R118, R118, c[0x0][0x2e0] ;  /* 0x0000b80076767a20 */ /* 0x000fe20000410000 */
[----:B------:R-:W-:Y:S01]  /*73a0*/  STS [R236+0x400], R23 ;  /* 0x00040017ec007388 */ /* 0x000fe20000000800 */
        /* <DEDUP_REMOVED lines=57> */
[----:B------:R-:W-:-:S02]  /*7740*/  F2FP.PACK_AB R2, R2, R140 ;  /* 0x0000008c0202723e */ /* 0x000fc400000000ff */
[----:B------:R-:W-:Y:S01]  /*7750*/  STS [R236+0x4000], R8 ;  /* 0x00400008ec007388 */ /* 0x000fe20000000800 */
[----:B------:R-:W-:Y:S02]  /*7760*/  F2FP.PACK_AB R48, R49, R48 ;  /* 0x000000303130723e */ /* 0x000fe400000000ff */
[----:B------:R-:W-:Y:S01]  /*7770*/  F2FP.PACK_AB R0, R0, R142 ;  /* 0x0000008e0000723e */ /* 0x000fe200000000ff */
[----:B------:R-:W-:Y:S01]  /*7780*/  STS [R236+0x4400], R7 ;  /* 0x00440007ec007388 */ /* 0x000fe20000000800 */
[----:B------:R-:W-:Y:S02]  /*7790*/  F2FP.PACK_AB R50, R51, R50 ;  /* 0x000000323332723e */ /* 0x000fe400000000ff */
[----:B------:R-:W-:Y:S01]  /*77a0*/  F2FP.PACK_AB R40, R41, R40 ;  /* 0x000000282928723e */ /* 0x000fe200000000ff */
[----:B------:R-:W-:Y:S01]  /*77b0*/  STS [R237+0x4000], R4 ;  /* 0x00400004ed007388 */ /* 0x000fe20000000800 */
[----:B------:R-:W-:Y:S02]  /*77c0*/  F2FP.PACK_AB R42, R43, R42 ;  /* 0x0000002a2b2a723e */ /* 0x000fe400000000ff */
[----:B------:R-:W-:Y:S01]  /*77d0*/  F2FP.PACK_AB R44, R45, R44 ;  /* 0x0000002c2d2c723e */ /* 0x000fe200000000ff */
[----:B------:R-:W-:Y:S01]  /*77e0*/  STS [R237+0x4400], R3 ;  /* 0x00440003ed007388 */ /* 0x000fe20000000800 */
[----:B------:R-:W-:-:S02]  /*77f0*/  F2FP.PACK_AB R46, R47, R46 ;  /* 0x0000002e2f2e723e */ /* 0x000fc400000000ff */
        /* <DEDUP_REMOVED lines=10> */
[----:B------:R1:W-:Y:S01]  /*78a0*/  STS [R237+0x5400], R0 ;  /* 0x00540000ed007388 */ /* 0x0003e20000000800 */
[----:B------:R-:W-:-:S03]  /*78b0*/  F2FP.PACK_AB R62, R63, R62 ;  /* 0x0000003e3f3e723e */ /* 0x000fc600000000ff */
        /* <DEDUP_REMOVED lines=16> */
[----:B------:R-:W4:Y:S04]  /*79c0*/  S2R R157, SR_CTAID.Y ;  /* 0x00000000009d7919 */ /* 0x000f280000002600 */
[----:B------:R3:W-:Y:S04]  /*79d0*/  STS [R236+0xa000], R52 ;  /* 0x00a00034ec007388 */ /* 0x0007e80000000800 */
[----:B------:R3:W-:Y:S04]  /*79e0*/  STS [R236+0xa400], R54 ;  /* 0x00a40036ec007388 */ /* 0x0007e80000000800 */
[----:B------:R3:W-:Y:S04]  /*79f0*/  STS [R237+0xa000], R64 ;  /* 0x00a00040ed007388 */ /* 0x0007e80000000800 */
[----:B------:R3:W-:Y:S04]  /*7a00*/  STS [R237+0xa400], R66 ;  /* 0x00a40042ed007388 */ /* 0x0007e80000000800 */
[----:B------:R3:W-:Y:S04]  /*7a10*/  STS [R236+0xb000], R56 ;  /* 0x00b00038ec007388 */ /* 0x0007e80000000800 */
[----:B------:R3:W-:Y:S01]  /*7a20*/  STS [R236+0xb400], R58 ;  /* 0x00b4003aec007388 */ /* 0x0007e20000000800 */
[----:B----4-:R-:W-:-:S03]  /*7a30*/  SHF.R.S32.HI R97, RZ, 0x1f, R157 ;  /* 0x0000001fff617819 */ /* 0x010fc6000001149d */
[----:B------:R3:W-:Y:S04]  /*7a40*/  STS [R237+0xb000], R60 ;  /* 0x00b0003ced007388 */ /* 0x0007e80000000800 */
[----:B------:R3:W-:Y:S04]  /*7a50*/  STS [R237+0xb400], R62 ;  /* 0x00b4003eed007388 */ /* 0x0007e80000000800 */
[----:B------:R-:W4:Y:S01]  /*7a60*/  S2R R96, SR_CTAID.Y ;  /* 0x0000000000607919 */ /* 0x000f220000002600 */
[----:B--2---:R-:W-:-:S13]  /*7a70*/  ISETP.NE.AND P0, PT, R98, -0x1, PT ;  /* 0xffffffff6200780c */ /* 0x004fda0003f05270 */
[----:B-1----:R-:W-:-:S05]  /*7a80*/  @P0 IADD3 R0, R233, R98, RZ ;  /* 0x00000062e9000210 */ /* 0x002fca0007ffe0ff */
[----:B------:R-:W-:-:S04]  /*7a90*/  @P0 IMAD.WIDE.U32 R2, R0, c[0x0][0x3a0], RZ ;  /* 0x0000e80000020a25 */ /* 0x000fc800078e00ff */
[----:B------:R-:W-:Y:S01]  /*7aa0*/  @P0 IMAD R5, R0, c[0x0][0x3a4], R3 ;  /* 0x0000e90000050a24 */ /* 0x000fe200078e0203 */
[----:B------:R-:W-:Y:S01]  /*7ab0*/  @P0 MOV R4, R2 ;  /* 0x0000000200040202 */ /* 0x000fe20000000f00 */
[----:B------:R-:W-:Y:S05]  /*7ac0*/  @P0 BRA `(.L_x_159) ;  /* 0x000000a000000947 */ /* 0x000fea0003800000 */
[----:B---34-:R-:W-:Y:S01]  /*7ad0*/  SHF.R.S32.HI R0, RZ, 0x1f, R233 ;  /* 0x0000001fff007819 */ /* 0x018fe200000114e9 */
        /* <DEDUP_REMOVED lines=9> */
.L_x_159:
[----:B---34-:R-:W-:-:S05]  /*7b70*/  @P0 IADD3 R0, R233, R98, RZ ;  /* 0x00000062e9000210 */ /* 0x018fca0007ffe0ff */
        /* <DEDUP_REMOVED lines=14> */
.L_x_160:
[----:B------:R-:W-:Y:S01]  /*7c60*/  BAR.SYNC.DEFER_BLOCKING 0x0 ;  /* 0x0000000000007b1d */ /* 0x000fe20000010000 */
[----:B------:R-:W-:Y:S01]  /*7c70*/  SHF.R.S32.HI R24, RZ, 0x1f, R246 ;  /* 0x0000001fff187819 */ /* 0x000fe200000114f6 */
[----:B------:R-:W-:Y:S01]  /*7c80*/  IMAD R23, R235, -0x40, R209 ;  /* 0xffffffc0eb177824 */ /* 0x000fe200078e02d1 */
[----:B------:R-:W-:Y:S02]  /*7c90*/  MOV R20, R200 ;  /* 0x000000c800147202 */ /* 0x000fe40000000f00 */
[----:B------:R-:W-:Y:S01]  /*7ca0*/  MOV R21, R201 ;  /* 0x000000c900157202 */ /* 0x000fe20000000f00 */
[----:B------:R-:W1:Y:S01]  /*7cb0*/  S2R R65, SR_CTAID.Z ;  /* 0x0000000000417919 */ /* 0x000e620000002700 */
[----:B------:R-:W-:Y:S01]  /*7cc0*/  IMAD R0, R24, c[0x0][0x3a0], RZ ;  /* 0x0000e80018007a24 */ /* 0x000fe200078e02ff */
[----:B------:R-:W-:Y:S01]  /*7cd0*/  ISETP.GE.AND P4, PT, R234, R23, PT ;  /* 0x00000017ea00720c */ /* 0x000fe20003f86270 */
[----:B------:R-:W-:Y:S01]  /*7ce0*/  BSSY B0, `(.L_x_161) ;  /* 0x0000026000007945 */ /* 0x000fe20003800000 */
[----:B------:R-:W-:Y:S01]  /*7cf0*/  IMAD.WIDE.U32 R2, R246, c[0x0][0x3a0], R20 ;  /* 0x0000e800f6027a25 */ /* 0x000fe200078e0014 */
[----:B------:R-:W-:-:S03]  /*7d00*/  SHF.R.S32.HI R64, RZ, 0x1f, R234 ;  /* 0x0000001fff407819 */ /* 0x000fc600000114ea */
[----:B------:R-:W-:Y:S01]  /*7d10*/  IMAD R0, R246, c[0x0][0x3a4], R0 ;  /* 0x0000e900f6007a24 */ /* 0x000fe200078e0200 */
[----:B------:R-:W-:-:S04]  /*7d20*/  IADD3 R2, P0, R4, R2, RZ ;  /* 0x0000000204027210 */ /* 0x000fc80007f1e0ff */
[----:B------:R-:W-:Y:S01]  /*7d30*/  IADD3.X R3, R5, R3, R0, P0, !PT ;  /* 0x0000000305037210 */ /* 0x000fe200007fe400 */
[----:B------:R2:W3:Y:S04]  /*7d40*/  LDS.128 R36, [R191+0x13000] ;  /* 0x01300000bf247984 */ /* 0x0004e80000000c00 */
[----:B------:R2:W4:Y:S01]  /*7d50*/  LDS.128 R32, [R191+0x15000] ;  /* 0x01500000bf207984 */ /* 0x0005220000000c00 */
[----:B-1----:R-:W-:Y:S01]  /*7d60*/  SHF.R.S32.HI R27, RZ, 0x1f, R65 ;  /* 0x0000001fff1b7819 */ /* 0x002fe20000011441 */
[----:B------:R-:W-:Y:S02]  /*7d70*/  IMAD.WIDE.U32 R4, R65, c[0x0][0x3b8], R2 ;  /* 0x0000ee0041047a25 */ /* 0x000fe400078e0002 */
[----:B------:R2:W1:Y:S02]  /*7d80*/  LDS.128 R28, [R191+0x17000] ;  /* 0x01700000bf1c7984 */ /* 0x0004640000000c00 */
[----:B------:R-:W-:-:S02]  /*7d90*/  IMAD R0, R27, c[0x0][0x3b8], RZ ;  /* 0x0000ee001b007a24 */ /* 0x000fc400078e02ff */
[----:B------:R2:W1:Y:S02]  /*7da0*/  LDS.128 R48, [R191+0x18000] ;  /* 0x01800000bf307984 */ /* 0x0004640000000c00 */
[----:B------:R-:W-:Y:S02]  /*7db0*/  IMAD R0, R65, c[0x0][0x3bc], R0 ;  /* 0x0000ef0041007a24 */ /* 0x000fe400078e0200 */
[----:B------:R2:W1:Y:S04]  /*7dc0*/  LDS.128 R60, [R191+0x19000] ;  /* 0x01900000bf3c7984 */ /* 0x0004680000000c00 */
[----:B------:R2:W1:Y:S01]  /*7dd0*/  LDS.128 R44, [R191+0x1a000] ;  /* 0x01a00000bf2c7984 */ /* 0x0004620000000c00 */
[----:B------:R-:W-:-:S03]  /*7de0*/  IADD3 R22, R0, R5, RZ ;  /* 0x0000000500167210 */ /* 0x000fc60007ffe0ff */
[----:B------:R2:W1:Y:S04]  /*7df0*/  LDS.128 R56, [R191+0x1b000] ;  /* 0x01b00000bf387984 */ /* 0x0004680000000c00 */
[----:B------:R2:W1:Y:S04]  /*7e00*/  LDS.128 R40, [R191+0x1c000] ;  /* 0x01c00000bf287984 */ /* 0x0004680000000c00 */
[----:B------:R2:W1:Y:S01]  /*7e10*/  LDS.128 R52, [R191+0x1d000] ;  /* 0x01d00000bf347984 */ /* 0x0004620000000c00 */
[----:B------:R-:W-:Y:S05]  /*7e20*/  @P4 BRA `(.L_x_162) ;  /* 0x0000011000004947 */ /* 0x000fea0003800000 */
[----:B------:R-:W-:Y:S01]  /*7e30*/  ISETP.GE.AND P2, PT, R200, c[0x0][0x220], PT ;  /* 0x00008800c8007a0c */ /* 0x000fe20003f46270 */
[----:B------:R-:W2:Y:S01]  /*7e40*/  LDS.128 R16, [R191+0x14000] ;  /* 0x01400000bf107984 */ /* 0x000ea20000000c00 */
[----:B------:R-:W-:Y:S01]  /*7e50*/  MOV R3, R22 ;  /* 0x0000001600037202 */ /* 0x000fe20000000f00 */
[----:B------:R-:W-:Y:S01]  /*7e60*/  IMAD R0, R64, c[0x0][0x3a0], RZ ;  /* 0x0000e80040007a24 */ /* 0x000fe200078e02ff */
[----:B------:R-:W-:Y:S01]  /*7e70*/  ISETP.GE.AND P1, PT, R210, c[0x0][0x220], PT ;  /* 0x00008800d2007a0c */ /* 0x000fe20003f26270 */
[----:B------:R-:W4:Y:S01]  /*7e80*/  LDS.128 R12, [R191+0x16000] ;  /* 0x01600000bf0c7984 */ /* 0x000f220000000c00 */
[----:B------:R-:W-:Y:S01]  /*7e90*/  IMAD.MOV.U32 R2, RZ, RZ, R4 ;  /* 0x000000ffff027224 */ /* 0x000fe200078e0004 */
[----:B------:R-:W-:Y:S01]  /*7ea0*/  ISETP.GE.AND P0, PT, R211, c[0x0][0x220], PT ;  /* 0x00008800d3007a0c */ /* 0x000fe20003f06270 */
[----:B------:R-:W-:-:S02]  /*7eb0*/  IMAD R0, R234, c[0x0][0x3a4], R0 ;  /* 0x0000e900ea007a24 */ /* 0x000fc400078e0200 */
[----:B------:R-:W-:-:S03]  /*7ec0*/  IMAD.WIDE.U32 R6, R234, c[0x0][0x3a0], R2 ;  /* 0x0000e800ea067a25 */ /* 0x000fc600078e0002 */
[----:B------:R-:W3:Y:S01]  /*7ed0*/  @!P2 LDS.128 R8, [R191+0x12000] ;  /* 0x01200000bf08a984 */ /* 0x000ee20000000c00 */
[----:B------:R-:W-:Y:S01]  /*7ee0*/  IMAD.IADD R0, R0, 0x1, R7 ;  /* 0x0000000100007824 */ /* 0x000fe200078e0207 */
[----:B------:R-:W-:-:S04]  /*7ef0*/  LEA R2, P3, R6, c[0x0][0x340], 0x1 ;  /* 0x0000d00006027a11 */ /* 0x000fc800078608ff */
[----:B------:R-:W-:-:S05]  /*7f00*/  LEA.HI.X R3, R6, c[0x0][0x344], R0, 0x1, P3 ;  /* 0x0000d10006037a11 */ /* 0x000fca00018f0c00 */
[----:B--2---:R2:W-:Y:S04]  /*7f10*/  @!P1 STG.E.128 [R2.64+0x80], R16 ;  /* 0x0000801002009986 */ /* 0x0045e8000c101d06 */
[----:B----4-:R2:W-:Y:S04]  /*7f20*/  @!P0 STG.E.128 [R2.64+0x100], R12 ;  /* 0x0001000c02008986 */ /* 0x0105e8000c101d06 */
[----:B---3--:R2:W-:Y:S02]  /*7f30*/  @!P2 STG.E.128 [R2.64], R8 ;  /* 0x000000080200a986 */ /* 0x0085e4000c101d06 */
.L_x_162:
[----:B------:R-:W-:Y:S05]  /*7f40*/  BSYNC B0 ;  /* 0x0000000000007941 */ /* 0x000fea0003800000 */
.L_x_161:
[----:B------:R-:W-:Y:S01]  /*7f50*/  IADD3 R0, R234, 0x20, RZ ;  /* 0x00000020ea007810 */ /* 0x000fe20007ffe0ff */
[----:B------:R-:W-:Y:S03]  /*7f60*/  BSSY B0, `(.L_x_163) ;  /* 0x0000013000007945 */ /* 0x000fe60003800000 */
[----:B------:R-:W-:-:S13]  /*7f70*/  ISETP.GE.AND P3, PT, R0, R23, PT ;  /* 0x000000170000720c */ /* 0x000fda0003f66270 */
[----:B------:R-:W-:Y:S05]  /*7f80*/  @P3 BRA `(.L_x_164) ;  /* 0x0000010000003947 */ /* 0x000fea0003800000 */
[----:B------:R-:W-:Y:S02]  /*7f90*/  IADD3 R0, P0, R234, 0x20, RZ ;  /* 0x00000020ea007810 */ /* 0x000fe40007f1e0ff */
[----:B--2---:R-:W-:Y:S02]  /*7fa0*/  MOV R3, R22 ;  /* 0x0000001600037202 */ /* 0x004fe40000000f00 */
[----:B------:R-:W-:Y:S01]  /*7fb0*/  ISETP.GE.AND P2, PT, R200, c[0x0][0x220], PT ;  /* 0x00008800c8007a0c */ /* 0x000fe20003f46270 */
[----:B------:R-:W-:Y:S01]  /*7fc0*/  IMAD.X R2, RZ, RZ, R64, P0 ;  /* 0x000000ffff027224 */ /* 0x000fe200000e0640 */
[----:B------:R-:W-:Y:S02]  /*7fd0*/  ISETP.GE.AND P1, PT, R210, c[0x0][0x220], PT ;  /* 0x00008800d2007a0c */ /* 0x000fe40003f26270 */
[----:B------:R-:W-:Y:S01]  /*7fe0*/  ISETP.GE.AND P0, PT, R211, c[0x0][0x220], PT ;  /* 0x00008800d3007a0c */ /* 0x000fe20003f06270 */
[----:B------:R-:W-:Y:S02]  /*7ff0*/  IMAD R5, R2, c[0x0][0x3a0], RZ ;  /* 0x0000e80002057a24 */ /* 0x000fe400078e02ff */
[----:B------:R-:W-:-:S04]  /*8000*/  IMAD.MOV.U32 R2, RZ, RZ, R4 ;  /* 0x000000ffff027224 */ /* 0x000fc800078e0004 */
[----:B------:R-:W-:-:S04]  /*8010*/  IMAD.WIDE.U32 R6, R0, c[0x0][0x3a0], R2 ;  /* 0x0000e80000067a25 */ /* 0x000fc800078e0002 */
[----:B------:R-:W-:Y:S01]  /*8020*/  IMAD R0, R0, c[0x0][0x3a4], R5 ;  /* 0x0000e90000007a24 */ /* 0x000fe200078e0205 */
[----:B------:R-:W-:-:S03]  /*8030*/  LEA R2, P5, R6, c[0x0][0x340], 0x1 ;  /* 0x0000d00006027a11 */ /* 0x000fc600078a08ff */
[----:B------:R-:W-:-:S05]  /*8040*/  IMAD.IADD R0, R0, 0x1, R7 ;  /* 0x0000000100007824 */ /* 0x000fca00078e0207 */
[----:B------:R-:W-:-:S05]  /*8050*/  LEA.HI.X R3, R6, c[0x0][0x344], R0, 0x1, P5 ;  /* 0x0000d10006037a11 */ /* 0x000fca00028f0c00 */
[----:B---3--:R2:W-:Y:S04]  /*8060*/  @!P2 STG.E.128 [R2.64], R36 ;  /* 0x000000240200a986 */ /* 0x0085e8000c101d06 */
[----:B----4-:R2:W-:Y:S04]  /*8070*/  @!P1 STG.E.128 [R2.64+0x80], R32 ;  /* 0x0000802002009986 */ /* 0x0105e8000c101d06 */
[----:B-1----:R2:W-:Y:S02]  /*8080*/  @!P0 STG.E.128 [R2.64+0x100], R28 ;  /* 0x0001001c02008986 */ /* 0x0025e4000c101d06 */
.L_x_164:
[----:B------:R-:W-:Y:S05]  /*8090*/  BSYNC B0 ;  /* 0x0000000000007941 */ /* 0x000fea0003800000 */
.L_x_163:
[----:B--2---:R-:W-:Y:S01]  /*80a0*/  IMAD.WIDE.U32 R2, R246, c[0x0][0x3a8], R20 ;  /* 0x0000ea00f6027a25 */ /* 0x004fe200078e0014 */
[----:B------:R-:W-:Y:S03]  /*80b0*/  BSSY B0, `(.L_x_165) ;  /* 0x0000018000007945 */ /* 0x000fe60003800000 */
[----:B------:R-:W-:Y:S01]  /*80c0*/  IMAD R0, R24, c[0x0][0x3a8], RZ ;  /* 0x0000ea0018007a24 */ /* 0x000fe200078e02ff */
[----:B------:R-:W-:Y:S01]  /*80d0*/  IADD3 R2, P0, R25, R2, RZ ;  /* 0x0000000219027210 */ /* 0x000fe20007f1e0ff */
[----:B------:R-:W-:-:S02]  /*80e0*/  IMAD R4, R27, c[0x0][0x3c0], RZ ;  /* 0x0000f0001b047a24 */ /* 0x000fc400078e02ff */
[----:B------:R-:W-:-:S05]  /*80f0*/  IMAD R0, R246, c[0x0][0x3ac], R0 ;  /* 0x0000eb00f6007a24 */ /* 0x000fca00078e0200 */
        /* <DEDUP_REMOVED lines=16> */
[----:B-1----:R1:W-:Y:S04]  /*8200*/  @!P2 STG.E.128 [R2.64], R48 ;  /* 0x000000300200a986 */ /* 0x0023e8000c101d06 */
[----:B------:R1:W-:Y:S04]  /*8210*/  @!P1 STG.E.128 [R2.64+0x80], R44 ;  /* 0x0000802c02009986 */ /* 0x0003e8000c101d06 */
[----:B------:R1:W-:Y:S02]  /*8220*/  @!P0 STG.E.128 [R2.64+0x100], R40 ;  /* 0x0001002802008986 */ /* 0x0003e4000c101d06 */
.L_x_166:
[----:B------:R-:W-:Y:S05]  /*8230*/  BSYNC B0 ;  /* 0x0000000000007941 */ /* 0x000fea0003800000 */
.L_x_165:
[----:B------:R-:W-:Y:S05]  /*8240*/  @P3 BRA `(.L_x_137) ;  /* 0x0000010000003947 */ /* 0x000fea0003800000 */
[----:B------:R-:W-:Y:S02]  /*8250*/  IADD3 R0, P0, R234, 0x20, RZ ;  /* 0x00000020ea007810 */ /* 0x000fe40007f1e0ff */
[----:B-1----:R-:W-:-:S02]  /*8260*/  MOV R3, R8 ;  /* 0x0000000800037202 */ /* 0x002fc40000000f00 */
        /* <DEDUP_REMOVED lines=11> */
[----:B------:R1:W-:Y:S04]  /*8320*/  @!P2 STG.E.128 [R2.64], R60 ;  /* 0x0000003c0200a986 */ /* 0x0003e8000c101d06 */
[----:B------:R1:W-:Y:S04]  /*8330*/  @!P1 STG.E.128 [R2.64+0x80], R56 ;  /* 0x0000803802009986 */ /* 0x0003e8000c101d06 */
[----:B------:R1:W-:Y:S02]  /*8340*/  @!P0 STG.E.128 [R2.64+0x100], R52 ;  /* 0x0001003402008986 */ /* 0x0003e4000c101d06 */
.L_x_137:
[----:B------:R-:W-:Y:S05]  /*8350*/  BSYNC B1 ;  /* 0x0000000000017941 */ /* 0x000fea0003800000 */
.L_x_123:
[----:B------:R-:W-:-:S04]  /*8360*/  IADD3 R235, R235, c[0x0][0xc], RZ ;  /* 0x00000300ebeb7a10 */ /* 0x000fc80007ffe0ff */
[----:B------:R-:W-:-:S13]  /*8370*/  ISETP.GE.AND P0, PT, R235, UR4, PT ;  /* 0x00000004eb007c0c */ /* 0x000fda000bf06270 */
[----:B------:R-:W-:Y:S01]  /*8380*/  @P0 CALL.REL.NOINC `(.L_x_167) ;  /* 0x0000001000000944 */ /* 0x000fe20003c00000 */
[----:B------:R-:W-:Y:S05]  /*8390*/  BRA `(.L_x_168) ;  /* 0xffff852000007947 */ /* 0x000fea000383ffff */
.L_x_167:
[----:B------:R-:W-:Y:S05]  /*83a0*/  EXIT ;  /* 0x000000000000794d */ /* 0x000fea0003800000 */
.L_x_169:
        /* <DEDUP_REMOVED lines=13> */
.L_x_801:


//--------------------- .text._ZN5flash44flash_bwd_dq_dk_dv_loop_seqk_parallel_kernelI23Flash_bwd_kernel_traitsILi192ELi64ELi64ELi8ELi4ELi2ELi2ELb0ELb0EN7cutlass6half_tE19Flash_kernel_traitsILi192ELi64ELi64ELi8ES3_EELb0ELb1ELb0ELb0ELb0ELb1ELb0EEEvNS_16Flash_bwd_paramsE --------------------------
	.section	.text._ZN5flash44flash_bwd_dq_dk_dv_loop_seqk_parallel_kernelI23Flash_bwd_kernel_traitsILi192ELi64ELi64ELi8ELi4ELi2ELi2ELb0ELb0EN7cutlass6half_tE19Flash_kernel_traitsILi192ELi64ELi64ELi8ES3_EELb0ELb1ELb0ELb0ELb0ELb1ELb0EEEvNS_16Flash_bwd_paramsE,"ax",@progbits
	.sectioninfo	@"SHI_REGISTERS=255"
	.align	128
        .global         _ZN5flash44flash_bwd_dq_dk_dv_loop_seqk_parallel_kernelI23Flash_bwd_kernel_traitsILi192ELi64ELi64ELi8ELi4ELi2ELi2ELb0ELb0EN7cutlass6half_tE19Flash_kernel_traitsILi192ELi64ELi64ELi8ES3_EELb0ELb1ELb0ELb0ELb0ELb1ELb0EEEvNS_16Flash_bwd_paramsE
        .type           _ZN5flash44flash_bwd_dq_dk_dv_loop_seqk_parallel_kernelI23Flash_bwd_kernel_traitsILi192ELi64ELi64ELi8ELi4ELi2ELi2ELb0ELb0EN7cutlass6half_tE19Flash_kernel_traitsILi192ELi64ELi64ELi8ES3_EELb0ELb1ELb0ELb0ELb0ELb1ELb0EEEvNS_16Flash_bwd_paramsE,@function
        .size           _ZN5flash44flash_bwd_dq_dk_dv_loop_seqk_parallel_kernelI23Flash_bwd_kernel_traitsILi192ELi64ELi64ELi8ELi4ELi2ELi2ELb0ELb0EN7cutlass6half_tE19Flash_kernel_traitsILi192ELi64ELi64ELi8ES3_EELb0ELb1ELb0ELb0ELb0ELb1ELb0EEEvNS_16Flash_bwd_paramsE,(.L_x_802 - _ZN5flash44flash_bwd_dq_dk_dv_loop_seqk_parallel_kernelI23Flash_bwd_kernel_traitsILi192ELi64ELi64ELi8ELi4ELi2ELi2ELb0ELb0EN7cutlass6half_tE19Flash_kernel_traitsILi192ELi64ELi64ELi8ES3_EELb0ELb1ELb0ELb0ELb0ELb1ELb0EEEvNS_16Flash_bwd_paramsE)
        .other          _ZN5flash44flash_bwd_dq_dk_dv_loop_seqk_parallel_kernelI23Flash_bwd_kernel_traitsILi192ELi64ELi64ELi8ELi4ELi2ELi2ELb0ELb0EN7cutlass6half_tE19Flash_kernel_traitsILi192ELi64ELi64ELi8ES3_EELb0ELb1ELb0ELb0ELb0ELb1ELb0EEEvNS_16Flash_bwd_paramsE,@"STO_CUDA_ENTRY STV_DEFAULT"
_ZN5flash44flash_bwd_dq_dk_dv_loop_seqk_parallel_kernelI23Flash_bwd_kernel_traitsILi192ELi64ELi64ELi8ELi4ELi2ELi2ELb0ELb0EN7cutlass6half_tE19Flash_kernel_traitsILi192ELi64ELi64ELi8ES3_EELb0ELb1ELb0ELb0ELb0ELb1ELb0EEEvNS_16Flash_bwd_paramsE:
.text._ZN5flash44flash_bwd_dq_dk_dv_loop_seqk_parallel_kernelI23Flash_bwd_kernel_traitsILi192ELi64ELi64ELi8ELi4ELi2ELi2ELb0ELb0EN7cutlass6half_tE19Flash_kernel_traitsILi192ELi64ELi64ELi8ES3_EELb0ELb1ELb0ELb0ELb0ELb1ELb0EEEvNS_16Flash_bwd_paramsE:
        /* <DEDUP_REMOVED lines=54> */
[C---:B------:R-:W-:Y:S02]  /*0360*/  LOP3.LUT R169, R0.reuse, 0x8, R16, 0xf8, !PT ;  /* 0x0000000800a97812 */ /* 0x040fe400078ef810 */
[----:B------:R-:W-:Y:S02]  /*0370*/  LOP3.LUT R4, R0, 0x10, R2, 0xf8, !PT ;  /* 0x0000001000047812 */ /* 0x000fe400078ef802 */
[----:B------:R-:W-:Y:S02]  /*0380*/  SHF.R.S32.HI R8, RZ, 0x7, R5 ;  /* 0x00000007ff087819 */ /* 0x000fe40000011405 */
[----:B------:R-:W-:Y:S02]  /*0390*/  SHF.R.U32.HI R0, RZ, 0x3, R0 ;  /* 0x00000003ff007819 */ /* 0x000fe40000011600 */
[----:B------:R-:W-:Y:S01]  /*03a0*/  LOP3.LUT R4, R4, 0x8, R16, 0xf8, !PT ;  /* 0x0000000804047812 */ /* 0x000fe200078ef810 */
[----:B------:R-:W-:Y:S01]  /*03b0*/  IMAD R2, R8, 0x800, R173 ;  /* 0x0000080008027824 */ /* 0x000fe200078e02ad */
[----:B------:R-:W-:-:S02]  /*03c0*/  LOP3.LUT R169, R169, R0, RZ, 0x3c, !PT ;  /* 0x00000000a9a97212 */ /* 0x000fc400078e3cff */
[----:B------:R-:W-:Y:S02]  /*03d0*/  LOP3.LUT R173, R173, R4, R0, 0xf6, !PT ;  /* 0x00000004adad7212 */ /* 0x000fe400078ef600 */
[----:B------:R-:W-:Y:S01]  /*03e0*/  LEA.HI R0, R13, R12, RZ, 0x6 ;  /* 0x0000000c0d007211 */ /* 0x000fe200078f30ff */
[----:B------:R-:W-:Y:S01]  /*03f0*/  IMAD.IADD R169, R2, 0x1, R169 ;  /* 0x0000000102a97824 */ /* 0x000fe200078e02a9 */
[----:B------:R-:W-:Y:S01]  /*0400*/  LOP3.LUT R6, R11, 0xfffffff8, RZ, 0xc0, !PT ;  /* 0xfffffff80b067812 */ /* 0x000fe200078ec0ff */
[----:B------:R-:W-:Y:S01]  /*0410*/  IMAD.SHL.U32 R174, R173, 0x2, RZ ;  /* 0x00000002adae7824 */ /* 0x000fe200078e00ff */
[----:B------:R-:W-:Y:S01]  /*0420*/  LOP3.LUT R5, R7, 0x1, RZ, 0xc0, !PT ;  /* 0x0000000107057812 */ /* 0x000fe200078ec0ff */
[----:B------:R-:W-:Y:S01]  /*0430*/  IMAD.SHL.U32 R169, R169, 0x2, RZ ;  /* 0x00000002a9a97824 */ /* 0x000fe200078e00ff */
[----:B------:R-:W-:Y:S01]  /*0440*/  LOP3.LUT R2, R15, 0x7ffffffc, RZ, 0xc0, !PT ;  /* 0x7ffffffc0f027812 */ /* 0x000fe200078ec0ff */
[----:B------:R-:W-:Y:S01]  /*0450*/  IMAD.IADD R19, R3, 0x1, -R6 ;  /* 0x0000000103137824 */ /* 0x000fe200078e0a06 */
[----:B------:R-:W-:-:S02]  /*0460*/  SHF.R.S32.HI R0, RZ, 0x6, R0 ;  /* 0x00000006ff007819 */ /* 0x000fc40000011400 */
[----:B------:R-:W-:Y:S01]  /*0470*/  ISETP.NE.U32.AND P0, PT, R5, 0x1, PT ;  /* 0x000000010500780c */ /* 0x000fe20003f05070 */
[----:B------:R-:W-:Y:S01]  /*0480*/  IMAD.IADD R5, R12, 0x1, -R2 ;  /* 0x000000010c057824 */ /* 0x000fe200078e0a02 */
[----:B------:R-:W-:Y:S01]  /*0490*/  LOP3.LUT R4, R14, 0xffffffe0, RZ, 0xc0, !PT ;  /* 0xffffffe00e047812 */ /* 0x000fe200078ec0ff */
[C---:B------:R-:W-:Y:S01]  /*04a0*/  IMAD R17, R0.reuse, 0x200, R9 ;  /* 0x0000020000117824 */ /* 0x040fe200078e0209 */
[----:B------:R-:W-:Y:S01]  /*04b0*/  SHF.R.S32.HI R3, RZ, 0x1f, R14 ;  /* 0x0000001fff037819 */ /* 0x000fe2000001140e */
[----:B------:R-:W-:Y:S01]  /*04c0*/  IMAD.SHL.U32 R2, R0, 0x8, RZ ;  /* 0x0000000800027824 */ /* 0x000fe200078e00ff */
[----:B------:R1:W-:Y:S01]  /*04d0*/  STL [R1+0x8], R19 ;  /* 0x0000081301007387 */ /* 0x0003e20000100800 */
        /* <DEDUP_REMOVED lines=14> */
[----:B------:R1:W-:Y:S01]  /*05c0*/  STL [R1], R17 ;  /* 0x0000001101007387 */ /* 0x0003e20000100800 */
        /* <DEDUP_REMOVED lines=14> */
[----:B------:R-:W-:-:S02]  /*06b0*/  R2P PR, R7, 0x6 ;  /* 0x0000000607007804 */ /* 0x000fc40000000000 */
[----:B------:R-:W-:Y:S02]  /*06c0*/  LOP3.LUT R7, R2, 0x8, R0, 0xf8, !PT ;  /* 0x0000000802077812 */ /* 0x000fe400078ef800 */
[----:B------:R-:W-:Y:S02]  /*06d0*/  LOP3.LUT R2, R3, R5, R2, 0x1e, !PT ;  /* 0x0000000503027212 */ /* 0x000fe400078e1e02 */
[----:B------:R-:W-:Y:S01]  /*06e0*/  SHF.R.S32.HI R5, RZ, 0x2, R4 ;  /* 0x00000002ff057819 */ /* 0x000fe20000011404 */
[----:B------:R-:W-:Y:S01]  /*06f0*/  IMAD R4, R181, 0x400, R8 ;  /* 0x00000400b5047824 */ /* 0x000fe200078e0208 */
[----:B------:R-:W-:Y:S02]  /*0700*/  LOP3.LUT R0, R6, 0xfffffe00, RZ, 0xc0, !PT ;  /* 0xfffffe0006007812 */ /* 0x000fe400078ec0ff */
[----:B------:R-:W-:Y:S01]  /*0710*/  LOP3.LUT R3, R7, R3, RZ, 0x3c, !PT ;  /* 0x0000000307037212 */ /* 0x000fe200078e3cff */
[----:B------:R-:W-:Y:S01]  /*0720*/  IMAD.IADD R4, R4, 0x1, R9 ;  /* 0x0000000104047824 */ /* 0x000fe200078e0209 */
[----:B------:R-:W-:Y:S01]  /*0730*/  SEL R170, R170, 0xffffffe0, !P4 ;  /* 0xffffffe0aaaa7807 */ /* 0x000fe20006000000 */
[--C-:B------:R-:W-:Y:S01]  /*0740*/  IMAD R181, R181, 0x400, R0.reuse ;  /* 0x00000400b5b57824 */ /* 0x100fe200078e0200 */
[----:B------:R-:W-:Y:S01]  /*0750*/  SEL R171, R171, 0xffffffc0, !P3 ;  /* 0xffffffc0abab7807 */ /* 0x000fe20005800000 */
[----:B------:R-:W-:Y:S01]  /*0760*/  IMAD R252, R187, 0x10, R5 ;  /* 0x00000010bbfc7824 */ /* 0x000fe200078e0205 */
[----:B------:R-:W-:Y:S01]  /*0770*/  SEL R202, R202, 0x10, !P0 ;  /* 0x00000010caca7807 */ /* 0x000fe20004000000 */
[----:B------:R-:W-:Y:S01]  /*0780*/  IMAD.IADD R181, R3, 0x1, R181 ;  /* 0x0000000103b57824 */ /* 0x000fe200078e02b5 */
        /* <DEDUP_REMOVED lines=8> */
[----:B------:R-:W-:Y:S01]  /*0810*/  SHF.R.S32.HI R0, RZ, 0x1f, R229 ;  /* 0x0000001fff007819 */ /* 0x000fe200000114e5 */
[----:B------:R-:W-:Y:S01]  /*0820*/  IMAD.IADD R203, R200, 0x1, R202 ;  /* 0x00000001c8cb7824 */ /* 0x000fe200078e02ca */
[----:B------:R-:W-:Y:S01]  /*0830*/  IADD3 R232, R231, 0x40, RZ ;  /* 0x00000040e7e87810 */ /* 0x000fe20007ffe0ff */
[----:B------:R-:W-:Y:S01]  /*0840*/  IMAD.IADD R187, R187, 0x1, R3 ;  /* 0x00000001bbbb7824 */ /* 0x000fe200078e0203 */
[----:B------:R-:W-:Y:S01]  /*0850*/  SHF.R.S32.HI R251, RZ, 0x1f, R250 ;  /* 0x0000001ffffb7819 */ /* 0x000fe200000114fa */
[----:B------:R-:W-:Y:S01]  /*0860*/  IMAD.IADD R171, R171, 0x1, R170 ;  /* 0x00000001abab7824 */ /* 0x000fe200078e02aa */
[----:B------:R-:W-:Y:S01]  /*0870*/  IADD3 R0, R252, 0x1, RZ ;  /* 0x00000001fc007810 */ /* 0x000fe20007ffe0ff */
[----:B------:R-:W-:Y:S01]  /*0880*/  IMAD.IADD R202, R202, 0x1, R201 ;  /* 0x00000001caca7824 */ /* 0x000fe200078e02c9 */
[----:B------:R-:W-:-:S02]  /*0890*/  LEA R181, R181, 0x1e000, 0x1 ;  /* 0x0001e000b5b57811 */ /* 0x000fc400078e08ff */
[----:B-1----:R-:W-:Y:S02]  /*08a0*/  @P2 IADD3 R232, R231, -0x40, RZ ;  /* 0xffffffc0e7e82810 */ /* 0x002fe40007ffe0ff */
.L_x_198:
[----:B-1----:R-:W1:Y:S01]  /*08b0*/  S2R R34, SR_CTAID.Y ;  /* 0x0000000000227919 */ /* 0x002e620000002600 */
[----:B--2---:R-:W2:Y:S01]  /*08c0*/  LDC.U8 R0, c[0x0][0x312] ;  /* 0x0000c480ff007b82 */ /* 0x004ea20000000000 */
[----:B------:R-:W-:Y:S02]  /*08d0*/  ISETP.NE.U32.AND P4, PT, RZ, c[0x0][0x240], PT ;  /* 0x00009000ff007a0c */ /* 0x000fe40003f85070 */
[----:B---3--:R-:W3:Y:S01]  /*08e0*/  S2R R2, SR_CTAID.Y ;  /* 0x0000000000027919 */ /* 0x008ee20000002600 */
[----:B------:R-:W-:Y:S02]  /*08f0*/  ISETP.EQ.U32.AND P5, PT, RZ, c[0x0][0x248], PT ;  /* 0x00009200ff007a0c */ /* 0x000fe40003fa2070 */
[----:B------:R-:W-:Y:S02]  /*0900*/  ISETP.NE.AND.EX P4, PT, RZ, c[0x0][0x244], PT, P4 ;  /* 0x00009100ff007a0c */ /* 0x000fe40003f85340 */
[----:B------:R-:W-:Y:S01]  /*0910*/  ISETP.NE.U32.AND P2, PT, RZ, c[0x0][0x250], PT ;  /* 0x00009400ff007a0c */ /* 0x000fe20003f45070 */
[----:B------:R-:W-:-:S03]  /*0920*/  IMAD.MOV.U32 R248, RZ, RZ, -0x1 ;  /* 0xfffffffffff87424 */ /* 0x000fc600078e00ff */
[----:B------:R-:W-:Y:S01]  /*0930*/  ISETP.NE.AND.EX P2, PT, RZ, c[0x0][0x254], PT, P2 ;  /* 0x00009500ff007a0c */ /* 0x000fe20003f45320 */
[----:B-1----:R-:W-:Y:S01]  /*0940*/  IMAD.SHL.U32 R8, R34, 0x4, RZ ;  /* 0x0000000422087824 */ /* 0x002fe200078e00ff */
[----:B--2---:R-:W-:Y:S01]  /*0950*/  ISETP.NE.AND P3, PT, R0, RZ, PT ;  /* 0x000000ff0000720c */ /* 0x004fe20003f65270 */
[----:B------:R-:W-:Y:S01]  /*0960*/  IMAD.MOV.U32 R0, RZ, RZ, -0x1 ;  /* 0xffffffffff007424 */ /* 0x000fe200078e00ff */
[----:B---3--:R-:W-:Y:S02]  /*0970*/  SHF.R.S32.HI R35, RZ, 0x1f, R2 ;  /* 0x0000001fff237819 */ /* 0x008fe40000011402 */
[----:B------:R-:W-:Y:S02]  /*0980*/  IADD3 R2, P0, R8, c[0x0][0x240], RZ ;  /* 0x0000900008027a10 */ /* 0x000fe40007f1e0ff */
[----:B------:R-:W-:Y:S02]  /*0990*/  SHF.L.U64.HI R7, R34, 0x2, R35 ;  /* 0x0000000222077819 */ /* 0x000fe40000010223 */
[----:B------:R-:W-:-:S02]  /*09a0*/  ISETP.EQ.OR.EX P5, PT, RZ, c[0x0][0x24c], !P3, P5 ;  /* 0x00009300ff007a0c */ /* 0x000fc40005fa2750 */
[----:B------:R-:W-:Y:S02]  /*09b0*/  IADD3.X R3, R7, c[0x0][0x244], RZ, P0, !PT ;  /* 0x0000910007037a10 */ /* 0x000fe400007fe4ff */
[----:B------:R-:W-:-:S03]  /*09c0*/  @P2 IADD3 R4, P0, R8, c[0x0][0x250], RZ ;  /* 0x0000940008042a10 */ /* 0x000fc60007f1e0ff */
[----:B------:R1:W2:Y:S04]  /*09d0*/  @P4 LDG.E R0, [R2.64] ;  /* 0x0000000602004981 */ /* 0x0002a8000c1e1900 */
[----:B------:R1:W2:Y:S01]  /*09e0*/  @P4 LDG.E R6, [R2.64+0x4] ;  /* 0x0000040602064981 */ /* 0x0002a2000c1e1900 */
[----:B------:R-:W-:Y:S01]  /*09f0*/  @P2 IADD3.X R5, R7, c[0x0][0x254], RZ, P0, !PT ;  /* 0x0000950007052a10 */ /* 0x000fe200007fe4ff */
[----:B------:R-:W-:Y:S01]  /*0a00*/  IMAD.MOV.U32 R228, RZ, RZ, RZ ;  /* 0x000000ffffe47224 */ /* 0x000fe200078e00ff */
[----:B-1----:R-:W-:-:S05]  /*0a10*/  IADD3 R2, P1, R8, c[0x0][0x248], RZ ;  /* 0x0000920008027a10 */ /* 0x002fca0007f3e0ff */
[----:B-----5:R1:W5:Y:S01]  /*0a20*/  @P2 LDG.E R228, [R4.64] ;  /* 0x0000000604e42981 */ /* 0x020362000c1e1900 */
[----:B------:R-:W-:-:S05]  /*0a30*/  IADD3.X R3, R7, c[0x0][0x24c], RZ, P1, !PT ;  /* 0x0000930007037a10 */ /* 0x000fca0000ffe4ff */
[----:B------:R3:W5:Y:S01]  /*0a40*/  @!P5 LDG.E R248, [R2.64] ;  /* 0x0000000602f8d981 */ /* 0x000762000c1e1900 */
[----:B------:R-:W-:-:S04]  /*0a50*/  ISETP.NE.U32.AND P0, PT, RZ, c[0x0][0x248], PT ;  /* 0x00009200ff007a0c */ /* 0x000fc80003f05070 */
[----:B------:R-:W-:Y:S01]  /*0a60*/  ISETP.NE.AND.EX P0, PT, RZ, c[0x0][0x24c], PT, P0 ;  /* 0x00009300ff007a0c */ /* 0x000fe20003f05300 */
[----:B-1----:R-:W-:Y:S02]  /*0a70*/  IMAD.MOV.U32 R4, RZ, RZ, c[0x0][0x218] ;  /* 0x00008600ff047624 */ /* 0x002fe400078e00ff */
[----:B--2---:R-:W-:Y:S02]  /*0a80*/  @P4 IMAD.IADD R21, R6, 0x1, -R0 ;  /* 0x0000000106154824 */ /* 0x004fe400078e0a00 */
[----:B------:R-:W-:-:S08]  /*0a90*/  @!P4 IMAD.MOV.U32 R21, RZ, RZ, c[0x0][0x214] ;  /* 0x00008500ff15c624 */ /* 0x000fd000078e00ff */
[----:B------:R-:W-:Y:S05]  /*0aa0*/  @!P0 BRA `(.L_x_170) ;  /* 0x0000003000008947 */ /* 0x000fea0003800000 */
[----:B---3--:R-:W2:Y:S02]  /*0ab0*/  @P3 LDG.E R4, [R2.64+0x4] ;  /* 0x0000040602043981 */ /* 0x008ea4000c1e1900 */
[----:B--2--5:R-:W-:-:S06]  /*0ac0*/  @P3 IADD3 R4, R4, -R248, RZ ;  /* 0x800000f804043210 */ /* 0x024fcc0007ffe0ff */
[----:B------:R1:W5:Y:S02]  /*0ad0*/  @!P3 LDG.E R4, [R2.64] ;  /* 0x000000060204b981 */ /* 0x000364000c1e1900 */
.L_x_170:
[----:B---3--:R-:W-:-:S04]  /*0ae0*/  ISETP.NE.U32.AND P1, PT, RZ, c[0x0][0x258], PT ;  /* 0x00009600ff007a0c */ /* 0x008fc80003f25070 */
[----:B------:R-:W-:-:S13]  /*0af0*/  ISETP.NE.AND.EX P1, PT, RZ, c[0x0][0x25c], PT, P1 ;  /* 0x00009700ff007a0c */ /* 0x000fda0003f25310 */
[----:B-1----:R-:W-:-:S04]  /*0b00*/  @P1 IADD3 R2, P0, R8, c[0x0][0x258], RZ ;  /* 0x0000960008021a10 */ /* 0x002fc80007f1e0ff */
        /* <DEDUP_REMOVED lines=19> */
[----:B------:R-:W-:Y:S01]  /*0c40*/  IMAD R9, R0, c[0x0][0x194], RZ ;  /* 0x0000650000097a24 */ /* 0x000fe200078e02ff */
[----:B------:R-:W-:Y:S01]  /*0c50*/  LOP3.LUT R8, R7, 0xffffffc0, RZ, 0xc0, !PT ;  /* 0xffffffc007087812 */ /* 0x000fe200078ec0ff */
[----:B------:R-:W-:Y:S01]  /*0c60*/  @P0 IMAD.IADD R6, R228, 0x1, R248 ;  /* 0x00000001e4060824 */ /* 0x000fe200078e02f8 */
[----:B------:R-:W-:Y:S01]  /*0c70*/  SEL R28, R28, R4, !P1 ;  /* 0x000000041c1c7207 */ /* 0x000fe20004800000 */
[----:B------:R-:W-:Y:S01]  /*0c80*/  IMAD.IADD R19, R29, 0x1, R3 ;  /* 0x000000011d137824 */ /* 0x000fe200078e0203 */
[----:B------:R-:W-:Y:S01]  /*0c90*/  @P1 IADD3 R19, R5, R9, RZ ;  /* 0x0000000905131210 */ /* 0x000fe20007ffe0ff */
[----:B------:R-:W-:Y:S01]  /*0ca0*/  @P0 IMAD.WIDE.U32 R2, R6, c[0x0][0x198], RZ ;  /* 0x0000660006020a25 */ /* 0x000fe200078e00ff */
[----:B------:R-:W-:Y:S02]  /*0cb0*/  IADD3 R9, R8, -0x40, RZ ;  /* 0xffffffc008097810 */ /* 0x000fe40007ffe0ff */
        /* <DEDUP_REMOVED lines=15> */
.L_x_172:
        /* <DEDUP_REMOVED lines=15> */
.L_x_173:
[----:B------:R-:W-:Y:S01]  /*0ea0*/  IABS R10, c[0x0][0x1c8] ;  /* 0x00007200000a7a13 */ /* 0x000fe20000000000 */
[----:B------:R-:W1:Y:S01]  /*0eb0*/  S2R R32, SR_CTAID.Z ;  /* 0x0000000000207919 */ /* 0x000e620000002700 */
[----:B------:R-:W2:Y:S01]  /*0ec0*/  LDC.U8 R17, c[0x0][0x328] ;  /* 0x0000ca00ff117b82 */ /* 0x000ea20000000000 */
[----:B------:R-:W-:Y:S01]  /*0ed0*/  IMAD.MOV.U32 R13, RZ, RZ, c[0x0][0x224] ;  /* 0x00008900ff0d7624 */ /* 0x000fe200078e00ff */
[----:B------:R-:W3:Y:S01]  /*0ee0*/  I2F.RP R2, R10 ;  /* 0x0000000a00027306 */ /* 0x000ee20000209400 */
[C---:B------:R-:W-:Y:S01]  /*0ef0*/  @P1 IMAD.WIDE.U32 R4, R0.reuse, c[0x0][0x370], RZ ;  /* 0x0000dc0000041a25 */ /* 0x040fe200078e00ff */
[----:B------:R-:W-:Y:S02]  /*0f00*/  SHF.R.S32.HI R249, RZ, 0x1f, R241 ;  /* 0x0000001ffff97819 */ /* 0x000fe400000114f1 */
[----:B------:R-:W-:Y:S01]  /*0f10*/  SHF.R.S32.HI R13, RZ, 0x1f, R13 ;  /* 0x0000001fff0d7819 */ /* 0x000fe2000001140d */
[----:B------:R-:W-:Y:S01]  /*0f20*/  @P1 IMAD R12, R0, c[0x0][0x374], R5 ;  /* 0x0000dd00000c1a24 */ /* 0x000fe200078e0205 */
[----:B------:R-:W-:Y:S01]  /*0f30*/  @P1 MOV R11, R4 ;  /* 0x00000004000b1202 */ /* 0x000fe20000000f00 */
[----:B------:R-:W-:Y:S01]  /*0f40*/  @!P1 IMAD.WIDE.U32 R4, R34, c[0x0][0x368], RZ ;  /* 0x0000da0022049a25 */ /* 0x000fe200078e00ff */
[----:B------:R-:W4:Y:S03]  /*0f50*/  LDC.U8 R20, c[0x0][0x3d0] ;  /* 0x0000f400ff147b82 */ /* 0x000f260000000000 */
[----:B------:R-:W-:-:S02]  /*0f60*/  IMAD.MOV.U32 R30, RZ, RZ, c[0x0][0x22c] ;  /* 0x00008b00ff1e7624 */ /* 0x000fc400078e00ff */
[----:B------:R-:W-:Y:S01]  /*0f70*/  IMAD.WIDE.U32 R14, R34, c[0x0][0x224], RZ ;  /* 0x00008900220e7a25 */ /* 0x000fe200078e00ff */
[----:B---3--:R-:W3:Y:S03]  /*0f80*/  MUFU.RCP R2, R2 ;  /* 0x0000000200027308 */ /* 0x008ee60000001000 */
[----:B------:R-:W-:Y:S01]  /*0f90*/  IMAD.WIDE R22, R30, c[0x0][0x1c0], RZ ;  /* 0x000070001e167a25 */ /* 0x000fe200078e02ff */
[----:B-1----:R-:W-:-:S03]  /*0fa0*/  IABS R7, R32 ;  /* 0x0000002000077213 */ /* 0x002fc60000000000 */
[----:B------:R-:W-:Y:S01]  /*0fb0*/  @!P1 IMAD.MOV.U32 R11, RZ, RZ, R4 ;  /* 0x000000ffff0b9224 */ /* 0x000fe200078e0004 */
[----:B------:R-:W-:Y:S02]  /*0fc0*/  LOP3.LUT R8, R32, c[0x0][0x1c8], RZ, 0x3c, !PT ;  /* 0x0000720020087a12 */ /* 0x000fe400078e3cff */
[----:B--2---:R-:W-:Y:S02]  /*0fd0*/  ISETP.NE.AND P2, PT, R17, RZ, PT ;  /* 0x000000ff1100720c */ /* 0x004fe40003f45270 */
[----:B------:R-:W-:Y:S02]  /*0fe0*/  ISETP.GE.AND P3, PT, R8, RZ, PT ;  /* 0x000000ff0800720c */ /* 0x000fe40003f66270 */
[----:B------:R-:W-:Y:S02]  /*0ff0*/  SHF.L.U64.HI R8, R34, 0x7, R35 ;  /* 0x0000000722087819 */ /* 0x000fe40000010223 */
[----:B------:R-:W-:Y:S02]  /*1000*/  SHF.R.S32.HI R33, RZ, 0x1f, R32 ;  /* 0x0000001fff217819 */ /* 0x000fe40000011420 */
[----:B---3--:R-:W-:-:S02]  /*1010*/  IADD3 R2, R2, 0xffffffe, RZ ;  /* 0x0ffffffe02027810 */ /* 0x008fc40007ffe0ff */
[----:B------:R-:W-:Y:S02]  /*1020*/  SEL R8, R8, RZ, P4 ;  /* 0x000000ff08087207 */ /* 0x000fe40002000000 */
[----:B------:R-:W1:Y:S02]  /*1030*/  F2I.FTZ.U32.TRUNC.NTZ R3, R2 ;  /* 0x0000000200037305 */ /* 0x000e64000021f000 */
[----:B-1----:R-:W-:-:S05]  /*1040*/  IADD3 R2, RZ, -R3, RZ ;  /* 0x80000003ff027210 */ /* 0x002fca0007ffe0ff */
        /* <DEDUP_REMOVED lines=8> */
[C---:B------:R-:W-:Y:S02]  /*10d0*/  IMAD R3, R10.reuse, R3, R7 ;  /* 0x000000030a037224 */ /* 0x040fe400078e0207 */
[----:B------:R-:W-:Y:S02]  /*10e0*/  IMAD R7, R13, R34, RZ ;  /* 0x000000220d077224 */ /* 0x000fe400078e02ff */
[----:B------:R-:W1:Y:S01]  /*10f0*/  S2R R13, SR_CTAID.X ;  /* 0x00000000000d7919 */ /* 0x000e620000002500 */
[----:B------:R-:W-:Y:S01]  /*1100*/  ISETP.GT.U32.AND P5, PT, R10, R3, PT ;  /* 0x000000030a00720c */ /* 0x000fe20003fa4070 */
[----:B------:R-:W-:Y:S02]  /*1110*/  IMAD.SHL.U32 R6, R34, 0x80, RZ ;  /* 0x0000008022067824 */ /* 0x000fe400078e00ff */
[----:B------:R-:W-:Y:S02]  /*1120*/  IMAD R5, R35, c[0x0][0x224], R7 ;  /* 0x0000890023057a24 */ /* 0x000fe400078e0207 */
[----:B------:R-:W-:Y:S01]  /*1130*/  IMAD R7, R23, R14, RZ ;  /* 0x0000000e17077224 */ /* 0x000fe200078e02ff */
[----:B------:R-:W-:-:S02]  /*1140*/  SEL R6, R6, RZ, P4 ;  /* 0x000000ff06067207 */ /* 0x000fc40002000000 */
[----:B------:R-:W-:Y:S01]  /*1150*/  IADD3 R4, R15, R5, RZ ;  /* 0x000000050f047210 */ /* 0x000fe20007ffe0ff */
[----:B------:R-:W-:Y:S01]  /*1160*/  IMAD.WIDE.U32 R14, R22, R14, RZ ;  /* 0x0000000e160e7225 */ /* 0x000fe200078e00ff */
[----:B------:R-:W-:-:S03]  /*1170*/  IADD3 R6, P4, R9, R6, RZ ;  /* 0x0000000609067210 */ /* 0x000fc60007f9e0ff */
[----:B------:R-:W-:Y:S01]  /*1180*/  @!P5 IADD3 R3, R3, -R10, RZ ;  /* 0x8000000a0303d210 */ /* 0x000fe20007ffe0ff */
[----:B------:R-:W-:Y:S01]  /*1190*/  IMAD R7, R22, R4, R7 ;  /* 0x0000000416077224 */ /* 0x000fe200078e0207 */
[----:B------:R-:W-:Y:S01]  /*11a0*/  @!P5 IADD3 R2, R2, 0x1, RZ ;  /* 0x000000010202d810 */ /* 0x000fe20007ffe0ff */
[----:B------:R-:W-:Y:S01]  /*11b0*/  IMAD.WIDE.U32 R4, R22, R0, RZ ;  /* 0x0000000016047225 */ /* 0x000fe200078e00ff */
[----:B------:R-:W-:-:S03]  /*11c0*/  ISETP.GE.U32.AND P6, PT, R3, R10, PT ;  /* 0x0000000a0300720c */ /* 0x000fc60003fc6070 */
[----:B------:R-:W-:Y:S01]  /*11d0*/  IMAD.X R8, R16, 0x1, R8, P4 ;  /* 0x0000000110087824 */ /* 0x000fe200020e0608 */
[----:B------:R-:W-:Y:S01]  /*11e0*/  ISETP.NE.AND P4, PT, RZ, c[0x0][0x1c8], PT ;  /* 0x00007200ff007a0c */ /* 0x000fe20003f85270 */
[C---:B------:R-:W-:Y:S01]  /*11f0*/  IMAD R10, R23.reuse, R6, RZ ;  /* 0x00000006170a7224 */ /* 0x040fe200078e02ff */
[----:B------:R-:W-:Y:S01]  /*1200*/  SEL R18, R14, R4, !P1 ;  /* 0x000000040e127207 */ /* 0x000fe20004800000 */
[----:B------:R-:W-:Y:S01]  /*1210*/  IMAD R3, R23, R0, RZ ;  /* 0x0000000017037224 */ /* 0x000fe200078e02ff */
[----:B------:R-:W-:Y:S01]  /*1220*/  IADD3 R14, R15, R7, RZ ;  /* 0x000000070f0e7210 */ /* 0x000fe20007ffe0ff */
[----:B------:R-:W-:Y:S02]  /*1230*/  @P2 IMAD R4, R34, c[0x0][0x214], RZ ;  /* 0x0000850022042a24 */ /* 0x000fe400078e02ff */
[----:B------:R-:W-:Y:S01]  /*1240*/  IMAD.WIDE.U32 R6, R22, R6, RZ ;  /* 0x0000000616067225 */ /* 0x000fe200078e00ff */
[----:B------:R-:W-:Y:S02]  /*1250*/  @P1 IADD3 R14, R5, R3, RZ ;  /* 0x00000003050e1210 */ /* 0x000fe40007ffe0ff */
[----:B------:R-:W-:Y:S01]  /*1260*/  @P6 IADD3 R2, R2, 0x1, RZ ;  /* 0x0000000102026810 */ /* 0x000fe20007ffe0ff */
[----:B------:R-:W-:Y:S01]  /*1270*/  IMAD R8, R22, R8, R10 ;  /* 0x0000000816087224 */ /* 0x000fe200078e020a */
[----:B------:R-:W-:Y:S01]  /*1280*/  @P2 SEL R3, R4, R0, !P1 ;  /* 0x0000000004032207 */ /* 0x000fe20004800000 */
[----:B-1----:R-:W-:Y:S01]  /*1290*/  IMAD.WIDE.U32 R22, R13, c[0x0][0x3d8], RZ ;  /* 0x0000f6000d167a25 */ /* 0x002fe200078e00ff */
[----:B----4-:R-:W-:-:S02]  /*12a0*/  ISETP.NE.AND P6, PT, R20, RZ, PT ;  /* 0x000000ff1400720c */ /* 0x010fc40003fc5270 */
[----:B------:R-:W-:Y:S01]  /*12b0*/  IADD3 R8, R7, R8, RZ ;  /* 0x0000000807087210 */ /* 0x000fe20007ffe0ff */
[----:B------:R-:W-:Y:S01]  /*12c0*/  IMAD.MOV.U32 R10, RZ, RZ, R2 ;  /* 0x000000ffff0a7224 */ /* 0x000fe200078e0002 */
[----:B------:R-:W-:Y:S01]  /*12d0*/  SEL R22, R22, RZ, P6 ;  /* 0x000000ff16167207 */ /* 0x000fe20003000000 */
[----:B------:R-:W-:Y:S02]  /*12e0*/  IMAD R4, R13, c[0x0][0x3dc], R23 ;  /* 0x0000f7000d047a24 */ /* 0x000fe400078e0217 */
[----:B------:R-:W-:Y:S01]  /*12f0*/  IMAD R13, R32, c[0x0][0x22c], RZ ;  /* 0x00008b00200d7a24 */ /* 0x000fe200078e02ff */
        /* <DEDUP_REMOVED lines=16> */
.L_x_174:
[----:B------:R-:W-:-:S04]  /*1400*/  IMAD R0, R34, c[0x0][0x1c0], R32 ;  /* 0x0000700022007a24 */ /* 0x000fc800078e0220 */
[----:B------:R-:W-:-:S03]  /*1410*/  IMAD R0, R0, c[0x0][0x224], RZ ;  /* 0x0000890000007a24 */ /* 0x000fc600078e02ff */
.L_x_175:
[----:B------:R-:W2:Y:S01]  /*1420*/  LDL R38, [R1+0x4] ;  /* 0x0000040001267983 */ /* 0x000ea20000100800 */
[----:B------:R-:W-:Y:S01]  /*1430*/  IMAD R23, R30, c[0x0][0x1c0], RZ ;  /* 0x000070001e177a24 */ /* 0x000fe200078e02ff */
[C---:B------:R-:W-:Y:S01]  /*1440*/  IADD3 R15, R9.reuse, R0, RZ ;  /* 0x00000000090f7210 */ /* 0x040fe20007ffe0ff */
[----:B------:R-:W-:Y:S01]  /*1450*/  IMAD.IADD R5, R9, 0x1, R2 ;  /* 0x0000000109057824 */ /* 0x000fe200078e0202 */
[----:B------:R-:W1:Y:S01]  /*1460*/  S2R R36, SR_TID.X ;  /* 0x0000000000247919 */ /* 0x000e620000002100 */
[----:B------:R-:W-:Y:S01]  /*1470*/  IADD3 R2, P1, R250, R11, RZ ;  /* 0x0000000bfa027210 */ /* 0x000fe20007f3e0ff */
[----:B------:R-:W-:Y:S01]  /*1480*/  IMAD.SHL.U32 R11, R23, 0x40, RZ ;  /* 0x00000040170b7824 */ /* 0x000fe200078e00ff */
[----:B------:R-:W-:Y:S01]  /*1490*/  SHF.R.S32.HI R31, RZ, 0x1f, R229 ;  /* 0x0000001fff1f7819 */ /* 0x000fe200000114e5 */
[----:B------:R-:W3:Y:S01]  /*14a0*/  S2R R37, SR_TID.X ;  /* 0x0000000000257919 */ /* 0x000ee20000002100 */
[----:B------:R-:W-:Y:S01]  /*14b0*/  IMAD R4, R16, c[0x0][0x370], RZ ;  /* 0x0000dc0010047a24 */ /* 0x000fe200078e02ff */
[----:B------:R-:W-:Y:S01]  /*14c0*/  BSSY B1, `(.L_x_171) ;  /* 0x00005c5000017945 */ /* 0x000fe20003800000 */
[----:B------:R-:W-:Y:S01]  /*14d0*/  IMAD.X R3, R251, 0x1, R12, P1 ;  /* 0x00000001fb037824 */ /* 0x000fe200008e060c */
[----:B------:R-:W-:Y:S01]  /*14e0*/  IADD3 R7, P2, P1, R6, R11, R13 ;  /* 0x0000000b06077210 */ /* 0x000fe2000795e00d */
[C---:B------:R-:W-:Y:S01]  /*14f0*/  IMAD R6, R9.reuse, c[0x0][0x374], R4 ;  /* 0x0000dd0009067a24 */ /* 0x040fe200078e0204 */
[----:B------:R-:W-:Y:S01]  /*1500*/  SHF.R.S32.HI R0, RZ, 0x1f, R11 ;  /* 0x0000001fff007819 */ /* 0x000fe2000001140b */
[----:B------:R-:W-:Y:S01]  /*1510*/  IMAD.WIDE.U32 R2, R9, c[0x0][0x370], R2 ;  /* 0x0000dc0009027a25 */ /* 0x000fe200078e0002 */
[----:B------:R-:W-:-:S02]  /*1520*/  IADD3 R4, P3, R229, R9, RZ ;  /* 0x00000009e5047210 */ /* 0x000fc40007f7e0ff */
[----:B------:R-:W-:Y:S01]  /*1530*/  IADD3.X R8, R8, R0, R29, P2, P1 ;  /* 0x0000000008087210 */ /* 0x000fe200017e241d */
[----:B------:R-:W-:Y:S01]  /*1540*/  IMAD.MOV.U32 R30, RZ, RZ, 0x4 ;  /* 0x00000004ff1e7424 */ /* 0x000fe200078e00ff */
[----:B------:R-:W-:Y:S01]  /*1550*/  IADD3 R0, -R204, R21, R241 ;  /* 0x00000015cc007210 */ /* 0x000fe20007ffe1f1 */
[----:B------:R-:W-:Y:S01]  /*1560*/  IMAD.IADD R3, R3, 0x1, R6 ;  /* 0x0000000103037824 */ /* 0x000fe200078e0206 */
[----:B------:R-:W-:Y:S01]  /*1570*/  IADD3 R9, P2, P1, R22, R7, R18 ;  /* 0x0000000716097210 */ /* 0x000fe2000795e012 */
[----:B------:R-:W-:Y:S01]  /*1580*/  IMAD.WIDE R12, R5, R30, c[0x0][0x200] ;  /* 0x00008000050c7625 */ /* 0x000fe200078e021e */
[----:B------:R-:W-:Y:S02]  /*1590*/  IADD3 R6, R0, -c[0x0][0x2e8], RZ ;  /* 0x8000ba0000067a10 */ /* 0x000fe40007ffe0ff */
[----:B------:R-:W-:Y:S01]  /*15a0*/  IADD3.X R5, R31, R16, RZ, P3, !PT ;  /* 0x000000101f057210 */ /* 0x000fe20001ffe4ff */
[----:B------:R-:W-:Y:S01]  /*15b0*/  IMAD.MOV.U32 R208, RZ, RZ, R12 ;  /* 0x000000ffffd07224 */ /* 0x000fe200078e000c */
[----:B-1----:R-:W-:Y:S01]  /*15c0*/  SHF.R.S32.HI R36, RZ, 0x1f, R36 ;  /* 0x0000001fff247819 */ /* 0x002fe20000011424 */
[----:B------:R-:W-:Y:S01]  /*15d0*/  IMAD R11, R33, c[0x0][0x378], RZ ;  /* 0x0000de00210b7a24 */ /* 0x000fe200078e02ff */
[----:B------:R-:W-:Y:S01]  /*15e0*/  SHF.R.S32.HI R7, RZ, 0x1f, R6 ;  /* 0x0000001fff077819 */ /* 0x000fe20000011406 */
[----:B------:R-:W-:Y:S01]  /*15f0*/  IMAD R5, R5, c[0x0][0x190], RZ ;  /* 0x0000640005057a24 */ /* 0x000fe200078e02ff */
[----:B---3--:R-:W-:Y:S01]  /*1600*/  LEA.HI R36, R36, R37, RZ, 0x5 ;  /* 0x0000002524247211 */ /* 0x008fe200078f28ff */
[----:B------:R-:W-:Y:S01]  /*1610*/  IMAD R11, R32, c[0x0][0x37c], R11 ;  /* 0x0000df00200b7a24 */ /* 0x000fe200078e020b */
[----:B------:R-:W-:Y:S01]  /*1620*/  LEA.HI R6, R7, R6, RZ, 0x6 ;  /* 0x0000000607067211 */ /* 0x000fe200078f30ff */
[C---:B------:R-:W-:Y:S01]  /*1630*/  IMAD R12, R4.reuse, c[0x0][0x194], R5 ;  /* 0x00006500040c7a24 */ /* 0x040fe200078e0205 */
[----:B------:R-:W-:Y:S01]  /*1640*/  SHF.R.S32.HI R36, RZ, 0x5, R36 ;  /* 0x00000005ff247819 */ /* 0x000fe20000011424 */
[----:B------:R-:W-:Y:S01]  /*1650*/  IMAD.WIDE.U32 R4, R4, c[0x0][0x190], R250 ;  /* 0x0000640004047a25 */ /* 0x000fe200078e00fa */
[----:B------:R-:W-:-:S02]  /*1660*/  IADD3.X R8, R17, R8, R14, P2, P1 ;  /* 0x0000000811087210 */ /* 0x000fc400017e240e */
[----:B------:R-:W-:Y:S01]  /*1670*/  SHF.R.S32.HI R6, RZ, 0x6, R6 ;  /* 0x00000006ff067819 */ /* 0x000fe20000011406 */
[----:B------:R-:W-:Y:S01]  /*1680*/  IMAD.WIDE.U32 R2, R32, c[0x0][0x378], R2 ;  /* 0x0000de0020027a25 */ /* 0x000fe200078e0002 */
[----:B------:R-:W-:Y:S02]  /*1690*/  IADD3 R4, P2, R28, R4, RZ ;  /* 0x000000041c047210 */ /* 0x000fe40007f5e0ff */
[----:B------:R-:W-:Y:S01]  /*16a0*/  IMNMX R226, RZ, R6, !PT ;  /* 0x00000006ffe27217 */ /* 0x000fe20007800200 */
[----:B------:R-:W-:Y:S01]  /*16b0*/  IMAD.IADD R3, R3, 0x1, R11 ;  /* 0x0000000103037824 */ /* 0x000fe200078e020b */
[----:B------:R-:W-:Y:S01]  /*16c0*/  IADD3.X R5, R19, R5, R12, P2, !PT ;  /* 0x0000000513057210 */ /* 0x000fe200017fe40c */
[----:B------:R-:W-:Y:S02]  /*16d0*/  IMAD R7, R33, c[0x0][0x1a8], RZ ;  /* 0x00006a0021077a24 */ /* 0x000fe400078e02ff */
[----:B------:R-:W-:-:S04]  /*16e0*/  IMAD.WIDE.U32 R2, R229, c[0x0][0x370], R2 ;  /* 0x0000dc00e5027a25 */ /* 0x000fc800078e0002 */
[----:B------:R-:W-:Y:S01]  /*16f0*/  IMAD R7, R32, c[0x0][0x1ac], R7 ;  /* 0x00006b0020077a24 */ /* 0x000fe200078e0207 */
[----:B------:R-:W-:Y:S01]  /*1700*/  LEA R192, P2, R2, c[0x0][0x330], 0x1 ;  /* 0x0000cc0002c07a11 */ /* 0x000fe200078408ff */
[----:B------:R-:W-:-:S04]  /*1710*/  IMAD.WIDE.U32 R4, R32, c[0x0][0x1a8], R4 ;  /* 0x00006a0020047a25 */ /* 0x000fc800078e0004 */
[----:B------:R-:W-:Y:S01]  /*1720*/  IMAD.MOV.U32 R207, RZ, RZ, R13 ;  /* 0x000000ffffcf7224 */ /* 0x000fe200078e000d */
[----:B------:R-:W-:Y:S01]  /*1730*/  LEA R194, P3, R4, c[0x0][0x160], 0x1 ;  /* 0x0000580004c27a11 */ /* 0x000fe200078608ff */
[----:B------:R-:W-:-:S04]  /*1740*/  IMAD.WIDE R12, R15, R30, c[0x0][0x3c8] ;  /* 0x0000f2000f0c7625 */ /* 0x000fc800078e021e */
[----:B------:R-:W-:Y:S01]  /*1750*/  IMAD.IADD R7, R5, 0x1, R7 ;  /* 0x0000000105077824 */ /* 0x000fe200078e0207 */
[----:B------:R-:W-:Y:S01]  /*1760*/  MOV R206, R12 ;  /* 0x0000000c00ce7202 */ /* 0x000fe20000000f00 */
[----:B------:R-:W-:-:S03]  /*1770*/  IMAD.MOV.U32 R205, RZ, RZ, R13 ;  /* 0x000000ffffcd7224 */ /* 0x000fc600078e000d */
[----:B------:R-:W-:Y:S01]  /*1780*/  LEA.HI.X R195, R4, c[0x0][0x164], R7, 0x1, P3 ;  /* 0x0000590004c37a11 */ /* 0x000fe200018f0c07 */
[----:B--2---:R-:W-:-:S05]  /*1790*/  IMAD R0, R36, R23, R38 ;  /* 0x0000001724007224 */ /* 0x004fca00078e0226 */
[----:B------:R-:W-:-:S04]  /*17a0*/  IADD3 R9, P1, R0, R9, RZ ;  /* 0x0000000900097210 */ /* 0x000fc80007f3e0ff */
[----:B------:R-:W-:Y:S01]  /*17b0*/  LEA.HI.X.SX32 R8, R0, R8, 0x1, P1 ;  /* 0x0000000800087211 */ /* 0x000fe200008f0eff */
[----:B------:R-:W-:Y:S01]  /*17c0*/  IMAD R0, R31, c[0x0][0x370], RZ ;  /* 0x0000dc001f007a24 */ /* 0x000fe200078e02ff */
[----:B------:R-:W-:-:S03]  /*17d0*/  LEA R188, P1, R9, c[0x0][0x350], 0x2 ;  /* 0x0000d40009bc7a11 */ /* 0x000fc600078210ff */
[----:B------:R-:W-:Y:S01]  /*17e0*/  IMAD R0, R229, c[0x0][0x374], R0 ;  /* 0x0000dd00e5007a24 */ /* 0x000fe200078e0200 */
[----:B------:R-:W-:Y:S02]  /*17f0*/  LEA.HI.X R189, R9, c[0x0][0x354], R8, 0x2, P1 ;  /* 0x0000d50009bd7a11 */ /* 0x000fe400008f1408 */
[C---:B------:R-:W-:Y:S01]  /*1800*/  ISETP.GT.AND P1, PT, R196.reuse, R226, PT ;  /* 0x000000e2c400720c */ /* 0x040fe20003f24270 */
[----:B------:R-:W-:Y:S01]  /*1810*/  IMAD.IADD R0, R3, 0x1, R0 ;  /* 0x0000000103007824 */ /* 0x000fe200078e0200 */
[----:B------:R-:W-:-:S04]  /*1820*/  IADD3 R196, R196, -0x1, RZ ;  /* 0xffffffffc4c47810 */ /* 0x000fc80007ffe0ff */
[----:B------:R-:W-:-:S07]  /*1830*/  LEA.HI.X R193, R2, c[0x0][0x334], R0, 0x1, P2 ;  /* 0x0000cd0002c17a11 */ /* 0x000fce00010f0c00 */
        /* <DEDUP_REMOVED lines=16> */
.L_x_177:
        /* <DEDUP_REMOVED lines=15> */
.L_x_178:
        /* <DEDUP_REMOVED lines=15> */
[----:B------:R-:W-:-:S03]  /*1b20*/  MOV R3, R8 ;  /* 0x0000000800037202 */ /* 0x000fc60000000f00 */
[C---:B------:R-:W-:Y:S02]  /*1b30*/  IMAD R0, R229.reuse, c[0x0][0x3a4], R0 ;  /* 0x0000e900e5007a24 */ /* 0x040fe400078e0200 */
[----:B------:R-:W-:-:S05]  /*1b40*/  IMAD.WIDE.U32 R6, R229, c[0x0][0x3a0], R2 ;  /* 0x0000e800e5067a25 */ /* 0x000fca00078e0002 */
[----:B------:R-:W-:Y:S02]  /*1b50*/  IADD3 R0, R7, R0, RZ ;  /* 0x0000000007007210 */ /* 0x000fe40007ffe0ff */
[----:B------:R-:W-:-:S04]  /*1b60*/  LEA R2, P0, R6, c[0x0][0x340], 0x1 ;  /* 0x0000d00006027a11 */ /* 0x000fc800078008ff */
[----:B------:R-:W-:-:S05]  /*1b70*/  LEA.HI.X R3, R6, c[0x0][0x344], R0, 0x1, P0 ;  /* 0x0000d10006037a11 */ /* 0x000fca00000f0c00 */
[----:B------:R1:W-:Y:S04]  /*1b80*/  STG.E.128 [R2.64], RZ ;  /* 0x000000ff02007986 */ /* 0x0003e8000c101d06 */
[----:B------:R1:W-:Y:S04]  /*1b90*/  STG.E.128 [R2.64+0x80], RZ ;  /* 0x000080ff02007986 */ /* 0x0003e8000c101d06 */
[----:B------:R1:W-:Y:S02]  /*1ba0*/  STG.E.128 [R2.64+0x100], RZ ;  /* 0x000100ff02007986 */ /* 0x0003e4000c101d06 */
.L_x_180:
[----:B------:R-:W-:Y:S05]  /*1bb0*/  BSYNC B0 ;  /* 0x0000000000007941 */ /* 0x000fea0003800000 */
.L_x_179:
[----:B------:R-:W-:Y:S01]  /*1bc0*/  IADD3 R0, R229, 0x20, RZ ;  /* 0x00000020e5007810 */ /* 0x000fe20007ffe0ff */
[----:B------:R-:W-:Y:S03]  /*1bd0*/  BSSY B0, `(.L_x_181) ;  /* 0x000000f000007945 */ /* 0x000fe60003800000 */
[----:B------:R-:W-:-:S13]  /*1be0*/  ISETP.GE.AND P0, PT, R0, R9, PT ;  /* 0x000000090000720c */ /* 0x000fda0003f06270 */
[----:B------:R-:W-:Y:S05]  /*1bf0*/  @P0 BRA `(.L_x_182) ;  /* 0x000000c000000947 */ /* 0x000fea0003800000 */
[----:B------:R-:W-:Y:S02]  /*1c00*/  IADD3 R0, P2, R229, 0x20, RZ ;  /* 0x00000020e5007810 */ /* 0x000fe40007f5e0ff */
[----:B------:R-:W-:Y:S02]  /*1c10*/  MOV R5, R8 ;  /* 0x0000000800057202 */ /* 0x000fe40000000f00 */
[----:B-1----:R-:W-:-:S03]  /*1c20*/  IADD3.X R2, RZ, R31, RZ, P2, !PT ;  /* 0x0000001fff027210 */ /* 0x002fc600017fe4ff */
        /* <DEDUP_REMOVED lines=9> */
.L_x_182:
[----:B------:R-:W-:Y:S05]  /*1cc0*/  BSYNC B0 ;  /* 0x0000000000007941 */ /* 0x000fea0003800000 */
.L_x_181:
        /* <DEDUP_REMOVED lines=22> */
.L_x_184:
[----:B------:R-:W-:Y:S05]  /*1e30*/  BSYNC B0 ;  /* 0x0000000000007941 */ /* 0x000fea0003800000 */
.L_x_183:
[----:B------:R-:W-:Y:S05]  /*1e40*/  @P0 BRA `(.L_x_185) ;  /* 0x000052c000000947 */ /* 0x000fea0003800000 */
[----:B------:R-:W-:Y:S02]  /*1e50*/  IADD3 R0, P0, R229, 0x20, RZ ;  /* 0x00000020e5007810 */ /* 0x000fe40007f1e0ff */
[----:B------:R-:W-:-:S02]  /*1e60*/  MOV R5, R8 ;  /* 0x0000000800057202 */ /* 0x000fc40000000f00 */
        /* <DEDUP_REMOVED lines=11> */
.L_x_176:
[----:B------:R-:W2:Y:S01]  /*1f20*/  LDL R22, [R1] ;  /* 0x0000000001167983 */ /* 0x000ea20000100800 */
[----:B------:R-:W-:Y:S01]  /*1f30*/  IMAD R19, R196, -0x40, R21 ;  /* 0xffffffc0c4137824 */ /* 0x000fe200078e0215 */
[----:B------:R-:W-:Y:S01]  /*1f40*/  IADD3 R3, R229, 0x20, RZ ;  /* 0x00000020e5037810 */ /* 0x000fe20007ffe0ff */
[----:B------:R-:W-:Y:S01]  /*1f50*/  IMAD R0, R230, -0x40, R204 ;  /* 0xffffffc0e6007824 */ /* 0x000fe200078e02cc */
[----:B------:R-:W3:Y:S01]  /*1f60*/  LDL R23, [R1+0x8] ;  /* 0x0000080001177983 */ /* 0x000ee20000100800 */
[----:B------:R-:W-:Y:S01]  /*1f70*/  IMAD R2, R249, c[0x0][0x198], RZ ;  /* 0x00006600f9027a24 */ /* 0x000fe200078e02ff */
[----:B------:R-:W-:Y:S01]  /*1f80*/  ISETP.GE.AND P5, PT, R3, R19, PT ;  /* 0x000000130300720c */ /* 0x000fe20003fa6270 */
[----:B------:R-:W-:Y:S01]  /*1f90*/  IMAD.WIDE.U32 R4, R241, c[0x0][0x198], R250 ;  /* 0x00006600f1047a25 */ /* 0x000fe200078e00fa */
[----:B------:R-:W-:-:S02]  /*1fa0*/  ISETP.GE.AND P3, PT, R3, R0, PT ;  /* 0x000000000300720c */ /* 0x000fc40003f66270 */
[----:B------:R-:W-:Y:S01]  /*1fb0*/  ISETP.GE.AND P4, PT, R229, R0, PT ;  /* 0x00000000e500720c */ /* 0x000fe20003f86270 */
[----:B------:R-:W-:Y:S01]  /*1fc0*/  IMAD R6, R241, c[0x0][0x19c], R2 ;  /* 0x00006700f1067a24 */ /* 0x000fe200078e0202 */
[----:B------:R-:W-:Y:S01]  /*1fd0*/  IADD3 R4, P0, R25, R4, RZ ;  /* 0x0000000419047210 */ /* 0x000fe20007f1e0ff */
[----:B------:R-:W-:Y:S01]  /*1fe0*/  IMAD.WIDE.U32 R2, R241, c[0x0][0x1a0], R250 ;  /* 0x00006800f1027a25 */ /* 0x000fe200078e00fa */
[----:B------:R-:W-:Y:S02]  /*1ff0*/  LEA.HI R7, R196, R196, RZ, 0x1 ;  /* 0x000000c4c4077211 */ /* 0x000fe400078f08ff */
[----:B------:R-:W-:Y:S01]  /*2000*/  IADD3.X R5, R27, R5, R6, P0, !PT ;  /* 0x000000051b057210 */ /* 0x000fe200007fe406 */
[----:B------:R-:W-:Y:S01]  /*2010*/  IMAD R0, R249, c[0x0][0x1a0], RZ ;  /* 0x00006800f9007a24 */ /* 0x000fe200078e02ff */
[----:B------:R-:W-:Y:S01]  /*2020*/  IADD3 R8, P0, R24, R2, RZ ;  /* 0x0000000218087210 */ /* 0x000fe20007f1e0ff */
[----:B------:R-:W-:Y:S02]  /*2030*/  IMAD.MOV.U32 R180, RZ, RZ, 0x40 ;  /* 0x00000040ffb47424 */ /* 0x000fe400078e00ff */
[----:B------:R-:W-:-:S02]  /*2040*/  IMAD R0, R241, c[0x0][0x1a4], R0 ;  /* 0x00006900f1007a24 */ /* 0x000fc400078e0200 */
[----:B------:R-:W-:-:S03]  /*2050*/  IMAD.WIDE.U32 R12, R180, c[0x0][0x370], RZ ;  /* 0x0000dc00b40c7a25 */ /* 0x000fc600078e00ff */
[----:B------:R-:W-:Y:S01]  /*2060*/  IADD3.X R9, R26, R3, R0, P0, !PT ;  /* 0x000000031a097210 */ /* 0x000fe200007fe400 */
[C---:B------:R-:W-:Y:S01]  /*2070*/  IMAD R2, R180.reuse, c[0x0][0x374], RZ ;  /* 0x0000dd00b4027a24 */ /* 0x040fe200078e02ff */
[----:B------:R-:W-:Y:S01]  /*2080*/  LOP3.LUT R0, R7, 0xfffffffe, RZ, 0xc0, !PT ;  /* 0xfffffffe07007812 */ /* 0x000fe200078ec0ff */
[----:B------:R-:W-:Y:S01]  /*2090*/  IMAD.WIDE.U32 R14, R180, c[0x0][0x190], RZ ;  /* 0x00006400b40e7a25 */ /* 0x000fe200078e00ff */
[----:B------:R-:W-:-:S03]  /*20a0*/  @!P5 IADD3 R6, P1, R192, R12, RZ ;  /* 0x0000000cc006d210 */ /* 0x000fc60007f3e0ff */
[----:B------:R-:W-:Y:S01]  /*20b0*/  IMAD R11, R180, c[0x0][0x194], RZ ;  /* 0x00006500b40b7a24 */ /* 0x000fe200078e02ff */
[----:B------:R-:W-:Y:S01]  /*20c0*/  @!P5 IADD3.X R7, R193, R13, R2, P1, !PT ;  /* 0x0000000dc107d210 */ /* 0x000fe20000ffe402 */
[----:B------:R-:W-:Y:S01]  /*20d0*/  IMAD.IADD R3, R196, 0x1, -R0 ;  /* 0x00000001c4037824 */ /* 0x000fe200078e0a00 */
[----:B------:R-:W-:Y:S01]  /*20e0*/  @!P5 IADD3 R14, P0, R194, R14, RZ ;  /* 0x0000000ec20ed210 */ /* 0x000fe20007f1e0ff */
[C---:B------:R-:W-:Y:S02]  /*20f0*/  IMAD R2, R20.reuse, c[0x0][0x1b0], RZ ;  /* 0x00006c0014027a24 */ /* 0x040fe400078e02ff */
[----:B------:R-:W-:Y:S01]  /*2100*/  IMAD R0, R20, c[0x0][0x1b8], RZ ;  /* 0x00006e0014007a24 */ /* 0x000fe200078e02ff */
[----:B------:R-:W-:Y:S01]  /*2110*/  @!P5 IADD3.X R15, R195, R15, R11, P0, !PT ;  /* 0x0000000fc30fd210 */ /* 0x000fe200007fe40b */
[C---:B------:R-:W-:Y:S01]  /*2120*/  IMAD R12, R10.reuse, c[0x0][0x1b4], R2 ;  /* 0x00006d000a0c7a24 */ /* 0x040fe200078e0202 */
[----:B------:R-:W-:Y:S01]  /*2130*/  ISETP.NE.AND P0, PT, R3, 0x1, PT ;  /* 0x000000010300780c */ /* 0x000fe20003f05270 */
[C---:B------:R-:W-:Y:S01]  /*2140*/  IMAD R13, R10.reuse, c[0x0][0x1bc], R0 ;  /* 0x00006f000a0d7a24 */ /* 0x040fe200078e0200 */
[C---:B------:R-:W-:Y:S01]  /*2150*/  @!P3 IADD3 R0, P1, R229.reuse, 0x20, RZ ;  /* 0x00000020e500b810 */ /* 0x040fe20007f3e0ff */
[----:B------:R-:W-:Y:S01]  /*2160*/  IMAD.WIDE.U32 R2, R10, c[0x0][0x1b0], R4 ;  /* 0x00006c000a027a25 */ /* 0x000fe200078e0004 */
[----:B------:R-:W-:-:S03]  /*2170*/  @!P3 IADD3 R11, P2, R229, 0x20, RZ ;  /* 0x00000020e50bb810 */ /* 0x000fc60007f5e0ff */
[----:B------:R-:W-:Y:S01]  /*2180*/  IMAD.WIDE.U32 R8, R10, c[0x0][0x1b8], R8 ;  /* 0x00006e000a087a25 */ /* 0x000fe200078e0008 */
[----:B------:R-:W-:-:S03]  /*2190*/  IADD3 R5, R3, R12, RZ ;  /* 0x0000000c03057210 */ /* 0x000fc60007ffe0ff */
[----:B------:R-:W-:Y:S01]  /*21a0*/  @!P3 IMAD.X R16, RZ, RZ, R31, P1 ;  /* 0x000000ffff10b224 */ /* 0x000fe200008e061f */
[----:B------:R-:W-:Y:S01]  /*21b0*/  IADD3 R3, R9, R13, RZ ;  /* 0x0000000d09037210 */ /* 0x000fe20007ffe0ff */
[----:B------:R-:W-:Y:S01]  /*21c0*/  @!P4 IMAD.MOV.U32 R4, RZ, RZ, R2 ;  /* 0x000000ffff04c224 */ /* 0x000fe200078e0002 */
[----:B------:R-:W-:Y:S01]  /*21d0*/  @!P3 MOV R13, R5 ;  /* 0x00000005000db202 */ /* 0x000fe20000000f00 */
[----:B------:R-:W-:Y:S01]  /*21e0*/  @!P3 IMAD R9, R16, c[0x0][0x1a0], RZ ;  /* 0x000068001009ba24 */ /* 0x000fe200078e02ff */
[----:B------:R-:W-:Y:S01]  /*21f0*/  @!P3 MOV R17, R3 ;  /* 0x000000030011b202 */ /* 0x000fe20000000f00 */
[----:B------:R-:W-:Y:S02]  /*2200*/  @!P3 IMAD.MOV.U32 R16, RZ, RZ, R8 ;  /* 0x000000ffff10b224 */ /* 0x000fe400078e0008 */
[C---:B------:R-:W-:Y:S02]  /*2210*/  @!P3 IMAD R20, R0.reuse, c[0x0][0x1a4], R9 ;  /* 0x000069000014ba24 */ /* 0x040fe400078e0209 */
[----:B------:R-:W-:-:S04]  /*2220*/  @!P3 IMAD.WIDE.U32 R16, R0, c[0x0][0x1a0], R16 ;  /* 0x000068000010ba25 */ /* 0x000fc800078e0010 */
[----:B------:R-:W-:Y:S02]  /*2230*/  @!P4 IMAD R0, R31, c[0x0][0x198], RZ ;  /* 0x000066001f00ca24 */ /* 0x000fe400078e02ff */
[----:B------:R-:W-:Y:S02]  /*2240*/  @!P3 IMAD.MOV.U32 R12, RZ, RZ, R2 ;  /* 0x000000ffff0cb224 */ /* 0x000fe400078e0002 */
[----:B------:R-:W-:Y:S01]  /*2250*/  @!P3 IMAD.X R10, RZ, RZ, R31, P2 ;  /* 0x000000ffff0ab224 */ /* 0x000fe200010e061f */
[C---:B------:R-:W-:Y:S01]  /*2260*/  ISETP.GE.AND P2, PT, R229.reuse, R19, PT ;  /* 0x00000013e500720c */ /* 0x040fe20003f46270 */
[----:B------:R-:W-:Y:S01]  /*2270*/  @P6 BAR.SYNC.DEFER_BLOCKING 0x0 ;  /* 0x0000000000006b1d */ /* 0x000fe20000010000 */
[----:B------:R-:W-:Y:S02]  /*2280*/  @!P4 IMAD.MOV.U32 R2, RZ, RZ, R8 ;  /* 0x000000ffff02c224 */ /* 0x000fe400078e0008 */
[C---:B------:R-:W-:Y:S02]  /*2290*/  @!P4 IMAD R8, R229.reuse, c[0x0][0x19c], R0 ;  /* 0x00006700e508ca24 */ /* 0x040fe400078e0200 */
[----:B------:R-:W-:-:S04]  /*22a0*/  @!P4 IMAD.WIDE.U32 R4, R229, c[0x0][0x198], R4 ;  /* 0x00006600e504ca25 */ /* 0x000fc800078e0004 */
[----:B------:R-:W-:Y:S02]  /*22b0*/  @!P4 IMAD R9, R31, c[0x0][0x1a0], RZ ;  /* 0x000068001f09ca24 */ /* 0x000fe400078e02ff */
[----:B------:R-:W-:Y:S01]  /*22c0*/  @!P4 IMAD.IADD R5, R5, 0x1, R8 ;  /* 0x000000010505c824 */ /* 0x000fe200078e0208 */
[----:B------:R-:W-:Y:S01]  /*22d0*/  @!P4 LEA R8, P6, R4, c[0x0][0x168], 0x1 ;  /* 0x00005a000408ca11 */ /* 0x000fe200078c08ff */
[----:B------:R-:W-:Y:S02]  /*22e0*/  @!P4 IMAD R18, R229, c[0x0][0x1a4], R9 ;  /* 0x00006900e512ca24 */ /* 0x000fe400078e0209 */
[----:B------:R-:W-:Y:S01]  /*22f0*/  @!P3 IMAD R10, R10, c[0x0][0x198], RZ ;  /* 0x000066000a0aba24 */ /* 0x000fe200078e02ff */
[----:B------:R-:W-:Y:S01]  /*2300*/  @!P4 LEA.HI.X R9, R4, c[0x0][0x16c], R5, 0x1, P6 ;  /* 0x00005b000409ca11 */ /* 0x000fe200030f0c05 */
[----:B------:R-:W-:-:S04]  /*2310*/  @!P3 IMAD.WIDE.U32 R12, R11, c[0x0][0x198], R12 ;  /* 0x000066000b0cba25 */ /* 0x000fc800078e000c */
[----:B------:R-:W-:Y:S01]  /*2320*/  @!P3 IMAD R10, R11, c[0x0][0x19c], R10 ;  /* 0x000067000b0aba24 */ /* 0x000fe200078e020a */
[----:B------:R1:W-:Y:S04]  /*2330*/  @P2 STS.128 [R191+0xc000], RZ ;  /* 0x00c000ffbf002388 */ /* 0x0003e80000000c00 */
[----:B------:R1:W-:Y:S04]  /*2340*/  @P2 STS.128 [R191+0xe000], RZ ;  /* 0x00e000ffbf002388 */ /* 0x0003e80000000c00 */
[----:B------:R1:W-:Y:S04]  /*2350*/  @P2 STS.128 [R191+0x10000], RZ ;  /* 0x010000ffbf002388 */ /* 0x0003e80000000c00 */
[----:B------:R-:W-:Y:S01]  /*2360*/  @!PT LDS RZ, [RZ] ;  /* 0x00000000fffff984 */ /* 0x000fe20000000800 */
[----:B------:R-:W-:Y:S01]  /*2370*/  @!PT LDS RZ, [RZ] ;  /* 0x00000000fffff984 */ /* 0x000fe20000000800 */
[----:B------:R-:W-:Y:S01]  /*2380*/  @!PT LDS RZ, [RZ] ;  /* 0x00000000fffff984 */ /* 0x000fe20000000800 */
[----:B------:R1:W-:Y:S04]  /*2390*/  @!P2 LDGSTS.E.BYPASS.LTC128B.128 [R191+0xc000], [R192.64] ;  /* 0x0c000000c0bfafae */ /* 0x0003e8000b901d46 */
[----:B------:R1:W-:Y:S04]  /*23a0*/  @!P2 LDGSTS.E.BYPASS.LTC128B.128 [R191+0xe000], [R192.64+0x80] ;  /* 0x0e000080c0bfafae */ /* 0x0003e8000b901d46 */
[----:B------:R1:W-:Y:S04]  /*23b0*/  @!P2 LDGSTS.E.BYPASS.LTC128B.128 [R191+0x10000], [R192.64+0x100] ;  /* 0x10000100c0bfafae */ /* 0x0003e8000b901d46 */
        /* <DEDUP_REMOVED lines=8> */
[----:B------:R4:W-:Y:S01]  /*2440*/  @!P5 LDGSTS.E.BYPASS.LTC128B.128 [R191+0x11000], [R6.64+0x100] ;  /* 0x1100010006bfdfae */ /* 0x0009e2000b901d46 */
[----:B------:R-:W-:Y:S01]  /*2450*/  SHF.L.U32 R220, R252, 0x2, RZ ;  /* 0x00000002fcdc7819 */ /* 0x000fe200000006ff */
[----:B------:R-:W-:-:S02]  /*2460*/  IMAD.MOV.U32 R198, RZ, RZ, 0x7f800000 ;  /* 0x7f800000ffc67424 */ /* 0x000fc400078e00ff */
[----:B----4-:R-:W-:Y:S01]  /*2470*/  @!P3 IMAD.IADD R7, R13, 0x1, R10 ;  /* 0x000000010d07b824 */ /* 0x010fe200078e020a */
[----:B------:R-:W-:Y:S01]  /*2480*/  @!P3 LEA R6, P1, R12, c[0x0][0x168], 0x1 ;  /* 0x00005a000c06ba11 */ /* 0x000fe200078208ff */
[----:B------:R-:W-:-:S03]  /*2490*/  @!P4 IMAD.WIDE.U32 R10, R229, c[0x0][0x1a0], R2 ;  /* 0x00006800e50aca25 */ /* 0x000fc600078e0002 */
[----:B------:R-:W-:Y:S01]  /*24a0*/  @!P3 LEA.HI.X R7, R12, c[0x0][0x16c], R7, 0x1, P1 ;  /* 0x00005b000c07ba11 */ /* 0x000fe200008f0c07 */
[----:B------:R-:W-:Y:S01]  /*24b0*/  @!P4 IMAD.IADD R3, R11, 0x1, R18 ;  /* 0x000000010b03c824 */ /* 0x000fe200078e0212 */
[----:B------:R-:W-:Y:S01]  /*24c0*/  @!P4 LEA R4, P1, R10, c[0x0][0x170], 0x1 ;  /* 0x00005c000a04ca11 */ /* 0x000fe200078208ff */
[----:B------:R-:W-:-:S03]  /*24d0*/  @!P3 IMAD.IADD R11, R17, 0x1, R20 ;  /* 0x00000001110bb824 */ /* 0x000fc600078e0214 */
[----:B------:R-:W-:Y:S02]  /*24e0*/  @!P4 LEA.HI.X R5, R10, c[0x0][0x174], R3, 0x1, P1 ;  /* 0x00005d000a05ca11 */ /* 0x000fe400008f0c03 */
[----:B------:R-:W-:Y:S01]  /*24f0*/  ISETP.GE.AND P1, PT, R252, R19, PT ;  /* 0x00000013fc00720c */ /* 0x000fe20003f26270 */
[----:B------:R-:W-:Y:S02]  /*2500*/  IMAD.MOV.U32 R199, RZ, RZ, 0x7f800000 ;  /* 0x7f800000ffc77424 */ /* 0x000fe400078e00ff */
[----:B------:R-:W-:Y:S01]  /*2510*/  IMAD.MOV.U32 R185, RZ, RZ, 0x20 ;  /* 0x00000020ffb97424 */ /* 0x000fe200078e00ff */
[----:B------:R-:W-:Y:S01]  /*2520*/  SHF.L.U32 R176, R187, 0x1, RZ ;  /* 0x00000001bbb07819 */ /* 0x000fe200000006ff */
[----:B------:R-:W-:Y:S01]  /*2530*/  CS2R R142, SRZ ;  /* 0x00000000008e7805 */ /* 0x000fe2000001ff00 */
[----:B------:R-:W-:Y:S01]  /*2540*/  IADD3 R234, R241, 0x40, RZ ;  /* 0x00000040f1ea7810 */ /* 0x000fe20007ffe0ff */
        /* <DEDUP_REMOVED lines=45> */
[----:B--2---:R-:W-:-:S04]  /*2820*/  IADD3 R0, R22, 0x3000, RZ ;  /* 0x0000300016007810 */ /* 0x004fc80007ffe0ff */
[----:B------:R-:W-:-:S04]  /*2830*/  SEL R0, R0, R22, !P0 ;  /* 0x0000001600007207 */ /* 0x000fc80004000000 */
[----:B------:R-:W-:Y:S02]  /*2840*/  SHF.L.U32 R190, R0, 0x1, RZ ;  /* 0x0000000100be7819 */ /* 0x000fe400000006ff */
[----:B------:R-:W-:-:S04]  /*2850*/  IADD3 R0, R252, 0x8, RZ ;  /* 0x00000008fc007810 */ /* 0x000fc80007ffe0ff */
[----:B------:R-:W-:Y:S02]  /*2860*/  ISETP.GE.AND P6, PT, R0, R19, PT ;  /* 0x000000130000720c */ /* 0x000fe40003fc6270 */
[----:B------:R-:W-:Y:S01]  /*2870*/  SHF.R.S32.HI R0, RZ, 0x1f, R252 ;  /* 0x0000001fff007819 */ /* 0x000fe200000114fc */
[----:B------:R1:W-:Y:S03]  /*2880*/  @P2 STS [R190], RZ ;  /* 0x000000ffbe002388 */ /* 0x0003e60000000800 */
[----:B------:R-:W-:Y:S01]  /*2890*/  SHF.L.U64.HI R219, R252, 0x2, R0 ;  /* 0x00000002fcdb7819 */ /* 0x000fe20000010200 */
[----:B------:R1:W-:Y:S01]  /*28a0*/  @P2 STS [R190+0x4], RZ ;  /* 0x000004ffbe002388 */ /* 0x0003e20000000800 */
[----:B------:R-:W-:-:S03]  /*28b0*/  IADD3 R0, R186, 0x3000, RZ ;  /* 0x00003000ba007810 */ /* 0x000fc60007ffe0ff */
[----:B------:R1:W-:Y:S01]  /*28c0*/  @P2 STS [R190+0x8], RZ ;  /* 0x000008ffbe002388 */ /* 0x0003e20000000800 */
[----:B------:R-:W-:-:S03]  /*28d0*/  SEL R0, R0, R186, !P0 ;  /* 0x000000ba00007207 */ /* 0x000fc60004000000 */
[----:B------:R1:W-:Y:S04]  /*28e0*/  @P2 STS [R190+0xc], RZ ;  /* 0x00000cffbe002388 */ /* 0x0003e80000000800 */
        /* <DEDUP_REMOVED lines=8> */
[----:B------:R-:W-:Y:S01]  /*2970*/  @!PT LDS RZ, [RZ] ;  /* 0x00000000fffff984 */ /* 0x000fe20000000800 */
[----:B------:R-:W-:Y:S01]  /*2980*/  @!PT LDS RZ, [RZ] ;  /* 0x00000000fffff984 */ /* 0x000fe20000000800 */
[----:B------:R-:W-:Y:S01]  /*2990*/  @!PT LDS RZ, [RZ] ;  /* 0x00000000fffff984 */ /* 0x000fe20000000800 */
[----:B------:R1:W-:Y:S04]  /*29a0*/  @!P2 LDGSTS.E.BYPASS.LTC128B.128 [R190], [R194.64] ;  /* 0x00000000c2beafae */ /* 0x0003e8000b901d46 */
[----:B------:R1:W-:Y:S04]  /*29b0*/  @!P2 LDGSTS.E.BYPASS.LTC128B.128 [R190+0x2000], [R194.64+0x80] ;  /* 0x02000080c2beafae */ /* 0x0003e8000b901d46 */
[----:B------:R1:W-:Y:S04]  /*29c0*/  @!P2 LDGSTS.E.BYPASS.LTC128B.128 [R190+0x4000], [R194.64+0x100] ;  /* 0x04000100c2beafae */ /* 0x0003e8000b901d46 */
        /* <DEDUP_REMOVED lines=11> */
[----:B------:R1:W-:Y:S01]  /*2a80*/  @P5 STS [R190+0x500c], RZ ;  /* 0x00500cffbe005388 */ /* 0x0003e20000000800 */
[----:B------:R-:W-:-:S03]  /*2a90*/  IMAD.SHL.U32 R168, R0, 0x2, RZ ;  /* 0x0000000200a87824 */ /* 0x000fc600078e00ff */
[----:B------:R-:W-:Y:S01]  /*2aa0*/  @!PT LDS RZ, [RZ] ;  /* 0x00000000fffff984 */ /* 0x000fe20000000800 */
[----:B------:R-:W-:Y:S01]  /*2ab0*/  @!PT LDS RZ, [RZ] ;  /* 0x00000000fffff984 */ /* 0x000fe20000000800 */
[----:B------:R-:W-:Y:S01]  /*2ac0*/  @!PT LDS RZ, [RZ] ;  /* 0x00000000fffff984 */ /* 0x000fe20000000800 */
[----:B------:R1:W-:Y:S01]  /*2ad0*/  @!P5 LDGSTS.E.BYPASS.LTC128B.128 [R190+0x1000], [R14.64] ;  /* 0x010000000ebedfae */ /* 0x0003e2000b901d46 */
[----:B------:R-:W-:-:S03]  /*2ae0*/  IMAD.MOV.U32 R0, RZ, RZ, c[0x0][0x22c] ;  /* 0x00008b00ff007624 */ /* 0x000fc600078e00ff */
[----:B------:R1:W-:Y:S04]  /*2af0*/  @!P5 LDGSTS.E.BYPASS.LTC128B.128 [R190+0x3000], [R14.64+0x80] ;  /* 0x030000800ebedfae */ /* 0x0003e8000b901d46 */
[----:B------:R1:W-:Y:S04]  /*2b00*/  @!P5 LDGSTS.E.BYPASS.LTC128B.128 [R190+0x5000], [R14.64+0x100] ;  /* 0x050001000ebedfae */ /* 0x0003e8000b901d46 */
[----:B------:R1:W-:Y:S04]  /*2b10*/  @P4 STS.128 [R191+0x12000], RZ ;  /* 0x012000ffbf004388 */ /* 0x0003e80000000c00 */
[----:B------:R1:W-:Y:S04]  /*2b20*/  @P4 STS.128 [R191+0x14000], RZ ;  /* 0x014000ffbf004388 */ /* 0x0003e80000000c00 */
[----:B------:R1:W-:Y:S01]  /*2b30*/  @P4 STS.128 [R191+0x16000], RZ ;  /* 0x016000ffbf004388 */ /* 0x0003e20000000c00 */
[----:B------:R-:W-:-:S03]  /*2b40*/  @!P3 LEA R2, P2, R16, c[0x0][0x170], 0x1 ;  /* 0x00005c001002ba11 */ /* 0x000fc600078408ff */
[----:B------:R-:W-:Y:S01]  /*2b50*/  @!PT LDS RZ, [RZ] ;  /* 0x00000000fffff984 */ /* 0x000fe20000000800 */
[----:B------:R-:W-:Y:S01]  /*2b60*/  @!PT LDS RZ, [RZ] ;  /* 0x00000000fffff984 */ /* 0x000fe20000000800 */
[----:B------:R-:W-:Y:S01]  /*2b70*/  @!PT LDS RZ, [RZ] ;  /* 0x00000000fffff984 */ /* 0x000fe20000000800 */
[----:B------:R1:W-:Y:S01]  /*2b80*/  @!P4 LDGSTS.E.BYPASS.LTC128B.128 [R191+0x12000], [R8.64] ;  /* 0x1200000008bfcfae */ /* 0x0003e2000b901d46 */
[----:B------:R-:W-:-:S03]  /*2b90*/  IMAD R0, R0, c[0x0][0x1c0], RZ ;  /* 0x0000700000007a24 */ /* 0x000fc600078e02ff */
[----:B------:R1:W-:Y:S04]  /*2ba0*/  @!P4 LDGSTS.E.BYPASS.LTC128B.128 [R191+0x14000], [R8.64+0x80] ;  /* 0x1400008008bfcfae */ /* 0x0003e8000b901d46 */
[----:B------:R1:W-:Y:S04]  /*2bb0*/  @!P4 LDGSTS.E.BYPASS.LTC128B.128 [R191+0x16000], [R8.64+0x100] ;  /* 0x1600010008bfcfae */ /* 0x0003e8000b901d46 */
[----:B------:R1:W-:Y:S04]  /*2bc0*/  @P3 STS.128 [R191+0x13000], RZ ;  /* 0x013000ffbf003388 */ /* 0x0003e80000000c00 */
[----:B------:R1:W-:Y:S04]  /*2bd0*/  @P3 STS.128 [R191+0x15000], RZ ;  /* 0x015000ffbf003388 */ /* 0x0003e80000000c00 */
[----:B------:R1:W-:Y:S01]  /*2be0*/  @P3 STS.128 [R191+0x17000], RZ ;  /* 0x017000ffbf003388 */ /* 0x0003e20000000c00 */
[----:B------:R-:W-:-:S03]  /*2bf0*/  @!P3 LEA.HI.X R3, R16, c[0x0][0x174], R11, 0x1, P2 ;  /* 0x00005d001003ba11 */ /* 0x000fc600010f0c0b */
[----:B------:R-:W-:Y:S01]  /*2c00*/  @!PT LDS RZ, [RZ] ;  /* 0x00000000fffff984 */ /* 0x000fe20000000800 */
[----:B------:R-:W-:Y:S01]  /*2c10*/  @!PT LDS RZ, [RZ] ;  /* 0x00000000fffff984 */ /* 0x000fe20000000800 */
[----:B------:R-:W-:Y:S01]  /*2c20*/  @!PT LDS RZ, [RZ] ;  /* 0x00000000fffff984 */ /* 0x000fe20000000800 */
[----:B------:R2:W-:Y:S01]  /*2c30*/  @!P3 LDGSTS.E.BYPASS.LTC128B.128 [R191+0x13000], [R6.64] ;  /* 0x1300000006bfbfae */ /* 0x0005e2000b901d46 */
[----:B------:R-:W-:-:S03]  /*2c40*/  IMAD.SHL.U32 R227, R0, 0x10, RZ ;  /* 0x0000001000e37824 */ /* 0x000fc600078e00ff */
        /* <DEDUP_REMOVED lines=9> */
[----:B------:R4:W-:Y:S01]  /*2ce0*/  @!P4 LDGSTS.E.BYPASS.LTC128B.128 [R191+0x1a000], [R4.64+0x80] ;  /* 0x1a00008004bfcfae */ /* 0x0009e2000b901d46 */
[----:B------:R-:W-:-:S03]  /*2cf0*/  SHF.L.U32 R197, R0, 0x3, RZ ;  /* 0x0000000300c57819 */ /* 0x000fc600000006ff */
[----:B------:R4:W-:Y:S01]  /*2d00*/  @!P4 LDGSTS.E.BYPASS.LTC128B.128 [R191+0x1c000], [R4.64+0x100] ;  /* 0x1c00010004bfcfae */ /* 0x0009e2000b901d46 */
[----:B------:R-:W-:-:S03]  /*2d10*/  IADD3 R246, R227, 0x40, RZ ;  /* 0x00000040e3f67810 */ /* 0x000fc60007ffe0ff */
[----:B------:R1:W-:Y:S01]  /*2d20*/  @P3 STS.128 [R191+0x19000], RZ ;  /* 0x019000ffbf003388 */ /* 0x0003e20000000c00 */
[----:B--2---:R-:W-:-:S03]  /*2d30*/  IADD3 R6, P2, R220, R208, RZ ;  /* 0x000000d0dc067210 */ /* 0x004fc60007f5e0ff */
[----:B------:R1:W-:Y:S01]  /*2d40*/  @P3 STS.128 [R191+0x1b000], RZ ;  /* 0x01b000ffbf003388 */ /* 0x0003e20000000c00 */
[----:B------:R-:W-:-:S03]  /*2d50*/  IADD3 R245, R227, 0x60, RZ ;  /* 0x00000060e3f57810 */ /* 0x000fc60007ffe0ff */
[----:B------:R1:W-:Y:S01]  /*2d60*/  @P3 STS.128 [R191+0x1d000], RZ ;  /* 0x01d000ffbf003388 */ /* 0x0003e20000000c00 */
[----:B------:R-:W-:-:S03]  /*2d70*/  IADD3 R243, R227, 0xa0, RZ ;  /* 0x000000a0e3f37810 */ /* 0x000fc60007ffe0ff */
[----:B------:R-:W-:Y:S01]  /*2d80*/  @!PT LDS RZ, [RZ] ;  /* 0x00000000fffff984 */ /* 0x000fe20000000800 */
[----:B------:R-:W-:Y:S01]  /*2d90*/  @!PT LDS RZ, [RZ] ;  /* 0x00000000fffff984 */ /* 0x000fe20000000800 */
[----:B------:R-:W-:Y:S01]  /*2da0*/  @!PT LDS RZ, [RZ] ;  /* 0x00000000fffff984 */ /* 0x000fe20000000800 */
[----:B------:R2:W-:Y:S01]  /*2db0*/  @!P3 LDGSTS.E.BYPASS.LTC128B.128 [R191+0x19000], [R2.64] ;  /* 0x1900000002bfbfae */ /* 0x0005e2000b901d46 */
[----:B------:R-:W-:-:S03]  /*2dc0*/  IADD3 R244, R227, 0x80, RZ ;  /* 0x00000080e3f47810 */ /* 0x000fc60007ffe0ff */
[----:B------:R2:W-:Y:S01]  /*2dd0*/  @!P3 LDGSTS.E.BYPASS.LTC128B.128 [R191+0x1b000], [R2.64+0x80] ;  /* 0x1b00008002bfbfae */ /* 0x0005e2000b901d46 */
[----:B------:R-:W-:-:S03]  /*2de0*/  IADD3 R247, R227, 0x20, RZ ;  /* 0x00000020e3f77810 */ /* 0x000fc60007ffe0ff */
[----:B------:R2:W-:Y:S01]  /*2df0*/  @!P3 LDGSTS.E.BYPASS.LTC128B.128 [R191+0x1d000], [R2.64+0x100] ;  /* 0x1d00010002bfbfae */ /* 0x0005e2000b901d46 */
[----:B------:R-:W-:Y:S01]  /*2e00*/  IADD3.X R7, R219, R207, RZ, P2, !PT ;  /* 0x000000cfdb077210 */ /* 0x000fe200017fe4ff */
[C---:B------:R-:W-:Y:S01]  /*2e10*/  IMAD.IADD R239, R197.reuse, 0x1, R246 ;  /* 0x00000001c5ef7824 */ /* 0x040fe200078e02f6 */
[C---:B------:R-:W-:Y:S01]  /*2e20*/  IADD3 R237, R197.reuse, R244, RZ ;  /* 0x000000f4c5ed7210 */ /* 0x040fe20007ffe0ff */
[----:B------:R-:W0:Y:S01]  /*2e30*/  LDGDEPBAR ;  /* 0x00000000000079af */ /* 0x000e220000000000 */
[C---:B------:R-:W-:Y:S01]  /*2e40*/  IMAD.IADD R238, R197.reuse, 0x1, R245 ;  /* 0x00000001c5ee7824 */ /* 0x040fe200078e02f5 */
[C---:B------:R-:W-:Y:S01]  /*2e50*/  IADD3 R240, R197.reuse, R247, RZ ;  /* 0x000000f7c5f07210 */ /* 0x040fe20007ffe0ff */
[C---:B------:R-:W-:Y:S01]  /*2e60*/  IMAD.IADD R236, R197.reuse, 0x1, R243 ;  /* 0x00000001c5ec7824 */ /* 0x040fe200078e02f3 */
[----:B------:R1:W5:Y:S01]  /*2e70*/  @!P1 LDG.E R198, [R6.64] ;  /* 0x0000000606c69981 */ /* 0x000362000c1e1900 */
[C---:B----4-:R-:W-:Y:S01]  /*2e80*/  IADD3 R5, R197.reuse, R239, RZ ;  /* 0x000000efc5057210 */ /* 0x050fe20007ffe0ff */
[----:B------:R-:W-:Y:S01]  /*2e90*/  IMAD.IADD R4, R197, 0x1, R238 ;  /* 0x00000001c5047824 */ /* 0x000fe200078e02ee */
[----:B---3--:R-:W-:Y:S01]  /*2ea0*/  R2P PR, R23, 0x6 ;  /* 0x0000000617007804 */ /* 0x008fe20000000000 */
[----:B------:R1:W5:Y:S02]  /*2eb0*/  @!P6 LDG.E R199, [R6.64+0x20] ;  /* 0x0000200606c7e981 */ /* 0x000364000c1e1900 */
[----:B------:R-:W-:Y:S01]  /*2ec0*/  IMAD.IADD R216, R197, 0x1, R5 ;  /* 0x00000001c5d87824 */ /* 0x000fe200078e0205 */
[----:B--2---:R-:W-:-:S02]  /*2ed0*/  IADD3 R2, R187, 0x3000, RZ ;  /* 0x00003000bb027810 */ /* 0x004fc40007ffe0ff */
[----:B------:R-:W-:Y:S02]  /*2ee0*/  IADD3 R3, R21, 0x40, R241 ;  /* 0x0000004015037810 */ /* 0x000fe40007ffe0f1 */
[----:B------:R-:W-:-:S03]  /*2ef0*/  SEL R2, R2, R187, !P0 ;  /* 0x000000bb02027207 */ /* 0x000fc60004000000 */
[----:B------:R-:W-:Y:S01]  /*2f00*/  IMAD.IADD R233, R3, 0x1, -R204 ;  /* 0x0000000103e97824 */ /* 0x000fe200078e0acc */
[----:B------:R-:W-:Y:S01]  /*2f10*/  SHF.L.U32 R175, R2, 0x1, RZ ;  /* 0x0000000102af7819 */ /* 0x000fe200000006ff */
[C---:B------:R-:W-:Y:S01]  /*2f20*/  IMAD.IADD R3, R197.reuse, 0x1, R237 ;  /* 0x00000001c5037824 */ /* 0x040fe200078e02ed */
[C---:B------:R-:W-:Y:S01]  /*2f30*/  IADD3 R2, R197.reuse, R236, RZ ;  /* 0x000000ecc5027210 */ /* 0x040fe20007ffe0ff */
[C---:B-1----:R-:W-:Y:S01]  /*2f40*/  IMAD.IADD R6, R197.reuse, 0x1, R240 ;  /* 0x00000001c5067824 */ /* 0x042fe200078e02f0 */
[C---:B------:R-:W-:Y:S01]  /*2f50*/  IADD3 R214, R197.reuse, R4, RZ ;  /* 0x00000004c5d67210 */ /* 0x040fe20007ffe0ff */
[C---:B------:R-:W-:Y:S01]  /*2f60*/  IMAD.IADD R212, R197.reuse, 0x1, R3 ;  /* 0x00000001c5d47824 */ /* 0x040fe200078e0203 */
[C---:B------:R-:W-:Y:S01]  /*2f70*/  IADD3 R210, R197.reuse, R2, RZ ;  /* 0x00000002c5d27210 */ /* 0x040fe20007ffe0ff */
[----:B------:R-:W-:Y:S01]  /*2f80*/  IMAD.IADD R218, R197, 0x1, R6 ;  /* 0x00000001c5da7824 */ /* 0x000fe200078e0206 */
[----:B------:R-:W-:Y:S01]  /*2f90*/  SEL R185, R185, 0xffffffe0, !P1 ;  /* 0xffffffe0b9b97807 */ /* 0x000fe20004800000 */
[C---:B------:R-:W-:Y:S01]  /*2fa0*/  IMAD.IADD R213, R197.reuse, 0x1, R214 ;  /* 0x00000001c5d57824 */ /* 0x040fe200078e02d6 */
[----:B------:R-:W-:Y:S01]  /*2fb0*/  IADD3 R22, R252, 0x1, RZ ;  /* 0x00000001fc167810 */ /* 0x000fe20007ffe0ff */
[C---:B------:R-:W-:Y:S01]  /*2fc0*/  IMAD.IADD R217, R197.reuse, 0x1, R218 ;  /* 0x00000001c5d97824 */ /* 0x040fe200078e02da */
[----:B------:R-:W-:Y:S01]  /*2fd0*/  SEL R180, R180, 0xffffffc0, !P2 ;  /* 0xffffffc0b4b47807 */ /* 0x000fe20005000000 */
[----:B------:R-:W-:Y:S01]  /*2fe0*/  IMAD.IADD R209, R197, 0x1, R210 ;  /* 0x00000001c5d17824 */ /* 0x000fe200078e02d2 */
[----:B------:R-:W-:Y:S01]  /*2ff0*/  IADD3 R177, R185, R176, RZ ;  /* 0x000000b0b9b17210 */ /* 0x000fe20007ffe0ff */
[----:B------:R-:W-:Y:S01]  /*3000*/  IMAD.IADD R182, R181, 0x1, R185 ;  /* 0x00000001b5b67824 */ /* 0x000fe200078e02b9 */
[----:B------:R-:W-:-:S02]  /*3010*/  IADD3 R215, R197, R216, RZ ;  /* 0x000000d8c5d77210 */ /* 0x000fc40007ffe0ff */
[----:B------:R-:W-:Y:S01]  /*3020*/  IADD3 R211, R197, R212, RZ ;  /* 0x000000d4c5d37210 */ /* 0x000fe20007ffe0ff */
[----:B------:R-:W-:Y:S01]  /*3030*/  IMAD.IADD R183, R181, 0x1, R180 ;  /* 0x00000001b5b77824 */ /* 0x000fe200078e02b4 */
[----:B------:R-:W-:Y:S01]  /*3040*/  IADD3 R235, R204, R22, -R21 ;  /* 0x00000016cceb7210 */ /* 0x000fe20007ffe815 */
[C---:B------:R-:W-:Y:S01]  /*3050*/  IMAD.IADD R179, R180.reuse, 0x1, R176 ;  /* 0x00000001b4b37824 */ /* 0x040fe200078e02b0 */
[----:B------:R-:W-:Y:S01]  /*3060*/  CS2R R22, SRZ ;  /* 0x0000000000167805 */ /* 0x000fe2000001ff00 */
[----:B------:R-:W-:Y:S01]  /*3070*/  CS2R R20, SRZ ;  /* 0x0000000000147805 */ /* 0x000fe2000001ff00 */
[C---:B------:R-:W-:Y:S01]  /*3080*/  IMAD.IADD R184, R180.reuse, 0x1, R182 ;  /* 0x00000001b4b87824 */ /* 0x040fe200078e02b6 */
[C---:B------:R-:W-:Y:S01]  /*3090*/  IADD3 R225, R197.reuse, R217, RZ ;  /* 0x000000d9c5e17210 */ /* 0x040fe20007ffe0ff */
[----:B------:R-:W-:Y:S01]  /*30a0*/  IMAD.IADD R178, R180, 0x1, R177 ;  /* 0x00000001b4b27824 */ /* 0x000fe200078e02b1 */
[C---:B------:R-:W-:Y:S01]  /*30b0*/  IADD3 R223, R197.reuse, R213, RZ ;  /* 0x000000d5c5df7210 */ /* 0x040fe20007ffe0ff */
[C---:B------:R-:W-:Y:S01]  /*30c0*/  IMAD.IADD R224, R197.reuse, 0x1, R215 ;  /* 0x00000001c5e07824 */ /* 0x040fe200078e02d7 */
[C---:B------:R-:W-:Y:S01]  /*30d0*/  IADD3 R221, R197.reuse, R209, RZ ;  /* 0x000000d1c5dd7210 */ /* 0x040fe20007ffe0ff */
[----:B------:R-:W-:-:S02]  /*30e0*/  IMAD.IADD R222, R197, 0x1, R211 ;  /* 0x00000001c5de7824 */ /* 0x000fc400078e02d3 */
.L_x_188:
[----:B------:R-:W0:Y:S01]  /*30f0*/  LDGDEPBAR ;  /* 0x00000000000079af */ /* 0x000e220000000000 */
[C---:B------:R-:W-:Y:S01]  /*3100*/  IMAD.IADD R0, R175.reuse, 0x1, R185 ;  /* 0x00000001af007824 */ /* 0x040fe200078e02b9 */
[----:B-----5:R-:W-:Y:S01]  /*3110*/  FSETP.NEU.FTZ.AND P0, PT, R198, -INF , PT ;  /* 0xff800000c600780b */ /* 0x020fe20003f1d000 */
[--C-:B------:R-:W-:Y:S01]  /*3120*/  IMAD.IADD R2, R175, 0x1, R180.reuse ;  /* 0x00000001af027824 */ /* 0x100fe200078e02b4 */
[----:B------:R-:W-:Y:S01]  /*3130*/  ISETP.GT.AND P4, PT, R196, R226, PT ;  /* 0x000000e2c400720c */ /* 0x000fe20003f84270 */
        /* <DEDUP_REMOVED lines=87> */
[C---:B------:R-:W-:Y:S01]  /*36b0*/  @!P2 IMNMX R72, R0.reuse, R204, PT ;  /* 0x000000cc0048a217 */ /* 0x040fe20003800200 */
        /* <DEDUP_REMOVED lines=194> */
[C---:B------:R-:W-:Y:S04]  /*42e0*/  FADD.FTZ R5, -R2.reuse, R5 ;  /* 0x0000000502057221 */ /* 0x040fe80000010100 */
[C---:B------:R-:W-:Y:S02]  /*42f0*/  FADD.FTZ R8, -R2.reuse, R8 ;  /* 0x0000000802087221 */ /* 0x040fe40000010100 */
[----:B------:R-:W-:Y:S03]  /*4300*/  FADD.FTZ R9, -R2, R9 ;  /* 0x0000000902097221 */ /* 0x000fe60000010100 */
[----:B--2---:R-:W-:Y:S02]  /*4310*/  FADD.FTZ R10, -R0, R10 ;  /* 0x0000000a000a7221 */ /* 0x004fe40000010100 */
[----:B------:R-:W-:Y:S02]  /*4320*/  FMUL.FTZ R69, R99, R4 ;  /* 0x0000000463457220 */ /* 0x000fe40000410000 */
[----:B------:R-:W-:Y:S02]  /*4330*/  FADD.FTZ R12, -R2, R12 ;  /* 0x0000000c020c7221 */ /* 0x000fe40000010100 */
[----:B------:R-:W-:Y:S02]  /*4340*/  FMUL.FTZ R68, R98, R5 ;  /* 0x0000000562447220 */ /* 0x000fe40000410000 */
[----:B------:R-:W-:Y:S02]  /*4350*/  FMUL.FTZ R72, R95, R8 ;  /* 0x000000085f487220 */ /* 0x000fe40000410000 */
[----:B------:R-:W-:Y:S02]  /*4360*/  FMUL.FTZ R71, R94, R9 ;  /* 0x000000095e477220 */ /* 0x000fe40000410000 */
[C---:B------:R-:W-:Y:S02]  /*4370*/  FADD.FTZ R13, -R2.reuse, R13 ;  /* 0x0000000d020d7221 */ /* 0x040fe40000010100 */
[C---:B------:R-:W-:Y:S02]  /*4380*/  FADD.FTZ R70, -R2.reuse, R16 ;  /* 0x0000001002467221 */ /* 0x040fe40000010100 */
[----:B------:R-:W-:Y:S02]  /*4390*/  FADD.FTZ R17, -R2, R17 ;  /* 0x0000001102117221 */ /* 0x000fe40000010100 */
[----:B------:R-:W-:Y:S02]  /*43a0*/  FMUL.FTZ R16, R93, R12 ;  /* 0x0000000c5d107220 */ /* 0x000fe40000410000 */
[C---:B------:R-:W-:Y:S02]  /*43b0*/  FADD.FTZ R4, -R0.reuse, R6 ;  /* 0x0000000600047221 */ /* 0x040fe40000010100 */
[C---:B------:R-:W-:Y:S02]  /*43c0*/  FADD.FTZ R5, -R0.reuse, R7 ;  /* 0x0000000700057221 */ /* 0x040fe40000010100 */
[C---:B------:R-:W-:Y:S02]  /*43d0*/  FADD.FTZ R11, -R0.reuse, R11 ;  /* 0x0000000b000b7221 */ /* 0x040fe40000010100 */
[----:B------:R-:W-:Y:S02]  /*43e0*/  FMUL.FTZ R12, R97, R10 ;  /* 0x0000000a610c7220 */ /* 0x000fe40000410000 */
        /* <DEDUP_REMOVED lines=15> */
[----:B------:R-:W-:Y:S01]  /*44e0*/  IMAD.MOV.U32 R6, RZ, RZ, c[0x0][0x190] ;  /* 0x00006400ff067624 */ /* 0x000fe200078e00ff */
[----:B------:R-:W-:Y:S01]  /*44f0*/  LOP3.LUT R0, R196, 0x1, RZ, 0xc0, !PT ;  /* 0x00000001c4007812 */ /* 0x000fe200078ec0ff */
[----:B------:R-:W-:Y:S02]  /*4500*/  IMAD.MOV.U32 R14, RZ, RZ, -0x6000 ;  /* 0xffffa000ff0e7424 */ /* 0x000fe400078e00ff */
[----:B------:R-:W-:Y:S01]  /*4510*/  IMAD.U32 R2, R6, -0x40, RZ ;  /* 0xffffffc006027824 */ /* 0x000fe200078e00ff */
[----:B------:R-:W-:Y:S01]  /*4520*/  ISETP.NE.U32.AND P1, PT, R0, 0x1, PT ;  /* 0x000000010000780c */ /* 0x000fe20003f25070 */
[----:B------:R-:W-:Y:S03]  /*4530*/  IMAD.MOV.U32 R15, RZ, RZ, c[0x0][0x194] ;  /* 0x00006500ff0f7624 */ /* 0x000fe600078e00ff */
[----:B------:R-:W-:Y:S02]  /*4540*/  LEA R3, P0, R2, R194, 0x1 ;  /* 0x000000c202037211 */ /* 0x000fe400078008ff */
[----:B------:R-:W-:Y:S02]  /*4550*/  SEL R0, R14, 0x6000, !P1 ;  /* 0x000060000e007807 */ /* 0x000fe40004800000 */
[----:B------:R-:W-:Y:S02]  /*4560*/  LEA.HI.X.SX32 R2, R2, R195, 0x1, P0 ;  /* 0x000000c302027211 */ /* 0x000fe400000f0eff */
[----:B------:R-:W-:Y:S01]  /*4570*/  MOV R194, R3 ;  /* 0x0000000300c27202 */ /* 0x000fe20000000f00 */
[----:B------:R-:W-:Y:S01]  /*4580*/  IMAD.IADD R190, R190, 0x1, R0 ;  /* 0x00000001bebe7824 */ /* 0x000fe200078e0200 */
[----:B------:R-:W-:Y:S01]  /*4590*/  IADD3 R175, R175, R0, RZ ;  /* 0x00000000afaf7210 */ /* 0x000fe20007ffe0ff */
[----:B------:R-:W-:Y:S01]  /*45a0*/  IMAD.MOV.U32 R195, RZ, RZ, R2 ;  /* 0x000000ffffc37224 */ /* 0x000fe200078e0002 */
[C---:B------:R-:W-:Y:S04]  /*45b0*/  LEA R2, P0, R6.reuse, R194, 0x6 ;  /* 0x000000c206027211 */ /* 0x040fe800078030ff */
        /* <DEDUP_REMOVED lines=10> */
[----:B------:R-:W0:Y:S02]  /*4660*/  LDGDEPBAR ;  /* 0x00000000000079af */ /* 0x000e240000000000 */
.L_x_186:
[----:B------:R-:W-:Y:S02]  /*4670*/  F2FP.PACK_AB R6, R68, R69 ;  /* 0x000000454406723e */ /* 0x000fe400000000ff */
[----:B------:R-:W-:Y:S02]  /*4680*/  F2FP.PACK_AB R5, R5, R4 ;  /* 0x000000040505723e */ /* 0x000fe400000000ff */
[----:B------:R-:W-:Y:S01]  /*4690*/  F2FP.PACK_AB R4, R71, R72 ;  /* 0x000000484704723e */ /* 0x000fe200000000ff */
[----:B------:R-:W-:Y:S01]  /*46a0*/  STS [R200+0x1e000], R6 ;  /* 0x01e00006c8007388 */ /* 0x000fe20000000800 */
[----:B-1----:R-:W-:Y:S02]  /*46b0*/  F2FP.PACK_AB R3, R11, R12 ;  /* 0x0000000c0b03723e */ /* 0x002fe400000000ff */
        /* <DEDUP_REMOVED lines=84> */
[----:B------:R-:W-:Y:S03]  /*4c00*/  MOV R5, c[0x0][0x374] ;  /* 0x0000dd0000057a02 */ /* 0x000fe60000000f00 */
[----:B------:R-:W-:Y:S05]  /*4c10*/  IMAD.U32 R2, R4, -0x40, RZ ;  /* 0xffffffc004027824 */ /* 0x000fea00078e00ff */
[C---:B------:R-:W-:Y:S04]  /*4c20*/  LEA R3, P0, R2.reuse, R192, 0x1 ;  /* 0x000000c002037211 */ /* 0x040fe800078008ff */
[----:B------:R-:W-:Y:S01]  /*4c30*/  LEA.HI.X.SX32 R2, R2, R193, 0x1, P0 ;  /* 0x000000c102027211 */ /* 0x000fe200000f0eff */
[----:B------:R-:W-:Y:S03]  /*4c40*/  IMAD.MOV.U32 R192, RZ, RZ, R3 ;  /* 0x000000ffffc07224 */ /* 0x000fe600078e0003 */
[----:B------:R-:W-:Y:S02]  /*4c50*/  MOV R193, R2 ;  /* 0x0000000200c17202 */ /* 0x000fe40000000f00 */
[C---:B------:R-:W-:Y:S03]  /*4c60*/  LEA R2, P0, R4.reuse, R192, 0x6 ;  /* 0x000000c004027211 */ /* 0x040fe600078030ff */
[----:B------:R-:W-:Y:S01]  /*4c70*/  @!PT LDS RZ, [RZ] ;  /* 0x00000000fffff984 */ /* 0x000fe20000000800 */
[----:B------:R-:W-:Y:S01]  /*4c80*/  @!PT LDS RZ, [RZ] ;  /* 0x00000000fffff984 */ /* 0x000fe20000000800 */
[----:B------:R-:W-:Y:S01]  /*4c90*/  @!PT LDS RZ, [RZ] ;  /* 0x00000000fffff984 */ /* 0x000fe20000000800 */
[----:B------:R1:W-:Y:S01]  /*4ca0*/  LDGSTS.E.BYPASS.LTC128B.128 [R191+0xc000], [R192.64] ;  /* 0x0c000000c0bf7fae */ /* 0x0003e2000b901d46 */
[----:B------:R-:W-:Y:S03]  /*4cb0*/  LEA.HI.X R3, R4, R193, R5, 0x6, P0 ;  /* 0x000000c104037211 */ /* 0x000fe600000f3405 */
[----:B------:R1:W-:Y:S04]  /*4cc0*/  LDGSTS.E.BYPASS.LTC128B.128 [R191+0xe000], [R192.64+0x80] ;  /* 0x0e000080c0bf7fae */ /* 0x0003e8000b901d46 */
[----:B------:R1:W-:Y:S04]  /*4cd0*/  LDGSTS.E.BYPASS.LTC128B.128 [R191+0x10000], [R192.64+0x100] ;  /* 0x10000100c0bf7fae */ /* 0x0003e8000b901d46 */
[----:B------:R1:W-:Y:S04]  /*4ce0*/  LDGSTS.E.BYPASS.LTC128B.128 [R191+0xd000], [R2.64] ;  /* 0x0d00000002bf7fae */ /* 0x0003e8000b901d46 */
[----:B------:R1:W-:Y:S04]  /*4cf0*/  LDGSTS.E.BYPASS.LTC128B.128 [R191+0xf000], [R2.64+0x80] ;  /* 0x0f00008002bf7fae */ /* 0x0003e8000b901d46 */
[----:B------:R1:W-:Y:S04]  /*4d00*/  LDGSTS.E.BYPASS.LTC128B.128 [R191+0x11000], [R2.64+0x100] ;  /* 0x1100010002bf7fae */ /* 0x0003e8000b901d46 */
[----:B------:R-:W0:Y:S02]  /*4d10*/  LDGDEPBAR ;  /* 0x00000000000079af */ /* 0x000e240000000000 */
.L_x_187:
        /* <DEDUP_REMOVED lines=115> */
[-C--:B--2---:R-:W-:Y:S02]  /*5450*/  LEA R6, P1, R240, R188.reuse, 0x2 ;  /* 0x000000bcf0067211 */ /* 0x084fe400078210ff */
[-C--:B------:R-:W-:Y:S02]  /*5460*/  LEA R10, P0, R0, R188.reuse, 0x2 ;  /* 0x000000bc000a7211 */ /* 0x080fe400078010ff */
        /* <DEDUP_REMOVED lines=22> */
[CC--:B---3--:R-:W-:Y:S02]  /*55d0*/  LEA R6, P1, R239.reuse, R188.reuse, 0x2 ;  /* 0x000000bcef067211 */ /* 0x0c8fe400078210ff */
        /* <DEDUP_REMOVED lines=60> */
[-C--:B---3--:R-:W-:Y:S02]  /*59a0*/  LEA R10, P0, R236, R188.reuse, 0x2 ;  /* 0x000000bcec0a7211 */ /* 0x088fe400078010ff */
[-C--:B----4-:R-:W-:Y:S01]  /*59b0*/  LEA R8, P3, R0, R188.reuse, 0x2 ;  /* 0x000000bc00087211 */ /* 0x090fe200078610ff */
        /* <DEDUP_REMOVED lines=95> */
[----:B------:R-:W-:Y:S01]  /*5fb0*/  BAR.SYNC.DEFER_BLOCKING 0x0 ;  /* 0x0000000000007b1d */ /* 0x000fe20000010000 */
        /* <DEDUP_REMOVED lines=112> */
[----:B------:R1:W-:Y:S01]  /*66c0*/  STS [R232+0x5400], R0 ;  /* 0x00540000e8007388 */ /* 0x0003e20000000800 */
[----:B------:R-:W-:Y:S02]  /*66d0*/  F2FP.PACK_AB R54, R55, R54 ;  /* 0x000000363736723e */ /* 0x000fe400000000ff */
[----:B------:R-:W-:Y:S01]  /*66e0*/  F2FP.PACK_AB R64, R65, R64 ;  /* 0x000000404140723e */ /* 0x000fe200000000ff */
[----:B------:R2:W-:Y:S01]  /*66f0*/  STS [R231+0x6000], R69 ;  /* 0x00600045e7007388 */ /* 0x0005e20000000800 */
[----:B------:R-:W-:-:S02]  /*6700*/  F2FP.PACK_AB R66, R67, R66 ;  /* 0x000000424342723e */ /* 0x000fc400000000ff */
[----:B------:R-:W-:Y:S01]  /*6710*/  F2FP.PACK_AB R56, R57, R56 ;  /* 0x000000383938723e */ /* 0x000fe200000000ff */
[----:B------:R2:W-:Y:S01]  /*6720*/  STS [R231+0x6400], R68 ;  /* 0x00640044e7007388 */ /* 0x0005e20000000800 */
[----:B------:R-:W-:Y:S02]  /*6730*/  F2FP.PACK_AB R58, R59, R58 ;  /* 0x0000003a3b3a723e */ /* 0x000fe400000000ff */
[----:B------:R-:W-:Y:S01]  /*6740*/  F2FP.PACK_AB R60, R61, R60 ;  /* 0x0000003c3d3c723e */ /* 0x000fe200000000ff */
[----:B------:R2:W-:Y:S01]  /*6750*/  STS [R232+0x6000], R32 ;  /* 0x00600020e8007388 */ /* 0x0005e20000000800 */
[----:B------:R-:W-:Y:S02]  /*6760*/  F2FP.PACK_AB R62, R63, R62 ;  /* 0x0000003e3f3e723e */ /* 0x000fe400000000ff */
[----:B------:R-:W-:Y:S01]  /*6770*/  ISETP.NE.AND P0, PT, R248, -0x1, PT ;  /* 0xfffffffff800780c */ /* 0x000fe20003f05270 */
[----:B------:R2:W-:Y:S04]  /*6780*/  STS [R232+0x6400], R34 ;  /* 0x00640022e8007388 */ /* 0x0005e80000000800 */
[----:B------:R2:W-:Y:S04]  /*6790*/  STS [R231+0x7000], R25 ;  /* 0x00700019e7007388 */ /* 0x0005e80000000800 */
[----:B------:R2:W-:Y:S04]  /*67a0*/  STS [R231+0x7400], R26 ;  /* 0x0074001ae7007388 */ /* 0x0005e80000000800 */
[----:B------:R2:W-:Y:S01]  /*67b0*/  STS [R232+0x7000], R28 ;  /* 0x0070001ce8007388 */ /* 0x0005e20000000800 */
[----:B-1----:R-:W-:-:S03]  /*67c0*/  @P0 IADD3 R0, R228, R248, RZ ;  /* 0x000000f8e4000210 */ /* 0x002fc60007ffe0ff */
[----:B------:R2:W-:Y:S02]  /*67d0*/  STS [R232+0x7400], R30 ;  /* 0x0074001ee8007388 */ /* 0x0005e40000000800 */
[C---:B------:R-:W-:Y:S02]  /*67e0*/  @P0 IMAD.WIDE.U32 R2, R0.reuse, c[0x0][0x3a0], RZ ;  /* 0x0000e80000020a25 */ /* 0x040fe400078e00ff */
[----:B------:R2:W-:Y:S02]  /*67f0*/  STS [R231+0x8000], R36 ;  /* 0x00800024e7007388 */ /* 0x0005e40000000800 */
[----:B------:R-:W-:Y:S01]  /*6800*/  @P0 IMAD R5, R0, c[0x0][0x3a4], R3 ;  /* 0x0000e90000050a24 */ /* 0x000fe200078e0203 */
[----:B------:R-:W-:Y:S01]  /*6810*/  @P0 MOV R4, R2 ;  /* 0x0000000200040202 */ /* 0x000fe20000000f00 */
[----:B------:R2:W-:Y:S04]  /*6820*/  STS [R231+0x8400], R38 ;  /* 0x00840026e7007388 */ /* 0x0005e80000000800 */
[----:B------:R2:W-:Y:S04]  /*6830*/  STS [R232+0x8000], R48 ;  /* 0x00800030e8007388 */ /* 0x0005e80000000800 */
[----:B------:R2:W-:Y:S04]  /*6840*/  STS [R232+0x8400], R50 ;  /* 0x00840032e8007388 */ /* 0x0005e80000000800 */
[----:B------:R2:W-:Y:S04]  /*6850*/  STS [R231+0x9000], R40 ;  /* 0x00900028e7007388 */ /* 0x0005e80000000800 */
[----:B------:R2:W-:Y:S04]  /*6860*/  STS [R231+0x9400], R42 ;  /* 0x0094002ae7007388 */ /* 0x0005e80000000800 */
[----:B------:R2:W-:Y:S04]  /*6870*/  STS [R232+0x9000], R44 ;  /* 0x0090002ce8007388 */ /* 0x0005e80000000800 */
[----:B------:R2:W-:Y:S04]  /*6880*/  STS [R232+0x9400], R46 ;  /* 0x0094002ee8007388 */ /* 0x0005e80000000800 */
[----:B------:R-:W1:Y:S04]  /*6890*/  S2R R157, SR_CTAID.Y ;  /* 0x00000000009d7919 */ /* 0x000e680000002600 */
[----:B------:R2:W-:Y:S04]  /*68a0*/  STS [R231+0xa000], R52 ;  /* 0x00a00034e7007388 */ /* 0x0005e80000000800 */
[----:B------:R2:W-:Y:S04]  /*68b0*/  STS [R231+0xa400], R54 ;  /* 0x00a40036e7007388 */ /* 0x0005e80000000800 */
[----:B------:R2:W-:Y:S04]  /*68c0*/  STS [R232+0xa000], R64 ;  /* 0x00a00040e8007388 */ /* 0x0005e80000000800 */
[----:B------:R2:W-:Y:S04]  /*68d0*/  STS [R232+0xa400], R66 ;  /* 0x00a40042e8007388 */ /* 0x0005e80000000800 */
[----:B------:R2:W-:Y:S04]  /*68e0*/  STS [R231+0xb000], R56 ;  /* 0x00b00038e7007388 */ /* 0x0005e80000000800 */
[----:B------:R2:W-:Y:S01]  /*68f0*/  STS [R231+0xb400], R58 ;  /* 0x00b4003ae7007388 */ /* 0x0005e20000000800 */
[----:B-1----:R-:W-:-:S03]  /*6900*/  SHF.R.S32.HI R97, RZ, 0x1f, R157 ;  /* 0x0000001fff617819 */ /* 0x002fc6000001149d */
[----:B------:R2:W-:Y:S04]  /*6910*/  STS [R232+0xb000], R60 ;  /* 0x00b0003ce8007388 */ /* 0x0005e80000000800 */
[----:B------:R2:W-:Y:S04]  /*6920*/  STS [R232+0xb400], R62 ;  /* 0x00b4003ee8007388 */ /* 0x0005e80000000800 */
[----:B------:R-:W1:Y:S01]  /*6930*/  S2R R96, SR_CTAID.Y ;  /* 0x0000000000607919 */ /* 0x000e620000002600 */
[----:B------:R-:W-:Y:S05]  /*6940*/  @P0 BRA `(.L_x_189) ;  /* 0x000000a000000947 */ /* 0x000fea0003800000 */
[----:B------:R-:W-:Y:S01]  /*6950*/  SHF.R.S32.HI R0, RZ, 0x1f, R228 ;  /* 0x0000001fff007819 */ /* 0x000fe200000114e4 */
[----:B------:R-:W-:-:S04]  /*6960*/  IMAD.WIDE.U32 R2, R228, c[0x0][0x3a0], RZ ;  /* 0x0000e800e4027a25 */ /* 0x000fc800078e00ff */
[----:B------:R-:W-:Y:S02]  /*6970*/  IMAD R0, R0, c[0x0][0x3a0], RZ ;  /* 0x0000e80000007a24 */ /* 0x000fe400078e02ff */
[----:B------:R-:W-:Y:S02]  /*6980*/  IMAD R4, R97, c[0x0][0x388], RZ ;  /* 0x0000e20061047a24 */ /* 0x000fe400078e02ff */
[----:B------:R-:W-:-:S05]  /*6990*/  IMAD R0, R228, c[0x0][0x3a4], R0 ;  /* 0x0000e900e4007a24 */ /* 0x000fca00078e0200 */
[----:B------:R-:W-:Y:S01]  /*69a0*/  IADD3 R3, R3, R0, RZ ;  /* 0x0000000003037210 */ /* 0x000fe20007ffe0ff */
[----:B-1----:R-:W-:-:S04]  /*69b0*/  IMAD R0, R96, c[0x0][0x38c], R4 ;  /* 0x0000e30060007a24 */ /* 0x002fc800078e0204 */
[----:B------:R-:W-:-:S05]  /*69c0*/  IMAD.WIDE.U32 R2, R96, c[0x0][0x388], R2 ;  /* 0x0000e20060027a25 */ /* 0x000fca00078e0002 */
[----:B------:R-:W-:Y:S02]  /*69d0*/  IADD3 R5, R3, R0, RZ ;  /* 0x0000000003057210 */ /* 0x000fe40007ffe0ff */
[----:B------:R-:W-:Y:S02]  /*69e0*/  MOV R4, R2 ;  /* 0x0000000200047202 */ /* 0x000fe40000000f00 */
.L_x_189:
[----:B------:R-:W-:-:S05]  /*69f0*/  @P0 IADD3 R0, R228, R248, RZ ;  /* 0x000000f8e4000210 */ /* 0x000fca0007ffe0ff */
[----:B------:R-:W-:-:S04]  /*6a00*/  @P0 IMAD.WIDE.U32 R2, R0, c[0x0][0x3a8], RZ ;  /* 0x0000ea0000020a25 */ /* 0x000fc800078e00ff */
[----:B------:R-:W-:Y:S01]  /*6a10*/  @P0 IMAD R37, R0, c[0x0][0x3ac], R3 ;  /* 0x0000eb0000250a24 */ /* 0x000fe200078e0203 */
[----:B--2---:R-:W-:Y:S01]  /*6a20*/  @P0 MOV R36, R2 ;  /* 0x0000000200240202 */ /* 0x004fe20000000f00 */
        /* <DEDUP_REMOVED lines=11> */
.L_x_190:
[----:B------:R-:W-:Y:S01]  /*6ae0*/  BAR.SYNC.DEFER_BLOCKING 0x0 ;  /* 0x0000000000007b1d */ /* 0x000fe20000010000 */
[----:B------:R-:W-:Y:S01]  /*6af0*/  MOV R20, R250 ;  /* 0x000000fa00147202 */ /* 0x000fe20000000f00 */
[----:B------:R-:W-:Y:S01]  /*6b00*/  IMAD R23, R230, -0x40, R204 ;  /* 0xffffffc0e6177824 */ /* 0x000fe200078e02cc */
[----:B------:R-:W-:Y:S01]  /*6b10*/  MOV R21, R251 ;  /* 0x000000fb00157202 */ /* 0x000fe20000000f00 */
[----:B------:R-:W-:Y:S01]  /*6b20*/  IMAD R0, R249, c[0x0][0x3a0], RZ ;  /* 0x0000e800f9007a24 */ /* 0x000fe200078e02ff */
[----:B------:R-:W-:Y:S01]  /*6b30*/  SHF.R.S32.HI R38, RZ, 0x1f, R229 ;  /* 0x0000001fff267819 */ /* 0x000fe200000114e5 */
[----:B------:R-:W2:Y:S01]  /*6b40*/  S2R R6, SR_CTAID.Z ;  /* 0x0000000000067919 */ /* 0x000ea20000002700 */
[----:B------:R-:W-:Y:S01]  /*6b50*/  ISETP.GE.AND P2, PT, R229, R23, PT ;  /* 0x00000017e500720c */ /* 0x000fe20003f46270 */
[C---:B------:R-:W-:Y:S01]  /*6b60*/  IMAD.WIDE.U32 R2, R241.reuse, c[0x0][0x3a0], R20 ;  /* 0x0000e800f1027a25 */ /* 0x040fe200078e0014 */
[----:B------:R-:W-:Y:S01]  /*6b70*/  BSSY B0, `(.L_x_191) ;  /* 0x0000022000007945 */ /* 0x000fe20003800000 */
[----:B------:R-:W3:Y:S02]  /*6b80*/  S2R R39, SR_CTAID.Z ;  /* 0x0000000000277919 */ /* 0x000ee40000002700 */
[----:B------:R-:W-:Y:S01]  /*6b90*/  IMAD R0, R241, c[0x0][0x3a4], R0 ;  /* 0x0000e900f1007a24 */ /* 0x000fe200078e0200 */
[----:B------:R-:W-:-:S04]  /*6ba0*/  IADD3 R2, P0, R4, R2, RZ ;  /* 0x0000000204027210 */ /* 0x000fc80007f1e0ff */
[----:B------:R-:W-:Y:S01]  /*6bb0*/  IADD3.X R3, R5, R3, R0, P0, !PT ;  /* 0x0000000305037210 */ /* 0x000fe200007fe400 */
[----:B------:R4:W1:Y:S04]  /*6bc0*/  LDS.128 R32, [R191+0x13000] ;  /* 0x01300000bf207984 */ /* 0x0008680000000c00 */
[----:B------:R4:W1:Y:S01]  /*6bd0*/  LDS.128 R28, [R191+0x15000] ;  /* 0x01500000bf1c7984 */ /* 0x0008620000000c00 */
[----:B--2---:R-:W-:-:S03]  /*6be0*/  SHF.R.S32.HI R64, RZ, 0x1f, R6 ;  /* 0x0000001fff407819 */ /* 0x004fc60000011406 */
[----:B------:R4:W2:Y:S01]  /*6bf0*/  LDS.128 R24, [R191+0x17000] ;  /* 0x01700000bf187984 */ /* 0x0008a20000000c00 */
[----:B---3--:R-:W-:-:S03]  /*6c00*/  IMAD.WIDE.U32 R4, R39, c[0x0][0x3b8], R2 ;  /* 0x0000ee0027047a25 */ /* 0x008fc600078e0002 */
[----:B------:R4:W3:Y:S01]  /*6c10*/  LDS.128 R48, [R191+0x18000] ;  /* 0x01800000bf307984 */ /* 0x0008e20000000c00 */
[----:B------:R-:W-:-:S03]  /*6c20*/  IMAD R0, R64, c[0x0][0x3b8], RZ ;  /* 0x0000ee0040007a24 */ /* 0x000fc600078e02ff */
[----:B------:R4:W1:Y:S01]  /*6c30*/  LDS.128 R60, [R191+0x19000] ;  /* 0x01900000bf3c7984 */ /* 0x0008620000000c00 */
[----:B------:R-:W-:-:S03]  /*6c40*/  IMAD R0, R39, c[0x0][0x3bc], R0 ;  /* 0x0000ef0027007a24 */ /* 0x000fc600078e0200 */
[----:B------:R4:W1:Y:S02]  /*6c50*/  LDS.128 R44, [R191+0x1a000] ;  /* 0x01a00000bf2c7984 */ /* 0x0008640000000c00 */
[----:B------:R-:W-:Y:S02]  /*6c60*/  IADD3 R22, R0, R5, RZ ;  /* 0x0000000500167210 */ /* 0x000fe40007ffe0ff */
[----:B------:R4:W1:Y:S04]  /*6c70*/  LDS.128 R56, [R191+0x1b000] ;  /* 0x01b00000bf387984 */ /* 0x0008680000000c00 */
[----:B------:R4:W1:Y:S04]  /*6c80*/  LDS.128 R40, [R191+0x1c000] ;  /* 0x01c00000bf287984 */ /* 0x0008680000000c00 */
[----:B------:R4:W1:Y:S01]  /*6c90*/  LDS.128 R52, [R191+0x1d000] ;  /* 0x01d00000bf347984 */ /* 0x0008620000000c00 */
[----:B------:R-:W-:Y:S05]  /*6ca0*/  @P2 BRA `(.L_x_192) ;  /* 0x000000e000002947 */ /* 0x000fea0003800000 */
[----:B------:R-:W4:Y:S01]  /*6cb0*/  LDS.128 R12, [R191+0x14000] ;  /* 0x01400000bf0c7984 */ /* 0x000f220000000c00 */
[----:B------:R-:W-:Y:S01]  /*6cc0*/  MOV R2, R4 ;  /* 0x0000000400027202 */ /* 0x000fe20000000f00 */
[----:B------:R-:W-:Y:S01]  /*6cd0*/  IMAD R0, R38, c[0x0][0x3a0], RZ ;  /* 0x0000e80026007a24 */ /* 0x000fe200078e02ff */
[----:B------:R-:W-:Y:S01]  /*6ce0*/  MOV R3, R22 ;  /* 0x0000001600037202 */ /* 0x000fe20000000f00 */
[----:B------:R-:W3:Y:S02]  /*6cf0*/  LDS.128 R8, [R191+0x12000] ;  /* 0x01200000bf087984 */ /* 0x000ee40000000c00 */
[----:B------:R-:W-:-:S02]  /*6d00*/  IMAD R0, R229, c[0x0][0x3a4], R0 ;  /* 0x0000e900e5007a24 */ /* 0x000fc400078e0200 */
[----:B------:R-:W2:Y:S01]  /*6d10*/  LDS.128 R16, [R191+0x16000] ;  /* 0x01600000bf107984 */ /* 0x000ea20000000c00 */
[----:B------:R-:W-:-:S05]  /*6d20*/  IMAD.WIDE.U32 R6, R229, c[0x0][0x3a0], R2 ;  /* 0x0000e800e5067a25 */ /* 0x000fca00078e0002 */
[----:B------:R-:W-:Y:S02]  /*6d30*/  IADD3 R0, R0, R7, RZ ;  /* 0x0000000700007210 */ /* 0x000fe40007ffe0ff */
[----:B------:R-:W-:-:S04]  /*6d40*/  LEA R2, P0, R6, c[0x0][0x340], 0x1 ;  /* 0x0000d00006027a11 */ /* 0x000fc800078008ff */
[----:B------:R-:W-:-:S05]  /*6d50*/  LEA.HI.X R3, R6, c[0x0][0x344], R0, 0x1, P0 ;  /* 0x0000d10006037a11 */ /* 0x000fca00000f0c00 */
[----:B----4-:R4:W-:Y:S04]  /*6d60*/  STG.E.128 [R2.64+0x80], R12 ;  /* 0x0000800c02007986 */ /* 0x0109e8000c101d06 */
[----:B---3--:R4:W-:Y:S04]  /*6d70*/  STG.E.128 [R2.64], R8 ;  /* 0x0000000802007986 */ /* 0x0089e8000c101d06 */
[----:B--2---:R4:W-:Y:S02]  /*6d80*/  STG.E.128 [R2.64+0x100], R16 ;  /* 0x0001001002007986 */ /* 0x0049e4000c101d06 */
.L_x_192:
[----:B------:R-:W-:Y:S05]  /*6d90*/  BSYNC B0 ;  /* 0x0000000000007941 */ /* 0x000fea0003800000 */
.L_x_191:
[----:B------:R-:W-:Y:S01]  /*6da0*/  IADD3 R0, R229, 0x20, RZ ;  /* 0x00000020e5007810 */ /* 0x000fe20007ffe0ff */
[----:B------:R-:W-:Y:S03]  /*6db0*/  BSSY B0, `(.L_x_193) ;  /* 0x0000010000007945 */ /* 0x000fe60003800000 */
[----:B------:R-:W-:-:S13]  /*6dc0*/  ISETP.GE.AND P1, PT, R0, R23, PT ;  /* 0x000000170000720c */ /* 0x000fda0003f26270 */
[----:B------:R-:W-:Y:S05]  /*6dd0*/  @P1 BRA `(.L_x_194) ;  /* 0x000000d000001947 */ /* 0x000fea0003800000 */
[----:B------:R-:W-:Y:S02]  /*6de0*/  IADD3 R0, P0, R229, 0x20, RZ ;  /* 0x00000020e5007810 */ /* 0x000fe40007f1e0ff */
[----:B----4-:R-:W-:-:S03]  /*6df0*/  MOV R3, R22 ;  /* 0x0000001600037202 */ /* 0x010fc60000000f00 */
[----:B------:R-:W-:-:S04]  /*6e00*/  IMAD.X R2, RZ, RZ, R38, P0 ;  /* 0x000000ffff027224 */ /* 0x000fc800000e0626 */
[----:B------:R-:W-:Y:S02]  /*6e10*/  IMAD R5, R2, c[0x0][0x3a0], RZ ;  /* 0x0000e80002057a24 */ /* 0x000fe400078e02ff */
[----:B------:R-:W-:-:S04]  /*6e20*/  IMAD.MOV.U32 R2, RZ, RZ, R4 ;  /* 0x000000ffff027224 */ /* 0x000fc800078e0004 */
[----:B------:R-:W-:-:S04]  /*6e30*/  IMAD.WIDE.U32 R6, R0, c[0x0][0x3a0], R2 ;  /* 0x0000e80000067a25 */ /* 0x000fc800078e0002 */
[----:B------:R-:W-:Y:S01]  /*6e40*/  IMAD R0, R0, c[0x0][0x3a4], R5 ;  /* 0x0000e90000007a24 */ /* 0x000fe200078e0205 */
[----:B------:R-:W-:-:S04]  /*6e50*/  LEA R2, P0, R6, c[0x0][0x340], 0x1 ;  /* 0x0000d00006027a11 */ /* 0x000fc800078008ff */
[----:B------:R-:W-:-:S04]  /*6e60*/  IADD3 R0, R0, R7, RZ ;  /* 0x0000000700007210 */ /* 0x000fc80007ffe0ff */
[----:B------:R-:W-:-:S05]  /*6e70*/  LEA.HI.X R3, R6, c[0x0][0x344], R0, 0x1, P0 ;  /* 0x0000d10006037a11 */ /* 0x000fca00000f0c00 */
[----:B-1----:R1:W-:Y:S04]  /*6e80*/  STG.E.128 [R2.64], R32 ;  /* 0x0000002002007986 */ /* 0x0023e8000c101d06 */
[----:B------:R1:W-:Y:S04]  /*6e90*/  STG.E.128 [R2.64+0x80], R28 ;  /* 0x0000801c02007986 */ /* 0x0003e8000c101d06 */
[----:B--2---:R1:W-:Y:S02]  /*6ea0*/  STG.E.128 [R2.64+0x100], R24 ;  /* 0x0001001802007986 */ /* 0x0043e4000c101d06 */
.L_x_194:
[----:B------:R-:W-:Y:S05]  /*6eb0*/  BSYNC B0 ;  /* 0x0000000000007941 */ /* 0x000fea0003800000 */
.L_x_193:
[----:B-1--4-:R-:W-:Y:S01]  /*6ec0*/  IMAD.WIDE.U32 R2, R241, c[0x0][0x3a8], R20 ;  /* 0x0000ea00f1027a25 */ /* 0x012fe200078e0014 */
        /* <DEDUP_REMOVED lines=18> */
[----:B---3--:R1:W-:Y:S04]  /*6ff0*/  STG.E.128 [R2.64], R48 ;  /* 0x0000003002007986 */ /* 0x0083e8000c101d06 */
[----:B------:R1:W-:Y:S04]  /*7000*/  STG.E.128 [R2.64+0x80], R44 ;  /* 0x0000802c02007986 */ /* 0x0003e8000c101d06 */
[----:B------:R1:W-:Y:S02]  /*7010*/  STG.E.128 [R2.64+0x100], R40 ;  /* 0x0001002802007986 */ /* 0x0003e4000c101d06 */
.L_x_196:
[----:B------:R-:W-:Y:S05]  /*7020*/  BSYNC B0 ;  /* 0x0000000000007941 */ /* 0x000fea0003800000 */
.L_x_195:
[----:B------:R-:W-:Y:S05]  /*7030*/  @P1 BRA `(.L_x_185) ;  /* 0x000000d000001947 */ /* 0x000fea0003800000 */
[----:B------:R-:W-:Y:S02]  /*7040*/  IADD3 R0, P0, R229, 0x20, RZ ;  /* 0x00000020e5007810 */ /* 0x000fe40007f1e0ff */
[----:B-1----:R-:W-:-:S03]  /*7050*/  MOV R3, R8 ;  /* 0x0000000800037202 */ /* 0x002fc60000000f00 */
        /* <DEDUP_REMOVED lines=8> */
[----:B------:R1:W-:Y:S04]  /*70e0*/  STG.E.128 [R2.64], R60 ;  /* 0x0000003c02007986 */ /* 0x0003e8000c101d06 */
[----:B------:R1:W-:Y:S04]  /*70f0*/  STG.E.128 [R2.64+0x80], R56 ;  /* 0x0000803802007986 */ /* 0x0003e8000c101d06 */
[----:B------:R1:W-:Y:S02]  /*7100*/  STG.E.128 [R2.64+0x100], R52 ;  /* 0x0001003402007986 */ /* 0x0003e4000c101d06 */
.L_x_185:
[----:B------:R-:W-:Y:S05]  /*7110*/  BSYNC B1 ;  /* 0x0000000000017941 */ /* 0x000fea0003800000 */
.L_x_171:
[----:B------:R-:W-:-:S04]  /*7120*/  IADD3 R230, R230, c[0x0][0xc], RZ ;  /* 0x00000300e6e67a10 */ /* 0x000fc80007ffe0ff */
[----:B------:R-:W-:-:S13]  /*7130*/  ISETP.GE.AND P0, PT, R230, UR4, PT ;  /* 0x00000004e6007c0c */ /* 0x000fda000bf06270 */
[----:B------:R-:W-:Y:S01]  /*7140*/  @P0 CALL.REL.NOINC `(.L_x_197) ;  /* 0x0000001000000944 */ /* 0x000fe20003c00000 */
[----:B------:R-:W-:Y:S05]  /*7150*/  BRA `(.L_x_198) ;  /* 0xffff975000007947 */ /* 0x000fea000383ffff */
.L_x_197:
[----:B------:R-:W-:Y:S05]  /*7160*/  EXIT ;  /* 0x000000000000794d */ /* 0x000fea0003800000 */
.L_x_199:
        /* <DEDUP_REMOVED lines=9> */
.L_x_802:


//--------------------- .text._ZN5flash44flash_bwd_dq_dk_dv_loop_seqk_parallel_kernelI23Flash_bwd_kernel_traitsILi192ELi64ELi64ELi8ELi4ELi2ELi2ELb0ELb0EN7cutlass6half_tE19Flash_kernel_traitsILi192ELi64ELi64ELi8ES3_EELb0ELb1ELb0ELb1ELb0ELb0ELb0EEEvNS_16Flash_bwd_paramsE --------------------------
	.section	.text._ZN5flash44flash_bwd_dq_dk_dv_loop_seqk_parallel_kernelI23Flash_bwd_kernel_traitsILi192ELi64ELi64ELi8ELi4ELi2ELi2ELb0ELb0EN7cutlass6half_tE19Flash_kernel_traitsILi192ELi64ELi64ELi8ES3_EELb0ELb1ELb0ELb1ELb0ELb0ELb0EEEvNS_16Flash_bwd_paramsE,"ax",@progbits
	.sectioninfo	@"SHI_REGISTERS=255"
	.align	128
        .global         _ZN5flash44flash_bwd_dq_dk_dv_loop_seqk_parallel_kernelI23Flash_bwd_kernel_traitsILi192ELi64ELi64ELi8ELi4ELi2ELi2ELb0ELb0EN7cutlass6half_tE19Flash_kernel_traitsILi192ELi64ELi64ELi8ES3_EELb0ELb1ELb0ELb1ELb0ELb0ELb0EEEvNS_16Flash_bwd_paramsE
        .type           _ZN5flash44flash_bwd_dq_dk_dv_loop_seqk_parallel_kernelI23Flash_bwd_kernel_traitsILi192ELi64ELi64ELi8ELi4ELi2ELi2ELb0ELb0EN7cutlass6half_tE19Flash_kernel_traitsILi192ELi64ELi64ELi8ES3_EELb0ELb1ELb0ELb1ELb0ELb0ELb0EEEvNS_16Flash_bwd_paramsE,@function
        .size           _ZN5flash44flash_bwd_dq_dk_dv_loop_seqk_parallel_kernelI23Flash_bwd_kernel_traitsILi192ELi64ELi64ELi8ELi4ELi2ELi2ELb0ELb0EN7cutlass6half_tE19Flash_kernel_traitsILi192ELi64ELi64ELi8ES3_EELb0ELb1ELb0ELb1ELb0ELb0ELb0EEEvNS_16Flash_bwd_paramsE,(.L_x_803 - _ZN5flash44flash_bwd_dq_dk_dv_loop_seqk_parallel_kernelI23Flash_bwd_kernel_traitsILi192ELi64ELi64ELi8ELi4ELi2ELi2ELb0ELb0EN7cutlass6half_tE19Flash_kernel_traitsILi192ELi64ELi64ELi8ES3_EELb0ELb1ELb0ELb1ELb0ELb0ELb0EEEvNS_16Flash_bwd_paramsE)
        .other          _ZN5flash44flash_bwd_dq_dk_dv_loop_seqk_parallel_kernelI23Flash_bwd_kernel_traitsILi192ELi64ELi64ELi8ELi4ELi2ELi2ELb0ELb0EN7cutlass6half_tE19Flash_kernel_traitsILi192ELi64ELi64ELi8ES3_EELb0ELb1ELb0ELb1ELb0ELb0ELb0EEEvNS_16Flash_bwd_paramsE,@"STO_CUDA_ENTRY STV_DEFAULT"
_ZN5flash44flash_bwd_dq_dk_dv_loop_seqk_parallel_kernelI23Flash_bwd_kernel_traitsILi192ELi64ELi64ELi8ELi4ELi2ELi2ELb0ELb0EN7cutlass6half_tE19Flash_kernel_traitsILi192ELi64ELi64ELi8ES3_EELb0ELb1ELb0ELb1ELb0ELb0ELb0EEEvNS_16Flash_bwd_paramsE:
.text._ZN5flash44flash_bwd_dq_dk_dv_loop_seqk_parallel_kernelI23Flash_bwd_kernel_traitsILi192ELi64ELi64ELi8ELi4ELi2ELi2ELb0ELb0EN7cutlass6half_tE19Flash_kernel_traitsILi192ELi64ELi64ELi8ES3_EELb0ELb1ELb0ELb1ELb0ELb0ELb0EEEvNS_16Flash_bwd_paramsE:
        /* <DEDUP_REMOVED lines=13> */
[----:B------:R-:W-:Y:S01]  /*00d0*/  IMAD.MOV.U32 R171, RZ, RZ, 0x40 ;  /* 0x00000040ffab7424 */ /* 0x000fe200078e00ff */
[----:B------:R-:W2:Y:S01]  /*00e0*/  S2R R244, SR_CTAID.Z ;  /* 0x0000000000f47919 */ /* 0x000ea20000002700 */
[----:B------:R-:W-:Y:S01]  /*00f0*/  IMAD.MOV.U32 R206, RZ, RZ, -0x10 ;  /* 0xfffffff0ffce7424 */ /* 0x000fe200078e00ff */
[----:B-1----:R-:W-:-:S04]  /*0100*/  SHF.R.S32.HI R8, RZ, 0x1f, R12 ;  /* 0x0000001fff087819 */ /* 0x002fc8000001140c */
[CC--:B------:R-:W-:Y:S02]  /*0110*/  LEA.HI R2, R8.reuse, R12.reuse, RZ, 0x5 ;  /* 0x0000000c08027211 */ /* 0x0c0fe400078f28ff */
[----:B------:R-:W-:Y:S02]  /*0120*/  LEA.HI R6, R8, R12, RZ, 0x4 ;  /* 0x0000000c08067211 */ /* 0x000fe400078f20ff */
[--C-:B------:R-:W-:Y:S02]  /*0130*/  SHF.R.S32.HI R0, RZ, 0x5, R2.reuse ;  /* 0x00000005ff007819 */ /* 0x100fe40000011402 */
[----:B------:R-:W-:Y:S02]  /*0140*/  SHF.R.S32.HI R3, RZ, 0x1f, R2 ;  /* 0x0000001fff037819 */ /* 0x000fe40000011402 */
[-C--:B------:R-:W-:Y:S02]  /*0150*/  LEA.HI R2, R2, R0.reuse, RZ, 0x1 ;  /* 0x0000000002027211 */ /* 0x080fe400078f08ff */
[----:B------:R-:W-:-:S02]  /*0160*/  LEA.HI R3, R3, R0, RZ, 0x2 ;  /* 0x0000000003037211 */ /* 0x000fc400078f10ff */
[----:B------:R-:W-:Y:S02]  /*0170*/  SHF.R.S32.HI R5, RZ, 0x4, R6 ;  /* 0x00000004ff057819 */ /* 0x000fe40000011406 */
[----:B------:R-:W-:Y:S02]  /*0180*/  LOP3.LUT R3, R3, 0xfffffffc, RZ, 0xc0, !PT ;  /* 0xfffffffc03037812 */ /* 0x000fe400078ec0ff */
[----:B------:R-:W-:Y:S02]  /*0190*/  LOP3.LUT R2, R2, 0xfffffffe, RZ, 0xc0, !PT ;  /* 0xfffffffe02027812 */ /* 0x000fe400078ec0ff */
[----:B------:R-:W-:Y:S01]  /*01a0*/  LEA.HI R4, R6, R5, RZ, 0x1 ;  /* 0x0000000506047211 */ /* 0x000fe200078f08ff */
[----:B------:R-:W-:Y:S01]  /*01b0*/  IMAD.IADD R187, R0, 0x1, -R3 ;  /* 0x0000000100bb7824 */ /* 0x000fe200078e0a03 */
[----:B------:R-:W-:Y:S01]  /*01c0*/  LEA.HI R14, R8, R12, RZ, 0x2 ;  /* 0x0000000c080e7211 */ /* 0x000fe200078f10ff */
[----:B------:R-:W-:Y:S01]  /*01d0*/  IMAD.IADD R181, R0, 0x1, -R2 ;  /* 0x0000000100b57824 */ /* 0x000fe200078e0a02 */
[----:B------:R-:W-:-:S02]  /*01e0*/  LOP3.LUT R0, R4, 0xfffffffe, RZ, 0xc0, !PT ;  /* 0xfffffffe04007812 */ /* 0x000fc400078ec0ff */
[----:B------:R-:W-:Y:S02]  /*01f0*/  LEA.HI R13, R8, R12, RZ, 0x3 ;  /* 0x0000000c080d7211 */ /* 0x000fe400078f18ff */
[----:B------:R-:W-:Y:S01]  /*0200*/  SHF.R.S32.HI R7, RZ, 0x2, R14 ;  /* 0x00000002ff077819 */ /* 0x000fe2000001140e */
[----:B------:R-:W-:Y:S01]  /*0210*/  IMAD.IADD R10, R5, 0x1, -R0 ;  /* 0x00000001050a7824 */ /* 0x000fe200078e0a00 */
[----:B------:R-:W-:Y:S02]  /*0220*/  SHF.R.S32.HI R2, RZ, 0x1f, R14 ;  /* 0x0000001fff027819 */ /* 0x000fe4000001140e */
[----:B------:R-:W-:Y:S01]  /*0230*/  SHF.R.S32.HI R241, RZ, 0x3, R13 ;  /* 0x00000003fff17819 */ /* 0x000fe2000001140d */
[----:B------:R-:W-:Y:S01]  /*0240*/  IMAD.SHL.U32 R173, R10, 0x200, RZ ;  /* 0x000002000aad7824 */ /* 0x000fe200078e00ff */
[----:B------:R-:W-:Y:S02]  /*0250*/  LOP3.LUT R0, R13, 0xfffffff8, RZ, 0xc0, !PT ;  /* 0xfffffff80d007812 */ /* 0x000fe400078ec0ff */
[----:B------:R-:W-:Y:S01]  /*0260*/  LEA.HI R2, R2, R7, RZ, 0x3 ;  /* 0x0000000702027211 */ /* 0x000fe200078f18ff */
[----:B------:R-:W-:Y:S01]  /*0270*/  IMAD.SHL.U32 R4, R241, 0x40, RZ ;  /* 0x00000040f1047824 */ /* 0x000fe200078e00ff */
[----:B------:R-:W-:Y:S01]  /*0280*/  LOP3.LUT R3, R6, 0xfffffff0, RZ, 0xc0, !PT ;  /* 0xfffffff006037812 */ /* 0x000fe200078ec0ff */
[----:B------:R-:W-:Y:S01]  /*0290*/  IMAD.IADD R0, R12, 0x1, -R0 ;  /* 0x000000010c007824 */ /* 0x000fe200078e0a00 */
[----:B------:R-:W-:-:S03]  /*02a0*/  LOP3.LUT R5, R2, 0xfffffff8, RZ, 0xc0, !PT ;  /* 0xfffffff802057812 */ /* 0x000fc600078ec0ff */
[----:B------:R-:W-:Y:S01]  /*02b0*/  IMAD.IADD R2, R12, 0x1, -R3 ;  /* 0x000000010c027824 */ /* 0x000fe200078e0a03 */
[----:B------:R-:W-:Y:S01]  /*02c0*/  LOP3.LUT R3, R4, 0x1c0, RZ, 0xc0, !PT ;  /* 0x000001c004037812 */ /* 0x000fe200078ec0ff */
[C---:B------:R-:W-:Y:S01]  /*02d0*/  IMAD.SHL.U32 R200, R0.reuse, 0x8, RZ ;  /* 0x0000000800c87824 */ /* 0x040fe200078e00ff */
[C---:B------:R-:W-:Y:S01]  /*02e0*/  LOP3.LUT P4, RZ, R0.reuse, 0x4, RZ, 0xc0, !PT ;  /* 0x0000000400ff7812 */ /* 0x040fe2000788c0ff */
[----:B------:R-:W-:Y:S01]  /*02f0*/  IMAD.IADD R5, R7, 0x1, -R5 ;  /* 0x0000000107057824 */ /* 0x000fe200078e0a05 */
[C---:B------:R-:W-:Y:S01]  /*0300*/  LOP3.LUT P3, RZ, R0.reuse, 0x2, RZ, 0xc0, !PT ;  /* 0x0000000200ff7812 */ /* 0x040fe2000786c0ff */
[----:B------:R-:W-:Y:S01]  /*0310*/  IMAD.SHL.U32 R0, R0, 0x40, RZ ;  /* 0x0000004000007824 */ /* 0x000fe200078e00ff */
[----:B------:R-:W-:Y:S02]  /*0320*/  LOP3.LUT R4, R3, 0x38, R200, 0xf8, !PT ;  /* 0x0000003803047812 */ /* 0x000fe400078ef8c8 */
[----:B------:R-:W-:Y:S02]  /*0330*/  SHF.R.U32.HI R3, RZ, 0x3, R3 ;  /* 0x00000003ff037819 */ /* 0x000fe40000011603 */
[----:B------:R-:W-:-:S02]  /*0340*/  SHF.R.S32.HI R6, RZ, 0x1f, R2 ;  /* 0x0000001fff067819 */ /* 0x000fc40000011402 */
[----:B------:R-:W-:Y:S01]  /*0350*/  LOP3.LUT R7, R4, R3, RZ, 0x3c, !PT ;  /* 0x0000000304077212 */ /* 0x000fe200078e3cff */
[----:B------:R-:W-:Y:S01]  /*0360*/  IMAD.SHL.U32 R3, R181, 0x10, RZ ;  /* 0x00000010b5037824 */ /* 0x000fe200078e00ff */
[----:B------:R-:W-:Y:S02]  /*0370*/  LEA.HI R11, R6, R2, RZ, 0x3 ;  /* 0x00000002060b7211 */ /* 0x000fe400078f18ff */
[----:B------:R-:W-:Y:S02]  /*0380*/  LOP3.LUT R0, R0, 0x1c0, RZ, 0xc0, !PT ;  /* 0x000001c000007812 */ /* 0x000fe400078ec0ff */
[----:B------:R-:W-:Y:S02]  /*0390*/  LEA.HI R6, R8, R12, RZ, 0x7 ;  /* 0x0000000c08067211 */ /* 0x000fe400078f38ff */
[----:B------:R-:W-:Y:S02]  /*03a0*/  LOP3.LUT R4, R11, 0xfffffff8, RZ, 0xc0, !PT ;  /* 0xfffffff80b047812 */ /* 0x000fe400078ec0ff */
[----:B------:R-:W-:-:S02]  /*03b0*/  LOP3.LUT R169, R0, 0x8, R13, 0xf8, !PT ;  /* 0x0000000800a97812 */ /* 0x000fc400078ef80d */
[----:B------:R-:W-:Y:S01]  /*03c0*/  LOP3.LUT R3, R0, 0x10, R3, 0xf8, !PT ;  /* 0x0000001000037812 */ /* 0x000fe200078ef803 */
[----:B------:R-:W-:Y:S01]  /*03d0*/  IMAD.IADD R9, R2, 0x1, -R4 ;  /* 0x0000000102097824 */ /* 0x000fe200078e0a04 */
[----:B------:R-:W-:Y:S02]  /*03e0*/  SHF.R.S32.HI R6, RZ, 0x7, R6 ;  /* 0x00000007ff067819 */ /* 0x000fe40000011406 */
[----:B------:R-:W-:Y:S02]  /*03f0*/  SHF.R.U32.HI R0, RZ, 0x3, R0 ;  /* 0x00000003ff007819 */ /* 0x000fe40000011600 */
[----:B------:R-:W-:Y:S01]  /*0400*/  LOP3.LUT R2, R5, 0x1, RZ, 0xc0, !PT ;  /* 0x0000000105027812 */ /* 0x000fe200078ec0ff */
[----:B------:R-:W-:Y:S01]  /*0410*/  IMAD R4, R6, 0x800, R173 ;  /* 0x0000080006047824 */ /* 0x000fe200078e02ad */
[----:B------:R-:W-:Y:S02]  /*0420*/  LOP3.LUT R169, R169, R0, RZ, 0x3c, !PT ;  /* 0x00000000a9a97212 */ /* 0x000fe400078e3cff */
[----:B------:R-:W-:-:S02]  /*0430*/  LOP3.LUT R3, R3, 0x8, R13, 0xf8, !PT ;  /* 0x0000000803037812 */ /* 0x000fc400078ef80d */
[----:B------:R-:W-:Y:S01]  /*0440*/  LEA.HI R8, R8, R12, RZ, 0x6 ;  /* 0x0000000c08087211 */ /* 0x000fe200078f30ff */
[----:B------:R-:W-:Y:S01]  /*0450*/  IMAD.IADD R169, R4, 0x1, R169 ;  /* 0x0000000104a97824 */ /* 0x000fe200078e02a9 */
[----:B------:R-:W-:Y:S02]  /*0460*/  LOP3.LUT R4, R14, 0x7ffffffc, RZ, 0xc0, !PT ;  /* 0x7ffffffc0e047812 */ /* 0x000fe400078ec0ff */
[----:B------:R-:W-:Y:S01]  /*0470*/  ISETP.NE.U32.AND P0, PT, R2, 0x1, PT ;  /* 0x000000010200780c */ /* 0x000fe20003f05070 */
[----:B------:R-:W-:Y:S01]  /*0480*/  IMAD.SHL.U32 R169, R169, 0x2, RZ ;  /* 0x00000002a9a97824 */ /* 0x000fe200078e00ff */
[----:B------:R-:W-:Y:S01]  /*0490*/  LOP3.LUT R173, R173, R3, R0, 0xf6, !PT ;  /* 0x00000003adad7212 */ /* 0x000fe200078ef600 */
[C---:B------:R-:W-:Y:S01]  /*04a0*/  IMAD.IADD R3, R12.reuse, 0x1, -R4 ;  /* 0x000000010c037824 */ /* 0x040fe200078e0a04 */
[----:B------:R-:W-:Y:S01]  /*04b0*/  SHF.R.S32.HI R2, RZ, 0x6, R8 ;  /* 0x00000006ff027819 */ /* 0x000fe20000011408 */
[----:B------:R-:W-:Y:S01]  /*04c0*/  IMAD.SHL.U32 R12, R12, 0x2, RZ ;  /* 0x000000020c0c7824 */ /* 0x000fe200078e00ff */
[C---:B------:R-:W-:Y:S01]  /*04d0*/  R2P PR, R5.reuse, 0x6 ;  /* 0x0000000605007804 */ /* 0x040fe20000000000 */
[----:B------:R-:W-:Y:S01]  /*04e0*/  IMAD.SHL.U32 R4, R6, 0x20, RZ ;  /* 0x0000002006047824 */ /* 0x000fe200078e00ff */
[----:B------:R-:W-:Y:S01]  /*04f0*/  SEL R170, R170, 0xffffffe0, !P3 ;  /* 0xffffffe0aaaa7807 */ /* 0x000fe20005800000 */
[----:B------:R-:W-:Y:S01]  /*0500*/  IMAD.SHL.U32 R0, R5, 0x40, RZ ;  /* 0x0000004005007824 */ /* 0x000fe200078e00ff */
[----:B------:R-:W-:Y:S01]  /*0510*/  SEL R171, R171, 0xffffffc0, !P4 ;  /* 0xffffffc0abab7807 */ /* 0x000fe20006000000 */
[----:B------:R-:W-:Y:S01]  /*0520*/  IMAD R15, R2, 0x200, R7 ;  /* 0x00000200020f7824 */ /* 0x000fe200078e0207 */
[----:B------:R-:W-:Y:S01]  /*0530*/  LOP3.LUT R6, R4, 0x6, R12, 0xf8, !PT ;  /* 0x0000000604067812 */ /* 0x000fe200078ef80c */
[----:B------:R-:W-:Y:S01]  /*0540*/  IMAD.SHL.U32 R2, R2, 0x8, RZ ;  /* 0x0000000802027824 */ /* 0x000fe200078e00ff */
[----:B------:R-:W-:Y:S01]  /*0550*/  LOP3.LUT R0, R0, 0x1c0, RZ, 0xc0, !PT ;  /* 0x000001c000007812 */ /* 0x000fe200078ec0ff */
[----:B------:R-:W-:Y:S01]  /*0560*/  IMAD.SHL.U32 R7, R3, 0x2, RZ ;  /* 0x0000000203077824 */ /* 0x000fe200078e00ff */
[----:B------:R-:W-:Y:S01]  /*0570*/  STL [R1+0xc], R15 ;  /* 0x00000c0f01007387 */ /* 0x000fe20000100800 */
[----:B------:R-:W-:Y:S01]  /*0580*/  IMAD.SHL.U32 R5, R10, 0x20, RZ ;  /* 0x000000200a057824 */ /* 0x000fe200078e00ff */
[----:B------:R-:W-:Y:S01]  /*0590*/  LOP3.LUT R2, R2, 0x18, RZ, 0xc0, !PT ;  /* 0x0000001802027812 */ /* 0x000fe200078ec0ff */
[----:B------:R-:W-:Y:S01]  /*05a0*/  IMAD.IADD R170, R169, 0x1, R170 ;  /* 0x00000001a9aa7824 */ /* 0x000fe200078e02aa */
[----:B------:R1:W-:Y:S01]  /*05b0*/  STL [R1+0x4], R6 ;  /* 0x0000040601007387 */ /* 0x0003e20000100800 */
[----:B------:R-:W-:Y:S01]  /*05c0*/  SHF.R.U32.HI R3, RZ, 0x3, R0 ;  /* 0x00000003ff037819 */ /* 0x000fe20000011600 */
[C---:B------:R-:W-:Y:S01]  /*05d0*/  IMAD.SHL.U32 R174, R173.reuse, 0x2, RZ ;  /* 0x00000002adae7824 */ /* 0x040fe200078e00ff */
[----:B------:R-:W-:Y:S01]  /*05e0*/  LOP3.LUT R4, R0, 0x20, R4, 0xf8, !PT ;  /* 0x0000002000047812 */ /* 0x000fe200078ef804 */
[----:B------:R-:W-:Y:S01]  /*05f0*/  IMAD R173, R173, 0x2, R171 ;  /* 0x00000002adad7824 */ /* 0x000fe200078e02ab */
[----:B------:R-:W-:Y:S01]  /*0600*/  LOP3.LUT R8, R2, 0x20, R5, 0xf8, !PT ;  /* 0x0000002002087812 */ /* 0x000fe200078ef805 */
[----:B------:R-:W-:Y:S01]  /*0610*/  IMAD.SHL.U32 R5, R11, 0x40, RZ ;  /* 0x000000400b057824 */ /* 0x000fe200078e00ff */
[----:B------:R-:W-:Y:S01]  /*0620*/  SEL R206, R206, 0x10, !P0 ;  /* 0x00000010cece7807 */ /* 0x000fe20004000000 */
[----:B------:R-:W-:Y:S01]  /*0630*/  IMAD.IADD R172, R169, 0x1, R171 ;  /* 0x00000001a9ac7824 */ /* 0x000fe200078e02ab */
[C---:B------:R-:W-:Y:S01]  /*0640*/  IADD3 R211, R200.reuse, 0x40, RZ ;  /* 0x00000040c8d37810 */ /* 0x040fe20007ffe0ff */
[----:B------:R-:W-:Y:S01]  /*0650*/  IMAD.SHL.U32 R192, R15, 0x2, RZ ;  /* 0x000000020fc07824 */ /* 0x000fe200078e00ff */
[----:B------:R-:W-:Y:S01]  /*0660*/  IADD3 R212, R200, 0x80, RZ ;  /* 0x00000080c8d47810 */ /* 0x000fe20007ffe0ff */
[----:B------:R-:W-:-:S02]  /*0670*/  IMAD.IADD R171, R171, 0x1, R170 ;  /* 0x00000001abab7824 */ /* 0x000fc400078e02aa */
[----:B-1----:R-:W-:Y:S01]  /*0680*/  IMAD.SHL.U32 R6, R9, 0x40, RZ ;  /* 0x0000004009067824 */ /* 0x002fe200078e00ff */
[----:B------:R-:W-:Y:S02]  /*0690*/  LOP3.LUT R9, R3, R0, R2, 0x1e, !PT ;  /* 0x0000000003097212 */ /* 0x000fe400078e1e02 */
[----:B------:R-:W-:Y:S01]  /*06a0*/  LOP3.LUT R0, R4, R3, RZ, 0x3c, !PT ;  /* 0x0000000304007212 */ /* 0x000fe200078e3cff */
[--C-:B------:R-:W-:Y:S01]  /*06b0*/  IMAD R4, R187, 0x400, R7.reuse ;  /* 0x00000400bb047824 */ /* 0x100fe200078e0207 */
[----:B------:R-:W-:Y:S01]  /*06c0*/  LOP3.LUT R2, R6, 0x1c0, RZ, 0xc0, !PT ;  /* 0x000001c006027812 */ /* 0x000fe200078ec0ff */
[----:B------:R-:W-:Y:S02]  /*06d0*/  IMAD.SHL.U32 R6, R10, 0x8, RZ ;  /* 0x000000080a067824 */ /* 0x000fe400078e00ff */
[----:B------:R-:W-:Y:S01]  /*06e0*/  IMAD.IADD R204, R4, 0x1, R0 ;  /* 0x0000000104cc7824 */ /* 0x000fe200078e0200 */
[----:B------:R-:W-:Y:S01]  /*06f0*/  SHF.R.U32.HI R3, RZ, 0x3, R2 ;  /* 0x00000003ff037819 */ /* 0x000fe20000011602 */
[----:B------:R-:W-:Y:S01]  /*0700*/  IMAD R4, R181, 0x400, R7 ;  /* 0x00000400b5047824 */ /* 0x000fe200078e0207 */
[----:B------:R-:W-:Y:S01]  /*0710*/  LOP3.LUT R6, R2, 0x8, R6, 0xf8, !PT ;  /* 0x0000000802067812 */ /* 0x000fe200078ef806 */
[----:B------:R-:W-:Y:S01]  /*0720*/  IMAD.SHL.U32 R204, R204, 0x2, RZ ;  /* 0x00000002cccc7824 */ /* 0x000fe200078e00ff */
[----:B------:R-:W-:Y:S01]  /*0730*/  LOP3.LUT R0, R5, 0xfffffe00, RZ, 0xc0, !PT ;  /* 0xfffffe0005007812 */ /* 0x000fe200078ec0ff */
[----:B------:R-:W-:Y:S01]  /*0740*/  IMAD.IADD R4, R4, 0x1, R9 ;  /* 0x0000000104047824 */ /* 0x000fe200078e0209 */
[----:B------:R-:W-:Y:S01]  /*0750*/  LOP3.LUT R2, R3, R8, R2, 0x1e, !PT ;  /* 0x0000000803027212 */ /* 0x000fe200078e1e02 */
[----:B------:R-:W-:Y:S01]  /*0760*/  IMAD.IADD R207, R204, 0x1, R206 ;  /* 0x00000001cccf7824 */ /* 0x000fe200078e02ce */
[----:B------:R-:W-:Y:S01]  /*0770*/  LOP3.LUT R3, R6, R3, RZ, 0x3c, !PT ;  /* 0x0000000306037212 */ /* 0x000fe200078e3cff */
[--C-:B------:R-:W-:Y:S01]  /*0780*/  IMAD R181, R181, 0x400, R0.reuse ;  /* 0x00000400b5b57824 */ /* 0x100fe200078e0200 */
[----:B------:R-:W-:Y:S01]  /*0790*/  IADD3 R205, R204, 0x20, RZ ;  /* 0x00000020cccd7810 */ /* 0x000fe20007ffe0ff */
[----:B------:R-:W-:Y:S01]  /*07a0*/  IMAD R187, R187, 0x400, R0 ;  /* 0x00000400bbbb7824 */ /* 0x000fe200078e0200 */
[----:B------:R-:W-:Y:S01]  /*07b0*/  LEA R246, R4, 0x12000, 0x1 ;  /* 0x0001200004f67811 */ /* 0x000fe200078e08ff */
[----:B------:R-:W-:Y:S01]  /*07c0*/  IMAD.IADD R181, R3, 0x1, R181 ;  /* 0x0000000103b57824 */ /* 0x000fe200078e02b5 */
[----:B------:R-:W-:Y:S01]  /*07d0*/  @P1 IADD3 R205, R204, -0x20, RZ ;  /* 0xffffffe0cccd1810 */ /* 0x000fe20007ffe0ff */
[----:B------:R-:W-:Y:S01]  /*07e0*/  IMAD.IADD R187, R187, 0x1, R3 ;  /* 0x00000001bbbb7824 */ /* 0x000fe200078e0203 */
[----:B------:R-:W-:-:S02]  /*07f0*/  IADD3 R247, R246, 0x40, RZ ;  /* 0x00000040f6f77810 */ /* 0x000fc40007ffe0ff */
[----:B------:R-:W-:Y:S01]  /*0800*/  LOP3.LUT R186, R2, R0, RZ, 0xfc, !PT ;  /* 0x0000000002ba7212 */ /* 0x000fe200078efcff */
[----:B------:R-:W-:Y:S01]  /*0810*/  IMAD.IADD R206, R206, 0x1, R205 ;  /* 0x00000001cece7824 */ /* 0x000fe200078e02cd */
[----:B------:R-:W-:Y:S02]  /*0820*/  LEA R181, R181, 0x1e000, 0x1 ;  /* 0x0001e000b5b57811 */ /* 0x000fe400078e08ff */
[----:B--2---:R-:W-:Y:S02]  /*0830*/  @P2 IADD3 R247, R246, -0x40, RZ ;  /* 0xffffffc0f6f72810 */ /* 0x004fe40007ffe0ff */
.L_x_246:
[----:B-1----:R-:W1:Y:S01]  /*0840*/  S2R R35, SR_CTAID.Y ;  /* 0x0000000000237919 */ /* 0x002e620000002600 */
[----:B--2---:R-:W2:Y:S01]  /*0850*/  LDC.U8 R0, c[0x0][0x312] ;  /* 0x0000c480ff007b82 */ /* 0x004ea20000000000 */
[----:B------:R-:W-:Y:S02]  /*0860*/  ISETP.NE.U32.AND P2, PT, RZ, c[0x0][0x240], PT ;  /* 0x00009000ff007a0c */ /* 0x000fe40003f45070 */
[----:B------:R-:W-:Y:S02]  /*0870*/  ISETP.EQ.U32.AND P5, PT, RZ, c[0x0][0x248], PT ;  /* 0x00009200ff007a0c */ /* 0x000fe40003fa2070 */
[----:B------:R-:W-:-:S02]  /*0880*/  ISETP.NE.AND.EX P2, PT, RZ, c[0x0][0x244], PT, P2 ;  /* 0x00009100ff007a0c */ /* 0x000fc40003f45320 */
[----:B------:R-:W-:Y:S01]  /*0890*/  ISETP.NE.U32.AND P3, PT, RZ, c[0x0][0x250], PT ;  /* 0x00009400ff007a0c */ /* 0x000fe20003f65070 */
[----:B------:R-:W-:-:S03]  /*08a0*/  IMAD.MOV.U32 R36, RZ, RZ, -0x1 ;  /* 0xffffffffff247424 */ /* 0x000fc600078e00ff */
[----:B------:R-:W-:Y:S01]  /*08b0*/  ISETP.NE.AND.EX P3, PT, RZ, c[0x0][0x254], PT, P3 ;  /* 0x00009500ff007a0c */ /* 0x000fe20003f65330 */
[C---:B-1----:R-:W-:Y:S01]  /*08c0*/  IMAD.SHL.U32 R8, R35.reuse, 0x4, RZ ;  /* 0x0000000423087824 */ /* 0x042fe200078e00ff */
[----:B------:R-:W-:Y:S02]  /*08d0*/  SHF.R.S32.HI R29, RZ, 0x1f, R35 ;  /* 0x0000001fff1d7819 */ /* 0x000fe40000011423 */
[----:B--2---:R-:W-:Y:S01]  /*08e0*/  ISETP.NE.AND P4, PT, R0, RZ, PT ;  /* 0x000000ff0000720c */ /* 0x004fe20003f85270 */
[----:B------:R-:W-:Y:S01]  /*08f0*/  IMAD.MOV.U32 R0, RZ, RZ, -0x1 ;  /* 0xffffffffff007424 */ /* 0x000fe200078e00ff */
[----:B------:R-:W-:Y:S02]  /*0900*/  SHF.L.U64.HI R7, R35, 0x2, R29 ;  /* 0x0000000223077819 */ /* 0x000fe4000001021d */
[----:B------:R-:W-:Y:S02]  /*0910*/  IADD3 R2, P0, R8, c[0x0][0x240], RZ ;  /* 0x0000900008027a10 */ /* 0x000fe40007f1e0ff */
        /* <DEDUP_REMOVED lines=10> */
[----:B------:R-:W3:Y:S01]  /*09c0*/  @!P5 LDG.E R36, [R2.64] ;  /* 0x000000060224d981 */ /* 0x000ee2000c1e1900 */
[----:B------:R-:W-:-:S04]  /*09d0*/  ISETP.NE.U32.AND P0, PT, RZ, c[0x0][0x248], PT ;  /* 0x00009200ff007a0c */ /* 0x000fc80003f05070 */
[----:B------:R-:W-:Y:S01]  /*09e0*/  ISETP.NE.AND.EX P0, PT, RZ, c[0x0][0x24c], PT, P0 ;  /* 0x00009300ff007a0c */ /* 0x000fe20003f05300 */
[----:B-1----:R-:W-:Y:S02]  /*09f0*/  IMAD.MOV.U32 R4, RZ, RZ, c[0x0][0x218] ;  /* 0x00008600ff047624 */ /* 0x002fe400078e00ff */
[----:B--2---:R-:W-:Y:S02]  /*0a00*/  @P2 IMAD.IADD R19, R6, 0x1, -R0 ;  /* 0x0000000106132824 */ /* 0x004fe400078e0a00 */
[----:B------:R-:W-:Y:S01]  /*0a10*/  @!P2 IMAD.MOV.U32 R19, RZ, RZ, c[0x0][0x214] ;  /* 0x00008500ff13a624 */ /* 0x000fe200078e00ff */
[----:B---3--:R1:W-:Y:S07]  /*0a20*/  STL [R1+0x8], R36 ;  /* 0x0000082401007387 */ /* 0x0083ee0000100800 */
[----:B------:R-:W-:Y:S05]  /*0a30*/  @!P0 BRA `(.L_x_200) ;  /* 0x0000003000008947 */ /* 0x000fea0003800000 */
[----:B------:R-:W2:Y:S02]  /*0a40*/  @P4 LDG.E R4, [R2.64+0x4] ;  /* 0x0000040602044981 */ /* 0x000ea4000c1e1900 */
[----:B--2---:R-:W-:-:S06]  /*0a50*/  @P4 IADD3 R4, R4, -R36, RZ ;  /* 0x8000002404044210 */ /* 0x004fcc0007ffe0ff */
[----:B------:R2:W5:Y:S02]  /*0a60*/  @!P4 LDG.E R4, [R2.64] ;  /* 0x000000060204c981 */ /* 0x000564000c1e1900 */
.L_x_200:
[----:B------:R-:W-:-:S04]  /*0a70*/  ISETP.NE.U32.AND P1, PT, RZ, c[0x0][0x258], PT ;  /* 0x00009600ff007a0c */ /* 0x000fc80003f25070 */
[----:B------:R-:W-:-:S13]  /*0a80*/  ISETP.NE.AND.EX P1, PT, RZ, c[0x0][0x25c], PT, P1 ;  /* 0x00009700ff007a0c */ /* 0x000fda0003f25310 */
[----:B--2---:R-:W-:-:S04]  /*0a90*/  @P1 IADD3 R2, P0, R8, c[0x0][0x258], RZ ;  /* 0x0000960008021a10 */ /* 0x004fc80007f1e0ff */
[----:B------:R-:W-:-:S06]  /*0aa0*/  @P1 IADD3.X R3, R7, c[0x0][0x25c], RZ, P0, !PT ;  /* 0x0000970007031a10 */ /* 0x000fcc00007fe4ff */
[----:B------:R-:W2:Y:S01]  /*0ab0*/  @P1 LDG.E R3, [R2.64] ;  /* 0x0000000602031981 */ /* 0x000ea2000c1e1900 */
[----:B------:R-:W-:Y:S01]  /*0ac0*/  @!P1 ISETP.NE.U32.AND P0, PT, RZ, c[0x0][0x268], PT ;  /* 0x00009a00ff009a0c */ /* 0x000fe20003f05070 */
[----:B------:R-:W-:-:S03]  /*0ad0*/  IMAD.SHL.U32 R34, R243, 0x40, RZ ;  /* 0x00000040f3227824 */ /* 0x000fc600078e00ff */
[----:B------:R-:W-:Y:S02]  /*0ae0*/  @!P1 ISETP.NE.AND.EX P0, PT, RZ, c[0x0][0x26c], PT, P0 ;  /* 0x00009b00ff009a0c */ /* 0x000fe40003f05300 */
[----:B------:R3:W-:Y:S02]  /*0af0*/  STL [R1], R34 ;  /* 0x0000002201007387 */ /* 0x0007e40000100800 */
[----:B------:R-:W-:Y:S01]  /*0b00*/  @!P1 SEL R2, RZ, c[0x0][0x21c], !P0 ;  /* 0x00008700ff029a07 */ /* 0x000fe20004000000 */
[----:B--2--5:R-:W-:-:S03]  /*0b10*/  @P1 IMAD.IADD R210, R3, 0x1, -R242 ;  /* 0x0000000103d21824 */ /* 0x024fc600078e0af2 */
[----:B------:R-:W-:-:S04]  /*0b20*/  @!P1 IADD3 R210, R2, R4, -R242 ;  /* 0x0000000402d29210 */ /* 0x000fc80007ffe8f2 */
[----:B------:R-:W-:-:S13]  /*0b30*/  ISETP.GT.AND P0, PT, R210, R34, PT ;  /* 0x00000022d200720c */ /* 0x000fda0003f04270 */
[----:B------:R-:W-:Y:S05]  /*0b40*/  @!P0 BRA `(.L_x_201) ;  /* 0x00007c4000008947 */ /* 0x000fea0003800000 */
[----:B---3--:R-:W-:Y:S01]  /*0b50*/  ISETP.NE.AND P0, PT, R36, -0x1, PT ;  /* 0xffffffff2400780c */ /* 0x008fe20003f05270 */
[----:B------:R-:W-:Y:S01]  /*0b60*/  IMAD R3, R29, c[0x0][0x178], RZ ;  /* 0x00005e001d037a24 */ /* 0x000fe200078e02ff */
[----:B------:R-:W-:Y:S01]  /*0b70*/  IADD3 R2, R19, 0x3f, RZ ;  /* 0x0000003f13027810 */ /* 0x000fe20007ffe0ff */
[C---:B------:R-:W-:Y:S01]  /*0b80*/  IMAD.WIDE.U32 R10, R35.reuse, c[0x0][0x178], RZ ;  /* 0x00005e00230a7a25 */ /* 0x040fe200078e00ff */
[C---:B------:R-:W-:Y:S02]  /*0b90*/  ISETP.NE.AND P1, PT, R0.reuse, -0x1, PT ;  /* 0xffffffff0000780c */ /* 0x040fe40003f25270 */
        /* <DEDUP_REMOVED lines=27> */
.L_x_202:
        /* <DEDUP_REMOVED lines=15> */
.L_x_203:
[----:B------:R-:W-:Y:S01]  /*0e40*/  IABS R11, c[0x0][0x1c8] ;  /* 0x00007200000b7a13 */ /* 0x000fe20000000000 */
[----:B------:R-:W2:Y:S01]  /*0e50*/  LDC.U8 R17, c[0x0][0x328] ;  /* 0x0000ca00ff117b82 */ /* 0x000ea20000000000 */
[----:B------:R-:W-:Y:S01]  /*0e60*/  IABS R7, R244 ;  /* 0x000000f400077213 */ /* 0x000fe20000000000 */
[C---:B------:R-:W-:Y:S01]  /*0e70*/  @P1 IMAD.WIDE.U32 R4, R0.reuse, c[0x0][0x370], RZ ;  /* 0x0000dc0000041a25 */ /* 0x040fe200078e00ff */
[----:B------:R-:W3:Y:S01]  /*0e80*/  I2F.RP R2, R11 ;  /* 0x0000000b00027306 */ /* 0x000ee20000209400 */
[----:B------:R-:W-:Y:S01]  /*0e90*/  MOV R12, c[0x0][0x224] ;  /* 0x00008900000c7a02 */ /* 0x000fe20000000f00 */
[----:B------:R-:W4:Y:S01]  /*0ea0*/  S2R R20, SR_CTAID.X ;  /* 0x0000000000147919 */ /* 0x000f220000002500 */
[----:B------:R-:W-:Y:S01]  /*0eb0*/  MOV R8, R7 ;  /* 0x0000000700087202 */ /* 0x000fe20000000f00 */
[----:B------:R-:W-:Y:S01]  /*0ec0*/  @P1 IMAD R16, R0, c[0x0][0x374], R5 ;  /* 0x0000dd0000101a24 */ /* 0x000fe200078e0205 */
[----:B------:R-:W-:Y:S01]  /*0ed0*/  LOP3.LUT R7, R244, c[0x0][0x1c8], RZ, 0x3c, !PT ;  /* 0x00007200f4077a12 */ /* 0x000fe200078e3cff */
[----:B------:R-:W-:Y:S01]  /*0ee0*/  @P1 IMAD.MOV.U32 R10, RZ, RZ, R4 ;  /* 0x000000ffff0a1224 */ /* 0x000fe200078e0004 */
[----:B------:R-:W-:Y:S01]  /*0ef0*/  SHF.R.S32.HI R12, RZ, 0x1f, R12 ;  /* 0x0000001fff0c7819 */ /* 0x000fe2000001140c */
[----:B------:R-:W-:Y:S01]  /*0f00*/  @!P1 IMAD.WIDE.U32 R4, R35, c[0x0][0x368], RZ ;  /* 0x0000da0023049a25 */ /* 0x000fe200078e00ff */
[----:B------:R-:W-:Y:S01]  /*0f10*/  ISETP.GE.AND P4, PT, R7, RZ, PT ;  /* 0x000000ff0700720c */ /* 0x000fe20003f86270 */
[----:B------:R-:W5:Y:S01]  /*0f20*/  LDC.U8 R22, c[0x0][0x3d0] ;  /* 0x0000f400ff167b82 */ /* 0x000f620000000000 */
[----:B------:R-:W-:Y:S01]  /*0f30*/  MOV R32, c[0x0][0x22c] ;  /* 0x00008b0000207a02 */ /* 0x000fe20000000f00 */
[----:B------:R-:W-:Y:S01]  /*0f40*/  IMAD R7, R12, R35, RZ ;  /* 0x000000230c077224 */ /* 0x000fe200078e02ff */
[----:B------:R-:W-:Y:S01]  /*0f50*/  @!P1 MOV R10, R4 ;  /* 0x00000004000a9202 */ /* 0x000fe20000000f00 */
[----:B------:R-:W-:Y:S01]  /*0f60*/  IMAD.WIDE.U32 R12, R35, c[0x0][0x224], RZ ;  /* 0x00008900230c7a25 */ /* 0x000fe200078e00ff */
[----:B------:R-:W-:Y:S01]  /*0f70*/  SHF.R.S32.HI R245, RZ, 0x1f, R244 ;  /* 0x0000001ffff57819 */ /* 0x000fe200000114f4 */
[----:B---3--:R-:W3:Y:S02]  /*0f80*/  MUFU.RCP R2, R2 ;  /* 0x0000000200027308 */ /* 0x008ee40000001000 */
[----:B------:R-:W-:Y:S01]  /*0f90*/  IMAD.WIDE R14, R32, c[0x0][0x1c0], RZ ;  /* 0x00007000200e7a25 */ /* 0x000fe200078e02ff */
[----:B--2---:R-:W-:-:S03]  /*0fa0*/  ISETP.NE.AND P3, PT, R17, RZ, PT ;  /* 0x000000ff1100720c */ /* 0x004fc60003f65270 */
[----:B----4-:R-:W-:Y:S01]  /*0fb0*/  IMAD.WIDE.U32 R30, R20, c[0x0][0x3d8], RZ ;  /* 0x0000f600141e7a25 */ /* 0x010fe200078e00ff */
[----:B---3--:R-:W-:-:S04]  /*0fc0*/  IADD3 R2, R2, 0xffffffe, RZ ;  /* 0x0ffffffe02027810 */ /* 0x008fc80007ffe0ff */
[----:B------:R-:W2:Y:S02]  /*0fd0*/  F2I.FTZ.U32.TRUNC.NTZ R3, R2 ;  /* 0x0000000200037305 */ /* 0x000ea4000021f000 */
[----:B--2---:R-:W-:-:S05]  /*0fe0*/  IADD3 R2, RZ, -R3, RZ ;  /* 0x80000003ff027210 */ /* 0x004fca0007ffe0ff */
[----:B------:R-:W-:Y:S02]  /*0ff0*/  IMAD R6, R2, R11, RZ ;  /* 0x0000000b02067224 */ /* 0x000fe400078e02ff */
[----:B------:R-:W-:-:S04]  /*1000*/  IMAD.MOV.U32 R2, RZ, RZ, RZ ;  /* 0x000000ffff027224 */ /* 0x000fc800078e00ff */
[----:B------:R-:W-:-:S04]  /*1010*/  IMAD.HI.U32 R2, R3, R6, R2 ;  /* 0x0000000603027227 */ /* 0x000fc800078e0002 */
[----:B------:R-:W-:Y:S02]  /*1020*/  @!P1 IMAD R6, R29, c[0x0][0x368], RZ ;  /* 0x0000da001d069a24 */ /* 0x000fe400078e02ff */
[----:B------:R-:W-:-:S04]  /*1030*/  IMAD.HI.U32 R2, R2, R8, RZ ;  /* 0x0000000802027227 */ /* 0x000fc800078e00ff */
[----:B------:R-:W-:Y:S02]  /*1040*/  IMAD.MOV R3, RZ, RZ, -R2 ;  /* 0x000000ffff037224 */ /* 0x000fe400078e0a02 */
[----:B------:R-:W-:Y:S02]  /*1050*/  @!P1 IMAD R6, R35, c[0x0][0x36c], R6 ;  /* 0x0000db0023069a24 */ /* 0x000fe400078e0206 */
[----:B------:R-:W-:Y:S01]  /*1060*/  IMAD R3, R11, R3, R8 ;  /* 0x000000030b037224 */ /* 0x000fe200078e0208 */
[----:B------:R-:W-:Y:S01]  /*1070*/  SHF.L.U64.HI R8, R35, 0x7, R29 ;  /* 0x0000000723087819 */ /* 0x000fe2000001021d */
[----:B------:R-:W-:Y:S01]  /*1080*/  @!P1 IMAD.IADD R16, R5, 0x1, R6 ;  /* 0x0000000105109824 */ /* 0x000fe200078e0206 */
[----:B------:R-:W-:Y:S01]  /*1090*/  SHF.L.U32 R6, R35, 0x7, RZ ;  /* 0x0000000723067819 */ /* 0x000fe200000006ff */
[----:B------:R-:W-:Y:S01]  /*10a0*/  IMAD R5, R29, c[0x0][0x224], R7 ;  /* 0x000089001d057a24 */ /* 0x000fe200078e0207 */
[----:B------:R-:W-:Y:S01]  /*10b0*/  ISETP.GT.U32.AND P5, PT, R11, R3, PT ;  /* 0x000000030b00720c */ /* 0x000fe20003fa4070 */
[-C--:B------:R-:W-:Y:S01]  /*10c0*/  IMAD R7, R15, R12.reuse, RZ ;  /* 0x0000000c0f077224 */ /* 0x080fe200078e02ff */
[----:B------:R-:W-:Y:S01]  /*10d0*/  SEL R6, R6, RZ, P2 ;  /* 0x000000ff06067207 */ /* 0x000fe20001000000 */
[----:B------:R-:W-:Y:S01]  /*10e0*/  IMAD.IADD R4, R13, 0x1, R5 ;  /* 0x000000010d047824 */ /* 0x000fe200078e0205 */
[----:B------:R-:W-:Y:S01]  /*10f0*/  SEL R8, R8, RZ, P2 ;  /* 0x000000ff08087207 */ /* 0x000fe20001000000 */
[----:B------:R-:W-:Y:S01]  /*1100*/  IMAD.WIDE.U32 R12, R14, R12, RZ ;  /* 0x0000000c0e0c7225 */ /* 0x000fe200078e00ff */
[----:B------:R-:W-:-:S03]  /*1110*/  IADD3 R6, P2, R9, R6, RZ ;  /* 0x0000000609067210 */ /* 0x000fc60007f5e0ff */
[----:B------:R-:W-:Y:S01]  /*1120*/  IMAD R7, R14, R4, R7 ;  /* 0x000000040e077224 */ /* 0x000fe200078e0207 */
[----:B------:R-:W-:Y:S01]  /*1130*/  IADD3.X R8, R18, R8, RZ, P2, !PT ;  /* 0x0000000812087210 */ /* 0x000fe200017fe4ff */
[----:B------:R-:W-:Y:S01]  /*1140*/  IMAD.WIDE.U32 R4, R14, R0, RZ ;  /* 0x000000000e047225 */ /* 0x000fe200078e00ff */
[----:B-----5:R-:W-:Y:S02]  /*1150*/  ISETP.NE.AND P2, PT, R22, RZ, PT ;  /* 0x000000ff1600720c */ /* 0x020fe40003f45270 */
[----:B------:R-:W-:Y:S01]  /*1160*/  @!P5 IADD3 R2, R2, 0x1, RZ ;  /* 0x000000010202d810 */ /* 0x000fe20007ffe0ff */
[----:B------:R-:W-:Y:S01]  /*1170*/  @!P5 IMAD.IADD R3, R3, 0x1, -R11 ;  /* 0x000000010303d824 */ /* 0x000fe200078e0a0b */
[----:B------:R-:W-:Y:S02]  /*1180*/  ISETP.NE.AND P5, PT, RZ, c[0x0][0x1c8], PT ;  /* 0x00007200ff007a0c */ /* 0x000fe40003fa5270 */
[----:B------:R-:W-:Y:S01]  /*1190*/  SEL R17, R12, R4, !P1 ;  /* 0x000000040c117207 */ /* 0x000fe20004800000 */
[----:B------:R-:W-:Y:S01]  /*11a0*/  IMAD.IADD R12, R13, 0x1, R7 ;  /* 0x000000010d0c7824 */ /* 0x000fe200078e0207 */
[----:B------:R-:W-:Y:S01]  /*11b0*/  ISETP.GE.U32.AND P6, PT, R3, R11, PT ;  /* 0x0000000b0300720c */ /* 0x000fe20003fc6070 */
[C---:B------:R-:W-:Y:S01]  /*11c0*/  IMAD R11, R15.reuse, R6, RZ ;  /* 0x000000060f0b7224 */ /* 0x040fe200078e02ff */
[----:B------:R-:W-:Y:S01]  /*11d0*/  SEL R13, R30, RZ, P2 ;  /* 0x000000ff1e0d7207 */ /* 0x000fe20001000000 */
[----:B------:R-:W-:-:S02]  /*11e0*/  IMAD R3, R15, R0, RZ ;  /* 0x000000000f037224 */ /* 0x000fc400078e02ff */
[----:B------:R-:W-:Y:S02]  /*11f0*/  @P3 IMAD R4, R35, c[0x0][0x214], RZ ;  /* 0x0000850023043a24 */ /* 0x000fe400078e02ff */
[----:B------:R-:W-:Y:S01]  /*1200*/  IMAD.WIDE.U32 R6, R14, R6, RZ ;  /* 0x000000060e067225 */ /* 0x000fe200078e00ff */
[----:B------:R-:W-:Y:S02]  /*1210*/  @P1 IADD3 R12, R5, R3, RZ ;  /* 0x00000003050c1210 */ /* 0x000fe40007ffe0ff */
[----:B------:R-:W-:Y:S01]  /*1220*/  @P3 SEL R3, R4, R0, !P1 ;  /* 0x0000000004033207 */ /* 0x000fe20004800000 */
[----:B------:R-:W-:Y:S02]  /*1230*/  IMAD R11, R14, R8, R11 ;  /* 0x000000080e0b7224 */ /* 0x000fe400078e020b */
[----:B------:R-:W-:Y:S01]  /*1240*/  @P6 IADD3 R2, R2, 0x1, RZ ;  /* 0x0000000102026810 */ /* 0x000fe20007ffe0ff */
[----:B------:R-:W-:Y:S01]  /*1250*/  IMAD R4, R20, c[0x0][0x3dc], R31 ;  /* 0x0000f70014047a24 */ /* 0x000fe200078e021f */
[----:B------:R-:W-:Y:S01]  /*1260*/  SHF.R.S32.HI R20, RZ, 0x1f, R34 ;  /* 0x0000001fff147819 */ /* 0x000fe20000011422 */
[----:B------:R-:W-:-:S02]  /*1270*/  @!P3 IMAD R5, R35, c[0x0][0x1c0], R244 ;  /* 0x000070002305ba24 */ /* 0x000fc400078e02f4 */
[----:B------:R-:W-:Y:S01]  /*1280*/  IMAD.MOV.U32 R14, RZ, RZ, R2 ;  /* 0x000000ffff0e7224 */ /* 0x000fe200078e0002 */
[----:B------:R-:W-:Y:S01]  /*1290*/  SEL R15, R4, RZ, P2 ;  /* 0x000000ff040f7207 */ /* 0x000fe20001000000 */
[C---:B------:R-:W-:Y:S01]  /*12a0*/  IMAD R2, R244.reuse, c[0x0][0x22c], RZ ;  /* 0x00008b00f4027a24 */ /* 0x040fe200078e02ff */
[----:B------:R-:W-:Y:S01]  /*12b0*/  IADD3 R4, R7, R11, RZ ;  /* 0x0000000b07047210 */ /* 0x000fe20007ffe0ff */
[----:B------:R-:W-:Y:S01]  /*12c0*/  @P3 IMAD R8, R244, c[0x0][0x234], R3 ;  /* 0x00008d00f4083a24 */ /* 0x000fe200078e0203 */
[----:B------:R-:W-:Y:S01]  /*12d0*/  @!P4 IADD3 R14, -R14, RZ, RZ ;  /* 0x000000ff0e0ec210 */ /* 0x000fe20007ffe1ff */
[----:B------:R-:W-:Y:S01]  /*12e0*/  @!P3 IMAD R8, R5, c[0x0][0x214], RZ ;  /* 0x000085000508ba24 */ /* 0x000fe200078e02ff */
[----:B------:R-:W-:Y:S02]  /*12f0*/  @!P5 LOP3.LUT R14, RZ, c[0x0][0x1c8], RZ, 0x33, !PT ;  /* 0x00007200ff0eda12 */ /* 0x000fe400078e33ff */
[----:B------:R-:W-:Y:S02]  /*1300*/  SHF.R.S32.HI R3, RZ, 0x1f, R2 ;  /* 0x0000001fff037819 */ /* 0x000fe40000011402 */
[----:B------:R-:W-:Y:S01]  /*1310*/  SHF.R.S32.HI R22, RZ, 0x1f, R14 ;  /* 0x0000001fff167819 */ /* 0x000fe2000001140e */
[----:B------:R-:W-:Y:S05]  /*1320*/  @!P3 BRA `(.L_x_204) ;  /* 0x000000700000b947 */ /* 0x000fea0003800000 */
[----:B------:R-:W-:Y:S01]  /*1330*/  @!P1 IMAD R0, R35, c[0x0][0x224], RZ ;  /* 0x0000890023009a24 */ /* 0x000fe200078e02ff */
[----:B------:R-:W-:-:S02]  /*1340*/  MOV R11, 0x80 ;  /* 0x00000080000b7802 */ /* 0x000fc40000000f00 */
[----:B------:R-:W-:Y:S02]  /*1350*/  MOV R5, c[0x0][0x210] ;  /* 0x0000840000057a02 */ /* 0x000fe40000000f00 */
[----:B------:R-:W-:-:S03]  /*1360*/  LEA R0, R35, R0, 0x7 ;  /* 0x0000000023007211 */ /* 0x000fc600078e38ff */
[----:B------:R-:W-:-:S04]  /*1370*/  IMAD R5, R11, R5, c[0x0][0x234] ;  /* 0x00008d000b057624 */ /* 0x000fc800078e0205 */
[----:B------:R-:W-:Y:S01]  /*1380*/  IMAD R0, R5, R244, R0 ;  /* 0x000000f405007224 */ /* 0x000fe200078e0200 */
[----:B------:R-:W-:Y:S05]  /*1390*/  BRA `(.L_x_205) ;  /* 0x0000002000007947 */ /* 0x000fea0003800000 */
.L_x_204:
[----:B------:R-:W-:-:S04]  /*13a0*/  IMAD R0, R35, c[0x0][0x1c0], R244 ;  /* 0x0000700023007a24 */ /* 0x000fc800078e02f4 */
[----:B------:R-:W-:Y:S02]  /*13b0*/  IMAD R0, R0, c[0x0][0x224], RZ ;  /* 0x0000890000007a24 */ /* 0x000fe400078e02ff */
.L_x_205:
[----:B------:R-:W2:Y:S01]  /*13c0*/  S2R R30, SR_TID.X ;  /* 0x00000000001e7919 */ /* 0x000ea20000002100 */
[----:B------:R-:W-:Y:S01]  /*13d0*/  IMAD R32, R32, c[0x0][0x1c0], RZ ;  /* 0x0000700020207a24 */ /* 0x000fe200078e02ff */
[----:B------:R-:W-:Y:S01]  /*13e0*/  SHF.R.S32.HI R201, RZ, 0x1f, R200 ;  /* 0x0000001fffc97819 */ /* 0x000fe200000114c8 */
[----:B------:R-:W-:Y:S01]  /*13f0*/  IMAD.IADD R5, R9, 0x1, R0 ;  /* 0x0000000109057824 */ /* 0x000fe200078e0200 */
[----:B------:R-:W-:Y:S01]  /*1400*/  SHF.R.S32.HI R28, RZ, 0x1f, R241 ;  /* 0x0000001fff1c7819 */ /* 0x000fe200000114f1 */
[----:B------:R-:W-:Y:S01]  /*1410*/  IMAD.SHL.U32 R7, R32, 0x40, RZ ;  /* 0x0000004020077824 */ /* 0x000fe200078e00ff */
[----:B------:R-:W-:Y:S01]  /*1420*/  BSSY B1, `(.L_x_201) ;  /* 0x0000736000017945 */ /* 0x000fe20003800000 */
[----:B------:R-:W-:-:S03]  /*1430*/  IMAD.MOV.U32 R33, RZ, RZ, 0x4 ;  /* 0x00000004ff217424 */ /* 0x000fc600078e00ff */
[----:B------:R-:W-:Y:S02]  /*1440*/  IADD3 R6, P3, P1, R6, R7, R2 ;  /* 0x0000000706067210 */ /* 0x000fe4000797e002 */
[----:B------:R-:W-:Y:S02]  /*1450*/  SHF.R.S32.HI R0, RZ, 0x1f, R7 ;  /* 0x0000001fff007819 */ /* 0x000fe40000011407 */
[----:B------:R-:W-:Y:S01]  /*1460*/  IADD3 R2, P4, R200, R10, RZ ;  /* 0x0000000ac8027210 */ /* 0x000fe20007f9e0ff */
[----:B------:R-:W-:Y:S01]  /*1470*/  IMAD.WIDE R10, R5, R33, c[0x0][0x3c8] ;  /* 0x0000f200050a7625 */ /* 0x000fe200078e0221 */
[----:B------:R-:W-:Y:S02]  /*1480*/  IADD3.X R4, R4, R0, R3, P3, P1 ;  /* 0x0000000004047210 */ /* 0x000fe40001fe2403 */
[----:B------:R-:W-:Y:S01]  /*1490*/  IADD3 R13, P3, P1, R13, R6, R17 ;  /* 0x000000060d0d7210 */ /* 0x000fe2000797e011 */
[----:B------:R-:W-:Y:S01]  /*14a0*/  IMAD R0, R18, c[0x0][0x370], RZ ;  /* 0x0000dc0012007a24 */ /* 0x000fe200078e02ff */
[----:B------:R-:W-:Y:S01]  /*14b0*/  IADD3 R7, -R210, R19, R34 ;  /* 0x00000013d2077210 */ /* 0x000fe20007ffe122 */
[----:B------:R-:W-:Y:S01]  /*14c0*/  IMAD.X R3, R201, 0x1, R16, P4 ;  /* 0x00000001c9037824 */ /* 0x000fe200020e0610 */
[----:B------:R-:W-:Y:S01]  /*14d0*/  IADD3.X R12, R15, R4, R12, P3, P1 ;  /* 0x000000040f0c7210 */ /* 0x000fe20001fe240c */
[C---:B------:R-:W-:Y:S01]  /*14e0*/  IMAD R0, R9.reuse, c[0x0][0x374], R0 ;  /* 0x0000dd0009007a24 */ /* 0x040fe200078e0200 */
[----:B--2---:R-:W-:Y:S01]  /*14f0*/  SHF.R.S32.HI R31, RZ, 0x1f, R30 ;  /* 0x0000001fff1f7819 */ /* 0x004fe2000001141e */
[----:B------:R-:W-:Y:S01]  /*1500*/  IMAD.WIDE.U32 R2, R9, c[0x0][0x370], R2 ;  /* 0x0000dc0009027a25 */ /* 0x000fe200078e0002 */
[----:B------:R-:W-:-:S02]  /*1510*/  IADD3 R6, P1, R241, R9, RZ ;  /* 0x00000009f1067210 */ /* 0x000fc40007f3e0ff */
[----:B------:R-:W-:Y:S01]  /*1520*/  LEA.HI R17, R31, R30, RZ, 0x5 ;  /* 0x0000001e1f117211 */ /* 0x000fe200078f28ff */
[----:B------:R-:W-:Y:S01]  /*1530*/  IMAD.IADD R3, R3, 0x1, R0 ;  /* 0x0000000103037824 */ /* 0x000fe200078e0200 */
[----:B------:R-:W-:Y:S01]  /*1540*/  IADD3.X R5, R28, R18, RZ, P1, !PT ;  /* 0x000000121c057210 */ /* 0x000fe20000ffe4ff */
[----:B------:R-:W-:Y:S01]  /*1550*/  IMAD.MOV.U32 R214, RZ, RZ, R10 ;  /* 0x000000ffffd67224 */ /* 0x000fe200078e000a */
[----:B------:R-:W-:Y:S01]  /*1560*/  LOP3.LUT R4, R17, 0xffffffe0, RZ, 0xc0, !PT ;  /* 0xffffffe011047812 */ /* 0x000fe200078ec0ff */
[----:B------:R-:W-:Y:S01]  /*1570*/  IMAD.WIDE.U32 R2, R244, c[0x0][0x378], R2 ;  /* 0x0000de00f4027a25 */ /* 0x000fe200078e0002 */
[----:B------:R-:W-:Y:S02]  /*1580*/  SHF.R.S32.HI R16, RZ, 0x5, R17 ;  /* 0x00000005ff107819 */ /* 0x000fe40000011411 */
[----:B------:R-:W-:Y:S01]  /*1590*/  MOV R213, R11 ;  /* 0x0000000b00d57202 */ /* 0x000fe20000000f00 */
[----:B------:R-:W-:Y:S02]  /*15a0*/  IMAD.IADD R15, R30, 0x1, -R4 ;  /* 0x000000011e0f7824 */ /* 0x000fe400078e0a04 */
[----:B------:R-:W-:Y:S01]  /*15b0*/  IMAD.IADD R11, R9, 0x1, R8 ;  /* 0x00000001090b7824 */ /* 0x000fe200078e0208 */
[----:B------:R-:W-:Y:S01]  /*15c0*/  IADD3 R8, R7, -c[0x0][0x2e8], RZ ;  /* 0x8000ba0007087a10 */ /* 0x000fe20007ffe0ff */
[----:B------:R-:W-:-:S02]  /*15d0*/  IMAD R0, R16, R32, R15 ;  /* 0x0000002010007224 */ /* 0x000fc400078e020f */
[----:B------:R-:W-:Y:S02]  /*15e0*/  IMAD R4, R245, c[0x0][0x378], RZ ;  /* 0x0000de00f5047a24 */ /* 0x000fe400078e02ff */
[----:B------:R-:W-:Y:S01]  /*15f0*/  IMAD R10, R5, c[0x0][0x190], RZ ;  /* 0x00006400050a7a24 */ /* 0x000fe200078e02ff */
[----:B------:R-:W-:Y:S01]  /*1600*/  IADD3 R7, P1, R0, R13, RZ ;  /* 0x0000000d00077210 */ /* 0x000fe20007f3e0ff */
[----:B------:R-:W-:Y:S02]  /*1610*/  IMAD R9, R244, c[0x0][0x37c], R4 ;  /* 0x0000df00f4097a24 */ /* 0x000fe400078e0204 */
[----:B------:R-:W-:-:S04]  /*1620*/  IMAD.WIDE.U32 R4, R6, c[0x0][0x190], R200 ;  /* 0x0000640006047a25 */ /* 0x000fc800078e00c8 */
[----:B------:R-:W-:Y:S01]  /*1630*/  IMAD R10, R6, c[0x0][0x194], R10 ;  /* 0x00006500060a7a24 */ /* 0x000fe200078e020a */
[----:B------:R-:W-:Y:S01]  /*1640*/  LEA.HI.X.SX32 R6, R0, R12, 0x1, P1 ;  /* 0x0000000c00067211 */ /* 0x000fe200008f0eff */
[----:B------:R-:W-:Y:S01]  /*1650*/  IMAD.IADD R3, R3, 0x1, R9 ;  /* 0x0000000103037824 */ /* 0x000fe200078e0209 */
[----:B------:R-:W-:Y:S02]  /*1660*/  SHF.R.S32.HI R0, RZ, 0x1f, R8 ;  /* 0x0000001fff007819 */ /* 0x000fe40000011408 */
[----:B------:R-:W-:Y:S01]  /*1670*/  LEA R188, P1, R7, c[0x0][0x350], 0x2 ;  /* 0x0000d40007bc7a11 */ /* 0x000fe200078210ff */
[----:B------:R-:W-:Y:S01]  /*1680*/  IMAD.WIDE.U32 R2, R241, c[0x0][0x370], R2 ;  /* 0x0000dc00f1027a25 */ /* 0x000fe200078e0002 */
[----:B------:R-:W-:Y:S02]  /*1690*/  LEA.HI R8, R0, R8, RZ, 0x6 ;  /* 0x0000000800087211 */ /* 0x000fe400078f30ff */
[----:B------:R-:W-:Y:S01]  /*16a0*/  LEA.HI.X R189, R7, c[0x0][0x354], R6, 0x2, P1 ;  /* 0x0000d50007bd7a11 */ /* 0x000fe200008f1406 */
[----:B------:R-:W-:Y:S01]  /*16b0*/  IMAD R0, R245, c[0x0][0x1a8], RZ ;  /* 0x00006a00f5007a24 */ /* 0x000fe200078e02ff */
[----:B------:R-:W-:Y:S01]  /*16c0*/  SHF.R.S32.HI R7, RZ, 0x6, R8 ;  /* 0x00000006ff077819 */ /* 0x000fe20000011408 */
[----:B------:R-:W-:Y:S01]  /*16d0*/  IMAD.WIDE R8, R11, R33, c[0x0][0x200] ;  /* 0x000080000b087625 */ /* 0x000fe200078e0221 */
[----:B------:R-:W-:-:S02]  /*16e0*/  IADD3 R4, P3, R25, R4, RZ ;  /* 0x0000000419047210 */ /* 0x000fc40007f7e0ff */
[----:B------:R-:W-:Y:S01]  /*16f0*/  IMNMX R239, RZ, R7, !PT ;  /* 0x00000007ffef7217 */ /* 0x000fe20007800200 */
[----:B------:R-:W-:Y:S01]  /*1700*/  IMAD R6, R244, c[0x0][0x1ac], R0 ;  /* 0x00006b00f4067a24 */ /* 0x000fe200078e0200 */
[----:B------:R-:W-:Y:S01]  /*1710*/  IADD3.X R5, R21, R5, R10, P3, !PT ;  /* 0x0000000515057210 */ /* 0x000fe20001ffe40a */
[----:B------:R-:W-:Y:S01]  /*1720*/  IMAD R0, R28, c[0x0][0x370], RZ ;  /* 0x0000dc001c007a24 */ /* 0x000fe200078e02ff */
[C---:B------:R-:W-:Y:S01]  /*1730*/  ISETP.GT.AND P4, PT, R199.reuse, R239, PT ;  /* 0x000000efc700720c */ /* 0x040fe20003f84270 */
[----:B------:R-:W-:Y:S01]  /*1740*/  IMAD.MOV.U32 R208, RZ, RZ, R9 ;  /* 0x000000ffffd07224 */ /* 0x000fe200078e0009 */
[----:B------:R-:W-:Y:S01]  /*1750*/  LEA R194, P1, R2, c[0x0][0x330], 0x1 ;  /* 0x0000cc0002c27a11 */ /* 0x000fe200078208ff */
[----:B------:R-:W-:Y:S01]  /*1760*/  IMAD.WIDE.U32 R4, R244, c[0x0][0x1a8], R4 ;  /* 0x00006a00f4047a25 */ /* 0x000fe200078e0004 */
[----:B------:R-:W-:Y:S02]  /*1770*/  MOV R209, R8 ;  /* 0x0000000800d17202 */ /* 0x000fe40000000f00 */
[----:B------:R-:W-:Y:S01]  /*1780*/  IADD3 R199, R199, -0x1, RZ ;  /* 0xffffffffc7c77810 */ /* 0x000fe20007ffe0ff */
[----:B------:R-:W-:Y:S01]  /*1790*/  IMAD R0, R241, c[0x0][0x374], R0 ;  /* 0x0000dd00f1007a24 */ /* 0x000fe200078e0200 */
[----:B------:R-:W-:Y:S01]  /*17a0*/  LEA R196, P3, R4, c[0x0][0x160], 0x1 ;  /* 0x0000580004c47a11 */ /* 0x000fe200078608ff */
[----:B------:R-:W-:-:S02]  /*17b0*/  IMAD.IADD R11, R5, 0x1, R6 ;  /* 0x00000001050b7824 */ /* 0x000fc400078e0206 */
[----:B------:R-:W-:-:S03]  /*17c0*/  IMAD.IADD R0, R3, 0x1, R0 ;  /* 0x0000000103007824 */ /* 0x000fc600078e0200 */
[----:B------:R-:W-:Y:S02]  /*17d0*/  LEA.HI.X R197, R4, c[0x0][0x164], R11, 0x1, P3 ;  /* 0x0000590004c57a11 */ /* 0x000fe400018f0c0b */
[----:B------:R-:W-:Y:S01]  /*17e0*/  LEA.HI.X R195, R2, c[0x0][0x334], R0, 0x1, P1 ;  /* 0x0000cd0002c37a11 */ /* 0x000fe200008f0c00 */
        /* <DEDUP_REMOVED lines=16> */
.L_x_207:
        /* <DEDUP_REMOVED lines=15> */
.L_x_208:
        /* <DEDUP_REMOVED lines=27> */
.L_x_210:
[----:B------:R-:W-:Y:S05]  /*1b90*/  BSYNC B0 ;  /* 0x0000000000007941 */ /* 0x000fea0003800000 */
.L_x_209:
        /* <DEDUP_REMOVED lines=8> */
[----:B--2---:R-:W-:Y:S01]  /*1c20*/  IMAD.X R2, RZ, RZ, R28, P0 ;  /* 0x000000ffff027224 */ /* 0x004fe200000e061c */
        /* <DEDUP_REMOVED lines=10> */
.L_x_212:
[----:B------:R-:W-:Y:S05]  /*1cd0*/  BSYNC B0 ;  /* 0x0000000000007941 */ /* 0x000fea0003800000 */
.L_x_211:
[----:B--2---:R-:W-:Y:S01]  /*1ce0*/  IMAD.WIDE.U32 R2, R34, c[0x0][0x3a8], R200 ;  /* 0x0000ea0022027a25 */ /* 0x004fe200078e00c8 */
        /* <DEDUP_REMOVED lines=24> */
.L_x_214:
[----:B------:R-:W-:Y:S05]  /*1e70*/  BSYNC B0 ;  /* 0x0000000000007941 */ /* 0x000fea0003800000 */
.L_x_213:
[----:B------:R-:W-:Y:S05]  /*1e80*/  @P3 BRA `(.L_x_215) ;  /* 0x000068f000003947 */ /* 0x000fea0003800000 */
[----:B------:R-:W-:Y:S01]  /*1e90*/  IADD3 R0, P0, R241, 0x20, RZ ;  /* 0x00000020f1007810 */ /* 0x000fe20007f1e0ff */
[----:B------:R-:W-:Y:S01]  /*1ea0*/  IMAD.MOV.U32 R5, RZ, RZ, R8 ;  /* 0x000000ffff057224 */ /* 0x000fe200078e0008 */
[----:B------:R-:W-:-:S03]  /*1eb0*/  ISETP.GE.AND P1, PT, R200, c[0x0][0x220], PT ;  /* 0x00008800c8007a0c */ /* 0x000fc60003f26270 */
        /* <DEDUP_REMOVED lines=14> */
.L_x_206:
        /* <DEDUP_REMOVED lines=31> */
.L_x_217:
[----:B------:R-:W-:Y:S05]  /*2190*/  BSYNC B0 ;  /* 0x0000000000007941 */ /* 0x000fea0003800000 */
.L_x_216:
        /* <DEDUP_REMOVED lines=39> */
.L_x_219:
[----:B------:R-:W-:Y:S05]  /*2410*/  BSYNC B0 ;  /* 0x0000000000007941 */ /* 0x000fea0003800000 */
.L_x_218:
        /* <DEDUP_REMOVED lines=19> */
.L_x_221:
        /* <DEDUP_REMOVED lines=28> */
.L_x_222:
[----:B------:R-:W-:Y:S05]  /*2710*/  BSYNC B0 ;  /* 0x0000000000007941 */ /* 0x000fea0003800000 */
.L_x_220:
        /* <DEDUP_REMOVED lines=17> */
.L_x_224:
        /* <DEDUP_REMOVED lines=38> */
.L_x_225:
[----:B------:R-:W-:Y:S05]  /*2a90*/  BSYNC B0 ;  /* 0x0000000000007941 */ /* 0x000fea0003800000 */
.L_x_223:
[----:B-1----:R-:W-:Y:S01]  /*2aa0*/  SHF.R.S32.HI R2, RZ, 0x1f, R17 ;  /* 0x0000001fff027819 */ /* 0x002fe20000011411 */
[----:B------:R-:W-:Y:S01]  /*2ab0*/  IMAD.MOV.U32 R202, RZ, RZ, 0x7f800000 ;  /* 0x7f800000ffca7424 */ /* 0x000fe200078e00ff */
[----:B------:R-:W-:Y:S01]  /*2ac0*/  SHF.R.S32.HI R0, RZ, 0x1f, R15 ;  /* 0x0000001fff007819 */ /* 0x000fe2000001140f */
[----:B------:R-:W-:Y:S01]  /*2ad0*/  IMAD.MOV.U32 R203, RZ, RZ, 0x7f800000 ;  /* 0x7f800000ffcb7424 */ /* 0x000fe200078e00ff */
[----:B------:R-:W-:Y:S02]  /*2ae0*/  LEA.HI R2, R2, R16, RZ, 0x2 ;  /* 0x0000001002027211 */ /* 0x000fe400078f10ff */
[----:B------:R-:W-:Y:S02]  /*2af0*/  LEA.HI R0, R0, R15, RZ, 0x2 ;  /* 0x0000000f00007211 */ /* 0x000fe400078f10ff */
[----:B------:R-:W-:Y:S02]  /*2b00*/  LOP3.LUT R2, R2, 0xfffffffc, RZ, 0xc0, !PT ;  /* 0xfffffffc02027812 */ /* 0x000fe400078ec0ff */
[----:B------:R-:W-:-:S03]  /*2b10*/  SHF.R.S32.HI R0, RZ, 0x2, R0 ;  /* 0x00000002ff007819 */ /* 0x000fc60000011400 */
[----:B------:R-:W-:-:S04]  /*2b20*/  IMAD.IADD R2, R16, 0x1, -R2 ;  /* 0x0000000110027824 */ /* 0x000fc800078e0a02 */
[----:B------:R-:W-:Y:S02]  /*2b30*/  IMAD R12, R2, 0x10, R0 ;  /* 0x00000010020c7824 */ /* 0x000fe400078e0200 */
[----:B------:R-:W-:Y:S02]  /*2b40*/  IMAD R11, R243, -0x40, R210 ;  /* 0xffffffc0f30b7824 */ /* 0x000fe400078e02d2 */
[C---:B------:R-:W-:Y:S01]  /*2b50*/  IMAD.SHL.U32 R238, R12.reuse, 0x4, RZ ;  /* 0x000000040cee7824 */ /* 0x040fe200078e00ff */
[C---:B------:R-:W-:Y:S02]  /*2b60*/  IADD3 R2, R12.reuse, 0x8, RZ ;  /* 0x000000080c027810 */ /* 0x040fe40007ffe0ff */
[----:B------:R-:W-:Y:S02]  /*2b70*/  SHF.R.S32.HI R0, RZ, 0x1f, R12 ;  /* 0x0000001fff007819 */ /* 0x000fe4000001140c */
[----:B------:R-:W-:Y:S02]  /*2b80*/  ISETP.GE.AND P6, PT, R241, R11, PT ;  /* 0x0000000bf100720c */ /* 0x000fe40003fc6270 */
[----:B------:R-:W-:-:S02]  /*2b90*/  ISETP.GE.AND P3, PT, R12, R10, PT ;  /* 0x0000000a0c00720c */ /* 0x000fc40003f66270 */
[----:B------:R-:W-:Y:S02]  /*2ba0*/  ISETP.GE.AND P2, PT, R2, R10, PT ;  /* 0x0000000a0200720c */ /* 0x000fe40003f46270 */
[----:B------:R-:W-:Y:S02]  /*2bb0*/  SHF.L.U64.HI R237, R12, 0x2, R0 ;  /* 0x000000020ced7819 */ /* 0x000fe40000010200 */
[----:B------:R-:W-:-:S05]  /*2bc0*/  IADD3 R2, P1, R238, R209, RZ ;  /* 0x000000d1ee027210 */ /* 0x000fca0007f3e0ff */
[----:B------:R-:W-:Y:S01]  /*2bd0*/  IMAD.X R3, R237, 0x1, R208, P1 ;  /* 0x00000001ed037824 */ /* 0x000fe200008e06d0 */
[----:B------:R1:W-:Y:S01]  /*2be0*/  @P6 STS.128 [R192+0x12000], RZ ;  /* 0x012000ffc0006388 */ /* 0x0003e20000000c00 */
[----:B------:R-:W-:-:S03]  /*2bf0*/  IMAD R0, R20, c[0x0][0x198], RZ ;  /* 0x0000660014007a24 */ /* 0x000fc600078e02ff */
[----:B------:R1:W-:Y:S04]  /*2c00*/  @P6 STS.128 [R192+0x14000], RZ ;  /* 0x014000ffc0006388 */ /* 0x0003e80000000c00 */
[----:B------:R1:W-:Y:S04]  /*2c10*/  @P6 STS.128 [R192+0x16000], RZ ;  /* 0x016000ffc0006388 */ /* 0x0003e80000000c00 */
[----:B------:R2:W5:Y:S04]  /*2c20*/  @!P3 LDG.E R202, [R2.64] ;  /* 0x0000000602cab981 */ /* 0x000568000c1e1900 */
[----:B------:R2:W5:Y:S01]  /*2c30*/  @!P2 LDG.E R203, [R2.64+0x20] ;  /* 0x0000200602cba981 */ /* 0x000562000c1e1900 */
[C---:B------:R-:W-:Y:S01]  /*2c40*/  IMAD R0, R34.reuse, c[0x0][0x19c], R0 ;  /* 0x0000670022007a24 */ /* 0x040fe200078e0200 */
[----:B------:R-:W-:Y:S01]  /*2c50*/  BSSY B0, `(.L_x_226) ;  /* 0x0000028000007945 */ /* 0x000fe20003800000 */
[----:B--2---:R-:W-:-:S05]  /*2c60*/  IMAD.WIDE.U32 R2, R34, c[0x0][0x198], R200 ;  /* 0x0000660022027a25 */ /* 0x004fca00078e00c8 */
[----:B------:R-:W-:-:S04]  /*2c70*/  IADD3 R4, P1, R23, R2, RZ ;  /* 0x0000000217047210 */ /* 0x000fc80007f3e0ff */
[----:B------:R-:W-:Y:S01]  /*2c80*/  IADD3.X R5, R24, R3, R0, P1, !PT ;  /* 0x0000000318057210 */ /* 0x000fe20000ffe400 */
[----:B------:R-:W-:-:S04]  /*2c90*/  IMAD R0, R22, c[0x0][0x1b0], RZ ;  /* 0x00006c0016007a24 */ /* 0x000fc800078e02ff */
[C---:B------:R-:W-:Y:S02]  /*2ca0*/  IMAD R0, R14.reuse, c[0x0][0x1b4], R0 ;  /* 0x00006d000e007a24 */ /* 0x040fe400078e0200 */
[----:B------:R-:W-:-:S04]  /*2cb0*/  IMAD.WIDE.U32 R4, R14, c[0x0][0x1b0], R4 ;  /* 0x00006c000e047a25 */ /* 0x000fc800078e0004 */
[----:B------:R-:W-:Y:S01]  /*2cc0*/  IMAD.IADD R10, R5, 0x1, R0 ;  /* 0x00000001050a7824 */ /* 0x000fe200078e0200 */
[----:B------:R-:W-:Y:S05]  /*2cd0*/  @P6 BRA `(.L_x_227) ;  /* 0x000001f000006947 */ /* 0x000fea0003800000 */
[----:B-1----:R-:W-:Y:S01]  /*2ce0*/  ISETP.GE.AND P4, PT, R200, c[0x0][0x220], PT ;  /* 0x00008800c8007a0c */ /* 0x002fe20003f86270 */
        /* <DEDUP_REMOVED lines=30> */
.L_x_227:
[----:B-1----:R-:W-:Y:S05]  /*2ed0*/  BSYNC B0 ;  /* 0x0000000000007941 */ /* 0x002fea0003800000 */
.L_x_226:
        /* <DEDUP_REMOVED lines=32> */
[----:B--2---:R-:W-:-:S04]  /*30e0*/  LEA R2, P1, R6, c[0x0][0x168], 0x1 ;  /* 0x00005a0006027a11 */ /* 0x004fc800078208ff */
[----:B------:R-:W-:-:S05]  /*30f0*/  LEA.HI.X R3, R6, c[0x0][0x16c], R0, 0x1, P1 ;  /* 0x00005b0006037a11 */ /* 0x000fca00008f0c00 */
[----:B------:R-:W-:Y:S01]  /*3100*/  @!PT LDS RZ, [RZ] ;  /* 0x00000000fffff984 */ /* 0x000fe20000000800 */
[----:B------:R-:W-:Y:S01]  /*3110*/  @!PT LDS RZ, [RZ] ;  /* 0x00000000fffff984 */ /* 0x000fe20000000800 */
[----:B------:R-:W-:Y:S01]  /*3120*/  @!PT LDS RZ, [RZ] ;  /* 0x00000000fffff984 */ /* 0x000fe20000000800 */
[----:B------:R2:W-:Y:S04]  /*3130*/  LDGSTS.E.BYPASS.LTC128B.128 [R192+0x17000], [R2.64+0x100] ;  /* 0x1700010002c07fae */ /* 0x0005e8000b901d46 */
.L_x_229:
[----:B------:R-:W-:Y:S05]  /*3140*/  BSYNC B0 ;  /* 0x0000000000007941 */ /* 0x000fea0003800000 */
.L_x_228:
[----:B------:R1:W-:Y:S01]  /*3150*/  @P6 STS.128 [R192+0x18000], RZ ;  /* 0x018000ffc0006388 */ /* 0x0003e20000000c00 */
[----:B--2---:R-:W-:Y:S01]  /*3160*/  IMAD.WIDE.U32 R2, R34, c[0x0][0x1a0], R200 ;  /* 0x0000680022027a25 */ /* 0x004fe200078e00c8 */
[----:B------:R-:W-:Y:S02]  /*3170*/  BSSY B0, `(.L_x_230) ;  /* 0x000002b000007945 */ /* 0x000fe40003800000 */
[----:B------:R1:W-:Y:S01]  /*3180*/  @P6 STS.128 [R192+0x1a000], RZ ;  /* 0x01a000ffc0006388 */ /* 0x0003e20000000c00 */
[----:B------:R-:W-:Y:S01]  /*3190*/  IMAD R0, R20, c[0x0][0x1a0], RZ ;  /* 0x0000680014007a24 */ /* 0x000fe200078e02ff */
[----:B------:R-:W-:Y:S02]  /*31a0*/  IADD3 R4, P1, R26, R2, RZ ;  /* 0x000000021a047210 */ /* 0x000fe40007f3e0ff */
[----:B------:R1:W-:Y:S01]  /*31b0*/  @P6 STS.128 [R192+0x1c000], RZ ;  /* 0x01c000ffc0006388 */ /* 0x0003e20000000c00 */
        /* <DEDUP_REMOVED lines=38> */
.L_x_231:
[----:B------:R-:W-:Y:S05]  /*3420*/  BSYNC B0 ;  /* 0x0000000000007941 */ /* 0x000fea0003800000 */
.L_x_230:
        /* <DEDUP_REMOVED lines=11> */
[----:B--2---:R-:W-:-:S04]  /*34e0*/  IMAD.WIDE.U32 R6, R0, c[0x0][0x1a0], R4 ;  /* 0x0000680000067a25 */ /* 0x004fc800078e0004 */
        /* <DEDUP_REMOVED lines=25> */
.L_x_233:
[----:B------:R-:W-:Y:S05]  /*3680*/  BSYNC B0 ;  /* 0x0000000000007941 */ /* 0x000fea0003800000 */
.L_x_232:
[----:B------:R-:W-:Y:S01]  /*3690*/  ISETP.NE.U32.AND P3, PT, RZ, c[0x0][0x318], PT ;  /* 0x0000c600ff007a0c */ /* 0x000fe20003f65070 */
[----:B--2---:R-:W2:Y:S03]  /*36a0*/  LDL R6, [R1+0x4] ;  /* 0x0000040001067983 */ /* 0x004ea60000100800 */
[----:B------:R-:W-:Y:S01]  /*36b0*/  ISETP.NE.AND.EX P3, PT, RZ, c[0x0][0x31c], PT, P3 ;  /* 0x0000c700ff007a0c */ /* 0x000fe20003f65330 */
[----:B------:R-:W-:Y:S01]  /*36c0*/  IMAD.MOV.U32 R191, RZ, RZ, RZ ;  /* 0x000000ffffbf7224 */ /* 0x000fe200078e00ff */
[----:B------:R-:W0:Y:S11]  /*36d0*/  LDGDEPBAR ;  /* 0x00000000000079af */ /* 0x000e360000000000 */
[----:B------:R-:W-:-:S02]  /*36e0*/  @P3 IMAD R0, R29, c[0x0][0x320], RZ ;  /* 0x0000c8001d003a24 */ /* 0x000fc400078e02ff */
[----:B------:R-:W-:-:S04]  /*36f0*/  @P3 IMAD.WIDE.U32 R2, R35, c[0x0][0x320], R244 ;  /* 0x0000c80023023a25 */ /* 0x000fc800078e00f4 */
[----:B------:R-:W-:Y:S01]  /*3700*/  @P3 IMAD R0, R35, c[0x0][0x324], R0 ;  /* 0x0000c90023003a24 */ /* 0x000fe200078e0200 */
[----:B------:R-:W-:-:S03]  /*3710*/  @P3 LEA R4, P1, R2, c[0x0][0x318], 0x2 ;  /* 0x0000c60002043a11 */ /* 0x000fc600078210ff */
[----:B------:R-:W-:-:S05]  /*3720*/  @P3 IMAD.IADD R0, R3, 0x1, R0 ;  /* 0x0000000103003824 */ /* 0x000fca00078e0200 */
[----:B------:R-:W-:-:S05]  /*3730*/  @P3 LEA.HI.X R5, R2, c[0x0][0x31c], R0, 0x2, P1 ;  /* 0x0000c70002053a11 */ /* 0x000fca00008f1400 */
[----:B---3--:R1:W3:Y:S01]  /*3740*/  @P3 LDG.E R4, [R4.64] ;  /* 0x0000000604043981 */ /* 0x0082e2000c1e1900 */
[----:B------:R-:W-:Y:S01]  /*3750*/  LEA.HI R0, R31, R30, RZ, 0x4 ;  /* 0x0000001e1f007211 */ /* 0x000fe200078f20ff */
[----:B------:R-:W3:Y:S01]  /*3760*/  @P3 MUFU.RCP R3, c[0x0][0x238] ;  /* 0x00008e0000033b08 */ /* 0x000ee20000001000 */
[----:B------:R-:W-:Y:S01]  /*3770*/  IMAD.MOV.U32 R180, RZ, RZ, 0x40 ;  /* 0x00000040ffb47424 */ /* 0x000fe200078e00ff */
[----:B------:R-:W-:Y:S01]  /*3780*/  IADD3 R168, R186, 0x3000, RZ ;  /* 0x00003000baa87810 */ /* 0x000fe20007ffe0ff */
[C---:B------:R-:W-:Y:S01]  /*3790*/  IMAD.SHL.U32 R176, R187.reuse, 0x2, RZ ;  /* 0x00000002bbb07824 */ /* 0x040fe200078e00ff */
[----:B------:R-:W-:Y:S01]  /*37a0*/  LOP3.LUT R0, R0, 0xfffffff0, RZ, 0xc0, !PT ;  /* 0xfffffff000007812 */ /* 0x000fe200078ec0ff */
[----:B------:R-:W-:Y:S01]  /*37b0*/  IMAD.MOV.U32 R193, RZ, RZ, R190 ;  /* 0x000000ffffc17224 */ /* 0x000fe200078e00be */
[----:B------:R-:W-:Y:S01]  /*37c0*/  IADD3 R175, R187, 0x3000, RZ ;  /* 0x00003000bbaf7810 */ /* 0x000fe20007ffe0ff */
[----:B------:R-:W-:Y:S01]  /*37d0*/  CS2R R142, SRZ ;  /* 0x00000000008e7805 */ /* 0x000fe2000001ff00 */
[----:B------:R-:W-:Y:S01]  /*37e0*/  SEL R168, R168, R186, !P0 ;  /* 0x000000baa8a87207 */ /* 0x000fe20004000000 */
[----:B------:R-:W-:Y:S01]  /*37f0*/  IMAD.IADD R0, R30, 0x1, -R0 ;  /* 0x000000011e007824 */ /* 0x000fe200078e0a00 */
[----:B------:R-:W-:Y:S01]  /*3800*/  SEL R175, R175, R187, !P0 ;  /* 0x000000bbafaf7207 */ /* 0x000fe20004000000 */
[----:B------:R-:W-:Y:S01]  /*3810*/  CS2R R140, SRZ ;  /* 0x00000000008c7805 */ /* 0x000fe2000001ff00 */
[----:B------:R-:W-:Y:S01]  /*3820*/  IADD3 R249, R34, 0x40, RZ ;  /* 0x0000004022f97810 */ /* 0x000fe20007ffe0ff */
[----:B------:R-:W-:Y:S01]  /*3830*/  CS2R R146, SRZ ;  /* 0x0000000000927805 */ /* 0x000fe2000001ff00 */
[----:B------:R-:W-:Y:S01]  /*3840*/  SHF.R.S32.HI R2, RZ, 0x1f, R0 ;  /* 0x0000001fff027819 */ /* 0x000fe20000011400 */
[----:B------:R-:W-:Y:S01]  /*3850*/  CS2R R144, SRZ ;  /* 0x0000000000907805 */ /* 0x000fe2000001ff00 */
[----:B------:R-:W-:Y:S01]  /*3860*/  CS2R R138, SRZ ;  /* 0x00000000008a7805 */ /* 0x000fe2000001ff00 */
[----:B------:R-:W-:Y:S01]  /*3870*/  CS2R R136, SRZ ;  /* 0x0000000000887805 */ /* 0x000fe2000001ff00 */
[----:B------:R-:W-:Y:S01]  /*3880*/  LEA.HI R2, R2, R0, RZ, 0x3 ;  /* 0x0000000002027211 */ /* 0x000fe200078f18ff */
[----:B------:R-:W-:Y:S01]  /*3890*/  CS2R R134, SRZ ;  /* 0x0000000000867805 */ /* 0x000fe2000001ff00 */
[----:B------:R-:W-:Y:S01]  /*38a0*/  CS2R R132, SRZ ;  /* 0x0000000000847805 */ /* 0x000fe2000001ff00 */
[----:B------:R-:W-:Y:S01]  /*38b0*/  CS2R R126, SRZ ;  /* 0x00000000007e7805 */ /* 0x000fe2000001ff00 */
[----:B------:R-:W-:Y:S01]  /*38c0*/  LOP3.LUT R2, R2, 0xfffffff8, RZ, 0xc0, !PT ;  /* 0xfffffff802027812 */ /* 0x000fe200078ec0ff */
[----:B------:R-:W-:Y:S01]  /*38d0*/  CS2R R124, SRZ ;  /* 0x00000000007c7805 */ /* 0x000fe2000001ff00 */
[----:B------:R-:W-:Y:S01]  /*38e0*/  CS2R R130, SRZ ;  /* 0x0000000000827805 */ /* 0x000fe2000001ff00 */
[----:B------:R-:W-:Y:S01]  /*38f0*/  CS2R R128, SRZ ;  /* 0x0000000000807805 */ /* 0x000fe2000001ff00 */
[----:B------:R-:W-:Y:S01]  /*3900*/  CS2R R122, SRZ ;  /* 0x00000000007a7805 */ /* 0x000fe2000001ff00 */
[----:B------:R-:W-:Y:S01]  /*3910*/  IMAD.IADD R2, R0, 0x1, -R2 ;  /* 0x0000000100027824 */ /* 0x000fe200078e0a02 */
[----:B------:R-:W-:Y:S01]  /*3920*/  IADD3 R0, R12, 0x1, RZ ;  /* 0x000000010c007810 */ /* 0x000fe20007ffe0ff */
[----:B------:R-:W-:Y:S01]  /*3930*/  CS2R R120, SRZ ;  /* 0x0000000000787805 */ /* 0x000fe2000001ff00 */
[----:B------:R-:W-:Y:S01]  /*3940*/  CS2R R118, SRZ ;  /* 0x0000000000767805 */ /* 0x000fe2000001ff00 */
[----:B------:R-:W-:Y:S01]  /*3950*/  CS2R R116, SRZ ;  /* 0x0000000000747805 */ /* 0x000fe2000001ff00 */
[----:B------:R-:W-:Y:S01]  /*3960*/  IADD3 R250, R210, R0, -R19 ;  /* 0x00000000d2fa7210 */ /* 0x000fe20007ffe813 */
[----:B------:R-:W-:Y:S01]  /*3970*/  CS2R R110, SRZ ;  /* 0x00000000006e7805 */ /* 0x000fe2000001ff00 */
[----:B------:R-:W-:Y:S01]  /*3980*/  R2P PR, R2, 0x6 ;  /* 0x0000000602007804 */ /* 0x000fe20000000000 */
[----:B------:R-:W-:Y:S01]  /*3990*/  CS2R R108, SRZ ;  /* 0x00000000006c7805 */ /* 0x000fe2000001ff00 */
[----:B------:R-:W-:Y:S01]  /*39a0*/  IADD3 R19, R19, 0x40, R34 ;  /* 0x0000004013137810 */ /* 0x000fe20007ffe022 */
[----:B------:R-:W-:Y:S01]  /*39b0*/  CS2R R114, SRZ ;  /* 0x0000000000727805 */ /* 0x000fe2000001ff00 */
[----:B------:R-:W-:Y:S01]  /*39c0*/  CS2R R112, SRZ ;  /* 0x0000000000707805 */ /* 0x000fe2000001ff00 */
[----:B------:R-:W-:Y:S01]  /*39d0*/  SEL R185, R185, 0xffffffe0, !P1 ;  /* 0xffffffe0b9b97807 */ /* 0x000fe20004800000 */
[----:B------:R-:W-:Y:S01]  /*39e0*/  CS2R R106, SRZ ;  /* 0x00000000006a7805 */ /* 0x000fe2000001ff00 */
[----:B------:R-:W-:Y:S01]  /*39f0*/  SEL R180, R180, 0xffffffc0, !P2 ;  /* 0xffffffc0b4b47807 */ /* 0x000fe20005000000 */
[----:B------:R-:W-:Y:S01]  /*3a00*/  CS2R R104, SRZ ;  /* 0x0000000000687805 */ /* 0x000fe2000001ff00 */
[----:B------:R-:W-:Y:S01]  /*3a10*/  IADD3 R177, R185, R176, RZ ;  /* 0x000000b0b9b17210 */ /* 0x000fe20007ffe0ff */
        /* <DEDUP_REMOVED lines=27> */
[----:B------:R-:W-:Y:S01]  /*3bd0*/  IMAD.IADD R248, R19, 0x1, -R210 ;  /* 0x0000000113f87824 */ /* 0x000fe200078e0ad2 */
[----:B------:R-:W-:Y:S01]  /*3be0*/  SHF.L.U32 R175, R175, 0x1, RZ ;  /* 0x00000001afaf7819 */ /* 0x000fe200000006ff */
[----:B------:R-:W-:-:S02]  /*3bf0*/  IMAD.SHL.U32 R168, R168, 0x2, RZ ;  /* 0x00000002a8a87824 */ /* 0x000fc400078e00ff */
[----:B------:R-:W-:Y:S02]  /*3c00*/  IMAD.IADD R183, R181, 0x1, R180 ;  /* 0x00000001b5b77824 */ /* 0x000fe400078e02b4 */
[C---:B------:R-:W-:Y:S02]  /*3c10*/  IMAD.IADD R179, R180.reuse, 0x1, R176 ;  /* 0x00000001b4b37824 */ /* 0x040fe400078e02b0 */
[C---:B------:R-:W-:Y:S02]  /*3c20*/  IMAD.IADD R184, R180.reuse, 0x1, R182 ;  /* 0x00000001b4b87824 */ /* 0x040fe400078e02b6 */
[----:B------:R-:W-:Y:S01]  /*3c30*/  IMAD.IADD R178, R180, 0x1, R177 ;  /* 0x00000001b4b27824 */ /* 0x000fe200078e02b1 */
[----:B--2---:R-:W-:-:S04]  /*3c40*/  LEA R0, R243, R6, 0x6 ;  /* 0x00000006f3007211 */ /* 0x004fc800078e30ff */
[C---:B------:R-:W-:Y:S02]  /*3c50*/  IADD3 R2, R0.reuse, 0x19, RZ ;  /* 0x0000001900027810 */ /* 0x040fe40007ffe0ff */
[C---:B------:R-:W-:Y:S02]  /*3c60*/  IADD3 R235, R0.reuse, 0x18, RZ ;  /* 0x0000001800eb7810 */ /* 0x040fe40007ffe0ff */
[C---:B------:R-:W-:Y:S01]  /*3c70*/  IADD3 R234, R0.reuse, 0x11, RZ ;  /* 0x0000001100ea7810 */ /* 0x040fe20007ffe0ff */
[----:B------:R2:W4:Y:S01]  /*3c80*/  I2F R236, R2 ;  /* 0x0000000200ec7306 */ /* 0x0005220000201400 */
[C---:B------:R-:W-:Y:S02]  /*3c90*/  IADD3 R233, R0.reuse, 0x10, RZ ;  /* 0x0000001000e97810 */ /* 0x040fe40007ffe0ff */
[C---:B------:R-:W-:Y:S02]  /*3ca0*/  IADD3 R232, R0.reuse, 0x9, RZ ;  /* 0x0000000900e87810 */ /* 0x040fe40007ffe0ff */
[----:B------:R-:W-:-:S02]  /*3cb0*/  IADD3 R231, R0, 0x8, RZ ;  /* 0x0000000800e77810 */ /* 0x000fc40007ffe0ff */
[----:B------:R-:W-:Y:S01]  /*3cc0*/  IADD3 R230, R0, 0x1, RZ ;  /* 0x0000000100e67810 */ /* 0x000fe20007ffe0ff */
[----:B------:R-:W-:Y:S01]  /*3cd0*/  IMAD.MOV.U32 R0, RZ, RZ, c[0x0][0x22c] ;  /* 0x00008b00ff007624 */ /* 0x000fe200078e00ff */
[----:B------:R-:W1:Y:S03]  /*3ce0*/  I2F R235, R235 ;  /* 0x000000eb00eb7306 */ /* 0x000e660000201400 */
[----:B------:R-:W-:-:S04]  /*3cf0*/  IMAD R0, R0, c[0x0][0x1c0], RZ ;  /* 0x0000700000007a24 */ /* 0x000fc800078e02ff */
[C---:B------:R-:W-:Y:S01]  /*3d00*/  IMAD.SHL.U32 R198, R0.reuse, 0x8, RZ ;  /* 0x0000000800c67824 */ /* 0x040fe200078e00ff */
[----:B------:R-:W-:Y:S01]  /*3d10*/  SHF.L.U32 R240, R0, 0x4, RZ ;  /* 0x0000000400f07819 */ /* 0x000fe200000006ff */
[----:B------:R-:W4:Y:S03]  /*3d20*/  I2F R234, R234 ;  /* 0x000000ea00ea7306 */ /* 0x000f260000201400 */
[C---:B--2---:R-:W-:Y:S02]  /*3d30*/  IADD3 R2, R240.reuse, 0x40, RZ ;  /* 0x00000040f0027810 */ /* 0x044fe40007ffe0ff */
[C---:B------:R-:W-:Y:S02]  /*3d40*/  IADD3 R6, R240.reuse, 0x60, RZ ;  /* 0x00000060f0067810 */ /* 0x040fe40007ffe0ff */
[----:B-1----:R-:W-:Y:S01]  /*3d50*/  IADD3 R5, R240, 0x80, RZ ;  /* 0x00000080f0057810 */ /* 0x002fe20007ffe0ff */
[C---:B------:R-:W-:Y:S01]  /*3d60*/  IMAD.IADD R2, R198.reuse, 0x1, R2 ;  /* 0x00000001c6027824 */ /* 0x040fe200078e0202 */
[----:B------:R-:W-:Y:S01]  /*3d70*/  IADD3 R0, R198, R6, RZ ;  /* 0x00000006c6007210 */ /* 0x000fe20007ffe0ff */
[----:B---3--:R-:W-:Y:S01]  /*3d80*/  @P3 FMUL.FTZ R191, R4, R3 ;  /* 0x0000000304bf3220 */ /* 0x008fe20000410000 */
[----:B------:R-:W-:Y:S01]  /*3d90*/  IADD3 R3, R240, 0x20, RZ ;  /* 0x00000020f0037810 */ /* 0x000fe20007ffe0ff */
[----:B------:R-:W-:Y:S01]  /*3da0*/  IMAD.IADD R252, R198, 0x1, R5 ;  /* 0x00000001c6fc7824 */ /* 0x000fe200078e0205 */
[----:B------:R-:W-:Y:S01]  /*3db0*/  IADD3 R4, R240, 0xa0, RZ ;  /* 0x000000a0f0047810 */ /* 0x000fe20007ffe0ff */
[----:B------:R-:W1:Y:S02]  /*3dc0*/  I2F R233, R233 ;  /* 0x000000e900e97306 */ /* 0x000e640000201400 */
[----:B------:R-:W-:-:S02]  /*3dd0*/  IMAD.IADD R3, R198, 0x1, R3 ;  /* 0x00000001c6037824 */ /* 0x000fc400078e0203 */
[C---:B------:R-:W-:Y:S01]  /*3de0*/  IMAD.IADD R251, R198.reuse, 0x1, R4 ;  /* 0x00000001c6fb7824 */ /* 0x040fe200078e0204 */
[C---:B------:R-:W-:Y:S01]  /*3df0*/  IADD3 R4, R198.reuse, R2, RZ ;  /* 0x00000002c6047210 */ /* 0x040fe20007ffe0ff */
[C---:B------:R-:W-:Y:S02]  /*3e00*/  IMAD.IADD R5, R198.reuse, 0x1, R3 ;  /* 0x00000001c6057824 */ /* 0x040fe400078e0203 */
[C---:B------:R-:W-:Y:S01]  /*3e10*/  IMAD.IADD R3, R198.reuse, 0x1, R0 ;  /* 0x00000001c6037824 */ /* 0x040fe200078e0200 */
[----:B------:R-:W2:Y:S01]  /*3e20*/  I2F R232, R232 ;  /* 0x000000e800e87306 */ /* 0x000ea20000201400 */
[C---:B------:R-:W-:Y:S01]  /*3e30*/  IMAD.IADD R2, R198.reuse, 0x1, R252 ;  /* 0x00000001c6027824 */ /* 0x040fe200078e02fc */
[C---:B------:R-:W-:Y:S01]  /*3e40*/  IADD3 R224, R198.reuse, R5, RZ ;  /* 0x00000005c6e07210 */ /* 0x040fe20007ffe0ff */
[C---:B------:R-:W-:Y:S02]  /*3e50*/  IMAD.IADD R0, R198.reuse, 0x1, R251 ;  /* 0x00000001c6007824 */ /* 0x040fe400078e02fb */
[----:B------:R-:W-:-:S02]  /*3e60*/  IMAD.IADD R218, R198, 0x1, R2 ;  /* 0x00000001c6da7824 */ /* 0x000fc400078e0202 */
[C---:B------:R-:W-:Y:S01]  /*3e70*/  IMAD.IADD R220, R198.reuse, 0x1, R3 ;  /* 0x00000001c6dc7824 */ /* 0x040fe200078e0203 */
[----:B------:R-:W3:Y:S01]  /*3e80*/  I2F R231, R231 ;  /* 0x000000e700e77306 */ /* 0x000ee20000201400 */
[C---:B------:R-:W-:Y:S01]  /*3e90*/  IADD3 R216, R198.reuse, R0, RZ ;  /* 0x00000000c6d87210 */ /* 0x040fe20007ffe0ff */
[C---:B------:R-:W-:Y:S01]  /*3ea0*/  IMAD.IADD R222, R198.reuse, 0x1, R4 ;  /* 0x00000001c6de7824 */ /* 0x040fe200078e0204 */
[C---:B------:R-:W-:Y:S01]  /*3eb0*/  IADD3 R217, R198.reuse, R218, RZ ;  /* 0x000000dac6d97210 */ /* 0x040fe20007ffe0ff */
[C---:B------:R-:W-:Y:S02]  /*3ec0*/  IMAD.IADD R219, R198.reuse, 0x1, R220 ;  /* 0x00000001c6db7824 */ /* 0x040fe400078e02dc */
[C---:B------:R-:W-:Y:S02]  /*3ed0*/  IMAD.IADD R223, R198.reuse, 0x1, R224 ;  /* 0x00000001c6df7824 */ /* 0x040fe400078e02e0 */
[----:B------:R-:W1:Y:S01]  /*3ee0*/  I2F R230, R230 ;  /* 0x000000e600e67306 */ /* 0x000e620000201400 */
[C---:B------:R-:W-:Y:S01]  /*3ef0*/  IMAD.IADD R221, R198.reuse, 0x1, R222 ;  /* 0x00000001c6dd7824 */ /* 0x040fe200078e02de */
[C---:B------:R-:W-:Y:S01]  /*3f00*/  IADD3 R227, R198.reuse, R219, RZ ;  /* 0x000000dbc6e37210 */ /* 0x040fe20007ffe0ff */
[----:B------:R-:W-:-:S02]  /*3f10*/  IMAD.IADD R215, R198, 0x1, R216 ;  /* 0x00000001c6d77824 */ /* 0x000fc400078e02d8 */
[C---:B------:R-:W-:Y:S02]  /*3f20*/  IMAD.IADD R229, R198.reuse, 0x1, R223 ;  /* 0x00000001c6e57824 */ /* 0x040fe400078e02df */
[C---:B------:R-:W-:Y:S02]  /*3f30*/  IMAD.IADD R228, R198.reuse, 0x1, R221 ;  /* 0x00000001c6e47824 */ /* 0x040fe400078e02dd */
[C---:B------:R-:W-:Y:S02]  /*3f40*/  IMAD.IADD R226, R198.reuse, 0x1, R217 ;  /* 0x00000001c6e27824 */ /* 0x040fe400078e02d9 */
[----:B--234-:R-:W-:Y:S02]  /*3f50*/  IMAD.IADD R225, R198, 0x1, R215 ;  /* 0x00000001c6e17824 */ /* 0x01cfe400078e02d7 */
.L_x_236:
[----:B------:R-:W0:Y:S01]  /*3f60*/  LDGDEPBAR ;  /* 0x00000000000079af */ /* 0x000e220000000000 */
[C---:B------:R-:W-:Y:S02]  /*3f70*/  IADD3 R0, R175.reuse, R185, RZ ;  /* 0x000000b9af007210 */ /* 0x040fe40007ffe0ff */
[-C--:B------:R-:W-:Y:S02]  /*3f80*/  IADD3 R2, R175, R180.reuse, RZ ;  /* 0x000000b4af027210 */ /* 0x080fe40007ffe0ff */
[----:B------:R-:W-:Y:S01]  /*3f90*/  IADD3 R3, R0, R180, RZ ;  /* 0x000000b400037210 */ /* 0x000fe20007ffe0ff */
[----:B------:R-:W2:Y:S01]  /*3fa0*/  LDL R96, [R1+0x4] ;  /* 0x0000040001607983 */ /* 0x000ea20000100800 */
[----:B-----5:R-:W-:Y:S02]  /*3fb0*/  FSETP.NEU.FTZ.AND P0, PT, R202, -INF , PT ;  /* 0xff800000ca00780b */ /* 0x020fe40003f1d000 */
[----:B------:R-:W-:Y:S02]  /*3fc0*/  MOV R150, c[0x0][0x22c] ;  /* 0x00008b0000967a02 */ /* 0x000fe40000000f00 */
[C---:B------:R-:W-:Y:S03]  /*3fd0*/  ISETP.GT.AND P6, PT, R199.reuse, R239, PT ;  /* 0x000000efc700720c */ /* 0x040fe60003fc4270 */
[----:B------:R-:W-:Y:S05]  /*3fe0*/  IMAD R150, R150, c[0x0][0x1c0], RZ ;  /* 0x0000700096967a24 */ /* 0x000fea00078e02ff */
[----:B------:R-:W-:Y:S01]  /*3ff0*/  LEA R150, -R150, RZ, 0x6 ;  /* 0x000000ff96967211 */ /* 0x000fe200078e31ff */
[----:B------:R-:W-:Y:S04]  /*4000*/  DEPBAR.LE SB0, 0x0 ;  /* 0x000080000000791a */ /* 0x000fe80000000000 */
[----:B------:R-:W-:Y:S06]  /*4010*/  BAR.SYNC.DEFER_BLOCKING 0x0 ;  /* 0x0000000000007b1d */ /* 0x000fec0000010000 */
[----:B------:R-:W-:Y:S06]  /*4020*/  LDSM.16.M88.4 R16, [R175] ;  /* 0x00000000af10783b */ /* 0x000fec0000000200 */
[----:B------:R-:W3:Y:S06]  /*4030*/  LDSM.16.M88.4 R8, [R169+0x12000] ;  /* 0x01200000a908783b */ /* 0x000eec0000000200 */
[----:B------:R-:W4:Y:S06]  /*4040*/  LDSM.16.M88.4 R68, [R169+0x12800] ;  /* 0x01280000a944783b */ /* 0x000f2c0000000200 */
[----:B------:R-:W-:Y:S06]  /*4050*/  LDSM.16.M88.4 R72, [R0] ;  /* 0x000000000048783b */ /* 0x000fec0000000200 */
[----:B------:R-:W1:Y:S06]  /*4060*/  LDSM.16.M88.4 R76, [R170+0x12000] ;  /* 0x01200000aa4c783b */ /* 0x000e6c0000000200 */
[----:B------:R-:W1:Y:S06]  /*4070*/  LDSM.16.M88.4 R80, [R170+0x12800] ;  /* 0x01280000aa50783b */ /* 0x000e6c0000000200 */
[----:B------:R-:W-:Y:S06]  /*4080*/  LDSM.16.M88.4 R84, [R2] ;  /* 0x000000000254783b */ /* 0x000fec0000000200 */
[----:B------:R-:W1:Y:S01]  /*4090*/  LDSM.16.M88.4 R88, [R172+0x12000] ;  /* 0x01200000ac58783b */ /* 0x000e620000000200 */
[C---:B---3--:R-:W-:Y:S05]  /*40a0*/  HMMA.16816.F32 R4, R16.reuse, R8, RZ ;  /* 0x000000081004723c */ /* 0x048fea00000018ff */
[----:B------:R-:W-:Y:S03]  /*40b0*/  LDSM.16.M88.4 R92, [R171+0x12000] ;  /* 0x01200000ab5c783b */ /* 0x000fe60000000200 */
[C---:B------:R-:W-:Y:S08]  /*40c0*/  HMMA.16816.F32 R8, R16.reuse, R10, RZ ;  /* 0x0000000a1008723c */ /* 0x040ff000000018ff */
[C---:B----4-:R-:W-:Y:S08]  /*40d0*/  HMMA.16816.F32 R12, R16.reuse, R68, RZ ;  /* 0x00000044100c723c */ /* 0x050ff000000018ff */
[----:B------:R-:W-:Y:S01]  /*40e0*/  HMMA.16816.F32 R16, R16, R70, RZ ;  /* 0x000000461010723c */ /* 0x000fe200000018ff */
[----:B------:R-:W3:Y:S07]  /*40f0*/  LDSM.16.M88.4 R68, [R172+0x12800] ;  /* 0x01280000ac44783b */ /* 0x000eee0000000200 */
[C---:B-1----:R-:W-:Y:S08]  /*4100*/  HMMA.16816.F32 R4, R72.reuse, R76, R4 ;  /* 0x0000004c4804723c */ /* 0x042ff00000001804 */
[C---:B------:R-:W-:Y:S01]  /*4110*/  HMMA.16816.F32 R8, R72.reuse, R78, R8 ;  /* 0x0000004e4808723c */ /* 0x040fe20000001808 */
[----:B------:R-:W1:Y:S07]  /*4120*/  LDSM.16.M88.4 R76, [R3] ;  /* 0x00000000034c783b */ /* 0x000e6e0000000200 */
[C---:B------:R-:W-:Y:S08]  /*4130*/  HMMA.16816.F32 R12, R72.reuse, R80, R12 ;  /* 0x00000050480c723c */ /* 0x040ff0000000180c */
[----:B------:R-:W-:Y:S01]  /*4140*/  HMMA.16816.F32 R16, R72, R82, R16 ;  /* 0x000000524810723c */ /* 0x000fe20000001810 */
[----:B------:R-:W4:Y:S06]  /*4150*/  LDSM.16.M88.4 R72, [R171+0x12800] ;  /* 0x01280000ab48783b */ /* 0x000f2c0000000200 */
[----:B------:R-:W-:Y:S01]  /*4160*/  LDSM.16.M88.4 R80, [R175+0x2000] ;  /* 0x00200000af50783b */ /* 0x000fe20000000200 */
[C---:B------:R-:W-:Y:S08]  /*4170*/  HMMA.16816.F32 R4, R84.reuse, R88, R4 ;  /* 0x000000585404723c */ /* 0x040ff00000001804 */
[C---:B------:R-:W-:Y:S01]  /*4180*/  HMMA.16816.F32 R8, R84.reuse, R90, R8 ;  /* 0x0000005a5408723c */ /* 0x040fe20000001808 */
[----:B------:R-:W4:Y:S07]  /*4190*/  LDSM.16.M88.4 R88, [R169+0x14000] ;  /* 0x01400000a958783b */ /* 0x000f2e0000000200 */
[C---:B---3--:R-:W-:Y:S08]  /*41a0*/  HMMA.16816.F32 R12, R84.reuse, R68, R12 ;  /* 0x00000044540c723c */ /* 0x048ff0000000180c */
[----:B------:R-:W-:Y:S01]  /*41b0*/  HMMA.16816.F32 R16, R84, R70, R16 ;  /* 0x000000465410723c */ /* 0x000fe20000001810 */
[----:B------:R-:W3:Y:S06]  /*41c0*/  LDSM.16.M88.4 R68, [R169+0x14800] ;  /* 0x01480000a944783b */ /* 0x000eec0000000200 */
[----:B------:R-:W-:Y:S01]  /*41d0*/  LDSM.16.M88.4 R84, [R0+0x2000] ;  /* 0x002000000054783b */ /* 0x000fe20000000200 */
[C---:B-1----:R-:W-:Y:S08]  /*41e0*/  HMMA.16816.F32 R4, R76.reuse, R92, R4 ;  /* 0x0000005c4c04723c */ /* 0x042ff00000001804 */
[C---:B------:R-:W-:Y:S01]  /*41f0*/  HMMA.16816.F32 R8, R76.reuse, R94, R8 ;  /* 0x0000005e4c08723c */ /* 0x040fe20000001808 */
[----:B------:R-:W1:Y:S07]  /*4200*/  LDSM.16.M88.4 R92, [R170+0x14000] ;  /* 0x01400000aa5c783b */ /* 0x000e6e0000000200 */
[C---:B----4-:R-:W-:Y:S08]  /*4210*/  HMMA.16816.F32 R12, R76.reuse, R72, R12 ;  /* 0x000000484c0c723c */ /* 0x050ff0000000180c */
        /* <DEDUP_REMOVED lines=19> */
[----:B------:R-:W2:Y:S07]  /*4350*/  LDSM.16.M88.4 R88, [R169+0x16000] ;  /* 0x01600000a958783b */ /* 0x000eae0000000200 */
[C---:B---3--:R-:W-:Y:S08]  /*4360*/  HMMA.16816.F32 R12, R76.reuse, R68, R12 ;  /* 0x000000444c0c723c */ /* 0x048ff0000000180c */
[----:B------:R-:W-:Y:S01]  /*4370*/  HMMA.16816.F32 R16, R76, R70, R16 ;  /* 0x000000464c10723c */ /* 0x000fe20000001810 */
[----:B------:R-:W3:Y:S06]  /*4380*/  LDSM.16.M88.4 R68, [R169+0x16800] ;  /* 0x01680000a944783b */ /* 0x000eec0000000200 */
[----:B------:R2:W-:Y:S01]  /*4390*/  LDSM.16.M88.4 R76, [R0+0x4000] ;  /* 0x00400000004c783b */ /* 0x0005e20000000200 */
[C---:B-1----:R-:W-:Y:S08]  /*43a0*/  HMMA.16816.F32 R4, R80.reuse, R92, R4 ;  /* 0x0000005c5004723c */ /* 0x042ff00000001804 */
[C---:B------:R-:W-:Y:S01]  /*43b0*/  HMMA.16816.F32 R8, R80.reuse, R94, R8 ;  /* 0x0000005e5008723c */ /* 0x040fe20000001808 */
[----:B------:R-:W1:Y:S07]  /*43c0*/  LDSM.16.M88.4 R92, [R170+0x16000] ;  /* 0x01600000aa5c783b */ /* 0x000e6e0000000200 */
[C---:B----4-:R-:W-:Y:S04]  /*43d0*/  HMMA.16816.F32 R12, R80.reuse, R72, R12 ;  /* 0x00000048500c723c */ /* 0x050fe8000000180c */
[----:B--2---:R-:W-:Y:S04]  /*43e0*/  SHF.L.U32 R0, R199, 0x6, RZ ;  /* 0x00000006c7007819 */ /* 0x004fe800000006ff */
[----:B------:R-:W-:Y:S01]  /*43f0*/  HMMA.16816.F32 R16, R80, R74, R16 ;  /* 0x0000004a5010723c */ /* 0x000fe20000001810 */
[----:B------:R-:W2:Y:S02]  /*4400*/  LDSM.16.M88.4 R72, [R170+0x16800] ;  /* 0x01680000aa48783b */ /* 0x000ea40000000200 */
[----:B------:R-:W-:Y:S04]  /*4410*/  ISETP.GE.AND P2, PT, R0, R248, PT ;  /* 0x000000f80000720c */ /* 0x000fe80003f46270 */
[----:B------:R4:W-:Y:S01]  /*4420*/  LDSM.16.M88.4 R80, [R2+0x4000] ;  /* 0x004000000250783b */ /* 0x0009e20000000200 */
[C---:B------:R-:W-:Y:S05]  /*4430*/  HMMA.16816.F32 R4, R84.reuse, R88, R4 ;  /* 0x000000585404723c */ /* 0x040fea0000001804 */
[----:B------:R-:W-:Y:S03]  /*4440*/  ISETP.LT.AND P2, PT, R249, R210, P2 ;  /* 0x000000d2f900720c */ /* 0x000fe60001741270 */
[C---:B------:R-:W-:Y:S01]  /*4450*/  HMMA.16816.F32 R8, R84.reuse, R90, R8 ;  /* 0x0000005a5408723c */ /* 0x040fe20000001808 */
[----:B------:R-:W2:Y:S07]  /*4460*/  LDSM.16.M88.4 R88, [R172+0x16000] ;  /* 0x01600000ac58783b */ /* 0x000eae0000000200 */
[C---:B---3--:R-:W-:Y:S04]  /*4470*/  HMMA.16816.F32 R12, R84.reuse, R68, R12 ;  /* 0x00000044540c723c */ /* 0x048fe8000000180c */
[----:B------:R-:W-:Y:S01]  /*4480*/  @!P2 IADD3 R0, R250, R0, RZ ;  /* 0x00000000fa00a210 */ /* 0x000fe20007ffe0ff */
[----:B----4-:R-:W-:Y:S03]  /*4490*/  FMUL.FTZ R2, R202, 1.4426950216293334961 ;  /* 0x3fb8aa3bca027820 */ /* 0x010fe60000410000 */
[----:B------:R-:W-:Y:S01]  /*44a0*/  HMMA.16816.F32 R16, R84, R70, R16 ;  /* 0x000000465410723c */ /* 0x000fe20000001810 */
[----:B------:R-:W3:Y:S03]  /*44b0*/  LDSM.16.M88.4 R68, [R172+0x16800] ;  /* 0x01680000ac44783b */ /* 0x000ee60000000200 */
[----:B------:R-:W-:Y:S03]  /*44c0*/  FSEL R2, R2, RZ, P0 ;  /* 0x000000ff02027208 */ /* 0x000fe60000000000 */
[----:B------:R4:W-:Y:S01]  /*44d0*/  LDSM.16.M88.4 R84, [R3+0x4000] ;  /* 0x004000000354783b */ /* 0x0009e20000000200 */
[C---:B-1----:R-:W-:Y:S08]  /*44e0*/  HMMA.16816.F32 R4, R76.reuse, R92, R4 ;  /* 0x0000005c4c04723c */ /* 0x042ff00000001804 */
[C---:B------:R-:W-:Y:S01]  /*44f0*/  HMMA.16816.F32 R8, R76.reuse, R94, R8 ;  /* 0x0000005e4c08723c */ /* 0x040fe20000001808 */
[----:B------:R-:W1:Y:S07]  /*4500*/  LDSM.16.M88.4 R92, [R171+0x16000] ;  /* 0x01600000ab5c783b */ /* 0x000e6e0000000200 */
[C---:B--2---:R-:W-:Y:S04]  /*4510*/  HMMA.16816.F32 R12, R76.reuse, R72, R12 ;  /* 0x000000484c0c723c */ /* 0x044fe8000000180c */
[----:B----4-:R-:W-:Y:S04]  /*4520*/  LEA R3, R243, R96, 0x6 ;  /* 0x00000060f3037211 */ /* 0x010fe800078e30ff */
[----:B------:R-:W-:Y:S01]  /*4530*/  HMMA.16816.F32 R16, R76, R74, R16 ;  /* 0x0000004a4c10723c */ /* 0x000fe20000001810 */
[----:B------:R-:W2:Y:S03]  /*4540*/  I2F R74, R3 ;  /* 0x00000003004a7306 */ /* 0x000ea60000201400 */
[C---:B------:R-:W-:Y:S02]  /*4550*/  @!P2 IMNMX R72, R0.reuse, R210, PT ;  /* 0x000000d20048a217 */ /* 0x040fe40003800200 */
[C---:B------:R-:W-:Y:S02]  /*4560*/  @!P2 IADD3 R73, R3.reuse, 0x1, RZ ;  /* 0x000000010349a810 */ /* 0x040fe40007ffe0ff */
[C---:B------:R-:W-:Y:S05]  /*4570*/  HMMA.16816.F32 R4, R80.reuse, R88, R4 ;  /* 0x000000585004723c */ /* 0x040fea0000001804 */
[-C--:B------:R-:W-:Y:S02]  /*4580*/  @!P2 ISETP.GE.AND P1, PT, R3, R72.reuse, PT ;  /* 0x000000480300a20c */ /* 0x080fe40003f26270 */
[----:B------:R-:W-:Y:S01]  /*4590*/  @!P2 ISETP.GE.AND P0, PT, R73, R72, PT ;  /* 0x000000484900a20c */ /* 0x000fe20003f06270 */
[C---:B------:R-:W-:Y:S04]  /*45a0*/  HMMA.16816.F32 R8, R80.reuse, R90, R8 ;  /* 0x0000005a5008723c */ /* 0x040fe80000001808 */
[----:B------:R-:W-:Y:S04]  /*45b0*/  @!P2 IADD3 R0, R0, 0x8, RZ ;  /* 0x000000080000a810 */ /* 0x000fe80007ffe0ff */
[C---:B---3--:R-:W-:Y:S08]  /*45c0*/  HMMA.16816.F32 R12, R80.reuse, R68, R12 ;  /* 0x00000044500c723c */ /* 0x048ff0000000180c */
[----:B------:R-:W-:Y:S01]  /*45d0*/  HMMA.16816.F32 R16, R80, R70, R16 ;  /* 0x000000465010723c */ /* 0x000fe20000001810 */
[----:B------:R-:W3:Y:S07]  /*45e0*/  LDSM.16.M88.4 R68, [R171+0x16800] ;  /* 0x01680000ab44783b */ /* 0x000eee0000000200 */
[C---:B-1----:R-:W-:Y:S08]  /*45f0*/  HMMA.16816.F32 R4, R84.reuse, R92, R4 ;  /* 0x0000005c5404723c */ /* 0x042ff00000001804 */
[C---:B------:R-:W-:Y:S11]  /*4600*/  HMMA.16816.F32 R8, R84.reuse, R94, R8 ;  /* 0x0000005e5408723c */ /* 0x040ff60000001808 */
[----:B------:R-:W-:Y:S05]  /*4610*/  @!UPT UIADD3 URZ, URZ, URZ, URZ ;  /* 0x0000003f3f3ff290 */ /* 0x000fea000fffe03f */
[-C--:B--2---:R-:W-:Y:S02]  /*4620*/  FFMA.FTZ R4, R74, R191.reuse, R4 ;  /* 0x000000bf4a047223 */ /* 0x084fe40000010004 */
[-C--:B------:R-:W-:Y:S02]  /*4630*/  FFMA.FTZ R5, R230, R191.reuse, R5 ;  /* 0x000000bfe6057223 */ /* 0x080fe40000010005 */
[-C--:B------:R-:W-:Y:S01]  /*4640*/  FFMA.FTZ R6, R74, R191.reuse, R6 ;  /* 0x000000bf4a067223 */ /* 0x080fe20000010006 */
[----:B------:R-:W-:Y:S01]  /*4650*/  @!P2 FSEL R4, R4, -INF , !P1 ;  /* 0xff8000000404a808 */ /* 0x000fe20004800000 */
[-C--:B------:R-:W-:Y:S01]  /*4660*/  FFMA.FTZ R7, R230, R191.reuse, R7 ;  /* 0x000000bfe6077223 */ /* 0x080fe20000010007 */
[----:B------:R-:W-:Y:S01]  /*4670*/  @!P2 FSEL R5, R5, -INF , !P0 ;  /* 0xff8000000505a808 */ /* 0x000fe20004000000 */
[-C--:B------:R-:W-:Y:S01]  /*4680*/  FFMA.FTZ R8, R231, R191.reuse, R8 ;  /* 0x000000bfe7087223 */ /* 0x080fe20000010008 */
[C---:B---3--:R-:W-:Y:S03]  /*4690*/  HMMA.16816.F32 R12, R84.reuse, R68, R12 ;  /* 0x00000044540c723c */ /* 0x048fe6000000180c */
[--C-:B------:R-:W-:Y:S01]  /*46a0*/  FFMA.FTZ R4, R4, c[0x0][0x23c], -R2.reuse ;  /* 0x00008f0004047a23 */ /* 0x100fe20000010802 */
[----:B------:R-:W-:Y:S01]  /*46b0*/  FSETP.NEU.FTZ.AND P0, PT, R203, -INF , PT ;  /* 0xff800000cb00780b */ /* 0x000fe20003f1d000 */
[----:B------:R-:W-:Y:S02]  /*46c0*/  FFMA.FTZ R5, R5, c[0x0][0x23c], -R2 ;  /* 0x00008f0005057a23 */ /* 0x000fe40000010802 */
[----:B------:R1:W-:Y:S01]  /*46d0*/  MUFU.EX2 R99, R4 ;  /* 0x0000000400637308 */ /* 0x0003e20000000800 */
[----:B------:R-:W-:Y:S04]  /*46e0*/  HMMA.16816.F32 R16, R84, R70, R16 ;  /* 0x000000465410723c */ /* 0x000fe80000001810 */
[CC--:B------:R-:W-:Y:S02]  /*46f0*/  FFMA.FTZ R9, R232.reuse, R191.reuse, R9 ;  /* 0x000000bfe8097223 */ /* 0x0c0fe40000010009 */
[-C--:B------:R-:W-:Y:S02]  /*4700*/  FFMA.FTZ R10, R231, R191.reuse, R10 ;  /* 0x000000bfe70a7223 */ /* 0x080fe4000001000a */
[-C--:B------:R-:W-:Y:S01]  /*4710*/  FFMA.FTZ R11, R232, R191.reuse, R11 ;  /* 0x000000bfe80b7223 */ /* 0x080fe2000001000b */
[----:B------:R2:W3:Y:S07]  /*4720*/  MUFU.EX2 R98, R5 ;  /* 0x0000000500627308 */ /* 0x0004ee0000000800 */
[CC--:B------:R-:W-:Y:S02]  /*4730*/  FFMA.FTZ R12, R233.reuse, R191.reuse, R12 ;  /* 0x000000bfe90c7223 */ /* 0x0c0fe4000001000c */
[CC--:B------:R-:W-:Y:S02]  /*4740*/  FFMA.FTZ R13, R234.reuse, R191.reuse, R13 ;  /* 0x000000bfea0d7223 */ /* 0x0c0fe4000001000d */
[-C--:B------:R-:W-:Y:S02]  /*4750*/  FFMA.FTZ R14, R233, R191.reuse, R14 ;  /* 0x000000bfe90e7223 */ /* 0x080fe4000001000e */
[-C--:B------:R-:W-:Y:S01]  /*4760*/  FFMA.FTZ R15, R234, R191.reuse, R15 ;  /* 0x000000bfea0f7223 */ /* 0x080fe2000001000f */
[----:B-1----:R-:W-:Y:S01]  /*4770*/  @!P2 IMNMX R4, R0, R210, PT ;  /* 0x000000d20004a217 */ /* 0x002fe20003800200 */
[----:B------:R-:W-:Y:S02]  /*4780*/  FMUL.FTZ R0, R203, 1.4426950216293334961 ;  /* 0x3fb8aa3bcb007820 */ /* 0x000fe40000410000 */
[-C--:B------:R-:W-:Y:S01]  /*4790*/  FFMA.FTZ R17, R236, R191.reuse, R17 ;  /* 0x000000bfec117223 */ /* 0x080fe20000010011 */
[-C--:B------:R-:W-:Y:S01]  /*47a0*/  @!P2 ISETP.GE.AND P1, PT, R3, R4.reuse, PT ;  /* 0x000000040300a20c */ /* 0x080fe20003f26270 */
[CC--:B------:R-:W-:Y:S01]  /*47b0*/  FFMA.FTZ R16, R235.reuse, R191.reuse, R16 ;  /* 0x000000bfeb107223 */ /* 0x0c0fe20000010010 */
[----:B------:R-:W-:Y:S01]  /*47c0*/  FSEL R0, R0, RZ, P0 ;  /* 0x000000ff00007208 */ /* 0x000fe20000000000 */
[-C--:B------:R-:W-:Y:S01]  /*47d0*/  FFMA.FTZ R18, R235, R191.reuse, R18 ;  /* 0x000000bfeb127223 */ /* 0x080fe20000010012 */
[----:B------:R-:W-:Y:S01]  /*47e0*/  @!P2 FSEL R6, R6, -INF , !P1 ;  /* 0xff8000000606a808 */ /* 0x000fe20004800000 */
[----:B------:R-:W-:Y:S01]  /*47f0*/  FFMA.FTZ R19, R236, R191, R19 ;  /* 0x000000bfec137223 */ /* 0x000fe20000010013 */
[----:B------:R-:W-:Y:S02]  /*4800*/  @!P2 ISETP.GE.AND P0, PT, R73, R4, PT ;  /* 0x000000044900a20c */ /* 0x000fe40003f06270 */
[----:B--2---:R-:W-:Y:S01]  /*4810*/  @!P2 IADD3 R5, R3, 0x9, RZ ;  /* 0x000000090305a810 */ /* 0x004fe20007ffe0ff */
[--C-:B------:R-:W-:Y:S01]  /*4820*/  FFMA.FTZ R6, R6, c[0x0][0x23c], -R0.reuse ;  /* 0x00008f0006067a23 */ /* 0x100fe20000010800 */
[----:B------:R-:W-:Y:S03]  /*4830*/  @!P2 FSEL R7, R7, -INF , !P0 ;  /* 0xff8000000707a808 */ /* 0x000fe60004000000 */
[----:B------:R1:W-:Y:S02]  /*4840*/  MUFU.EX2 R149, R6 ;  /* 0x0000000600957308 */ /* 0x0003e40000000800 */
[----:B------:R-:W-:Y:S08]  /*4850*/  FFMA.FTZ R7, R7, c[0x0][0x23c], -R0 ;  /* 0x00008f0007077a23 */ /* 0x000ff00000010800 */
[----:B------:R-:W-:Y:S01]  /*4860*/  MUFU.EX2 R148, R7 ;  /* 0x0000000700947308 */ /* 0x000fe20000000800 */
[----:B-1----:R-:W-:Y:S04]  /*4870*/  @!P2 IADD3 R6, R3, 0x8, RZ ;  /* 0x000000080306a810 */ /* 0x002fe80007ffe0ff */
[-C--:B------:R-:W-:Y:S04]  /*4880*/  @!P2 ISETP.GE.AND P0, PT, R6, R72.reuse, PT ;  /* 0x000000480600a20c */ /* 0x080fe80003f06270 */
[----:B------:R-:W-:Y:S02]  /*4890*/  @!P2 FSEL R8, R8, -INF , !P0 ;  /* 0xff8000000808a808 */ /* 0x000fe40004000000 */
[----:B------:R-:W-:Y:S03]  /*48a0*/  @!P2 ISETP.GE.AND P0, PT, R5, R72, PT ;  /* 0x000000480500a20c */ /* 0x000fe60003f06270 */
[--C-:B------:R-:W-:Y:S01]  /*48b0*/  FFMA.FTZ R8, R8, c[0x0][0x23c], -R2.reuse ;  /* 0x00008f0008087a23 */ /* 0x100fe20000010802 */
[----:B------:R-:W-:Y:S02]  /*48c0*/  @!P2 FSEL R9, R9, -INF , !P0 ;  /* 0xff8000000909a808 */ /* 0x000fe40004000000 */
[-C--:B------:R-:W-:Y:S01]  /*48d0*/  @!P2 ISETP.GE.AND P0, PT, R6, R4.reuse, PT ;  /* 0x000000040600a20c */ /* 0x080fe20003f06270 */
[----:B------:R-:W-:Y:S01]  /*48e0*/  MUFU.EX2 R95, R8 ;  /* 0x00000008005f7308 */ /* 0x000fe20000000800 */
[----:B------:R-:W-:Y:S01]  /*48f0*/  @!P2 IADD3 R6, R3, 0x10, RZ ;  /* 0x000000100306a810 */ /* 0x000fe20007ffe0ff */
[----:B------:R-:W-:Y:S01]  /*4900*/  FFMA.FTZ R9, R9, c[0x0][0x23c], -R2 ;  /* 0x00008f0009097a23 */ /* 0x000fe20000010802 */
[----:B------:R-:W-:Y:S02]  /*4910*/  @!P2 FSEL R10, R10, -INF , !P0 ;  /* 0xff8000000a0aa808 */ /* 0x000fe40004000000 */
[----:B------:R-:W-:Y:S02]  /*4920*/  @!P2 ISETP.GE.AND P0, PT, R5, R4, PT ;  /* 0x000000040500a20c */ /* 0x000fe40003f06270 */
[----:B------:R-:W-:Y:S01]  /*4930*/  @!P2 IADD3 R5, R3, 0x11, RZ ;  /* 0x000000110305a810 */ /* 0x000fe20007ffe0ff */
[--C-:B------:R-:W-:Y:S01]  /*4940*/  FFMA.FTZ R10, R10, c[0x0][0x23c], -R0.reuse ;  /* 0x00008f000a0a7a23 */ /* 0x100fe20000010800 */
[----:B------:R-:W-:Y:S01]  /*4950*/  @!P2 FSEL R11, R11, -INF , !P0 ;  /* 0xff8000000b0ba808 */ /* 0x000fe20004000000 */
[----:B------:R-:W-:Y:S01]  /*4960*/  MUFU.EX2 R94, R9 ;  /* 0x00000009005e7308 */ /* 0x000fe20000000800 */
[-C--:B------:R-:W-:Y:S03]  /*4970*/  @!P2 ISETP.GE.AND P0, PT, R6, R72.reuse, PT ;  /* 0x000000480600a20c */ /* 0x080fe60003f06270 */
[----:B------:R-:W-:Y:S01]  /*4980*/  FFMA.FTZ R11, R11, c[0x0][0x23c], -R0 ;  /* 0x00008f000b0b7a23 */ /* 0x000fe20000010800 */
[----:B------:R-:W-:Y:S02]  /*4990*/  @!P2 FSEL R12, R12, -INF , !P0 ;  /* 0xff8000000c0ca808 */ /* 0x000fe40004000000 */
[----:B------:R-:W-:Y:S03]  /*49a0*/  @!P2 ISETP.GE.AND P0, PT, R5, R72, PT ;  /* 0x000000480500a20c */ /* 0x000fe60003f06270 */
[--C-:B------:R-:W-:Y:S01]  /*49b0*/  FFMA.FTZ R12, R12, c[0x0][0x23c], -R2.reuse ;  /* 0x00008f000c0c7a23 */ /* 0x100fe20000010802 */
[----:B------:R-:W-:Y:S01]  /*49c0*/  @!P2 FSEL R13, R13, -INF , !P0 ;  /* 0xff8000000d0da808 */ /* 0x000fe20004000000 */
[----:B------:R-:W-:Y:S01]  /*49d0*/  MUFU.EX2 R97, R10 ;  /* 0x0000000a00617308 */ /* 0x000fe20000000800 */
[-C--:B------:R-:W-:Y:S03]  /*49e0*/  @!P2 ISETP.GE.AND P0, PT, R6, R4.reuse, PT ;  /* 0x000000040600a20c */ /* 0x080fe60003f06270 */
[----:B------:R-:W-:Y:S01]  /*49f0*/  FFMA.FTZ R13, R13, c[0x0][0x23c], -R2 ;  /* 0x00008f000d0d7a23 */ /* 0x000fe20000010802 */
[----:B------:R-:W-:Y:S02]  /*4a00*/  @!P2 FSEL R14, R14, -INF , !P0 ;  /* 0xff8000000e0ea808 */ /* 0x000fe40004000000 */
[----:B------:R-:W-:Y:S02]  /*4a10*/  @!P2 ISETP.GE.AND P0, PT, R5, R4, PT ;  /* 0x000000040500a20c */ /* 0x000fe40003f06270 */
[C---:B------:R-:W-:Y:S01]  /*4a20*/  @!P2 IADD3 R5, R3.reuse, 0x18, RZ ;  /* 0x000000180305a810 */ /* 0x040fe20007ffe0ff */
[--C-:B------:R-:W-:Y:S01]  /*4a30*/  FFMA.FTZ R14, R14, c[0x0][0x23c], -R0.reuse ;  /* 0x00008f000e0e7a23 */ /* 0x100fe20000010800 */
[----:B------:R-:W-:Y:S01]  /*4a40*/  @!P2 IADD3 R3, R3, 0x19, RZ ;  /* 0x000000190303a810 */ /* 0x000fe20007ffe0ff */
[----:B------:R-:W1:Y:S01]  /*4a50*/  MUFU.EX2 R96, R11 ;  /* 0x0000000b00607308 */ /* 0x000e620000000800 */
[----:B------:R-:W-:Y:S02]  /*4a60*/  @!P2 FSEL R15, R15, -INF , !P0 ;  /* 0xff8000000f0fa808 */ /* 0x000fe40004000000 */
[-C--:B------:R-:W-:Y:S02]  /*4a70*/  @!P2 ISETP.GE.AND P0, PT, R3, R72.reuse, PT ;  /* 0x000000480300a20c */ /* 0x080fe40003f06270 */
[----:B------:R-:W-:Y:S01]  /*4a80*/  @!P2 ISETP.GE.AND P1, PT, R5, R72, PT ;  /* 0x000000480500a20c */ /* 0x000fe20003f26270 */
[----:B------:R-:W-:Y:S01]  /*4a90*/  FFMA.FTZ R15, R15, c[0x0][0x23c], -R0 ;  /* 0x00008f000f0f7a23 */ /* 0x000fe20000010800 */
[----:B------:R-:W-:Y:S02]  /*4aa0*/  @!P2 FSEL R17, R17, -INF , !P0 ;  /* 0xff8000001111a808 */ /* 0x000fe40004000000 */
[-C--:B------:R-:W-:Y:S01]  /*4ab0*/  @!P2 ISETP.GE.AND P0, PT, R5, R4.reuse, PT ;  /* 0x000000040500a20c */ /* 0x080fe20003f06270 */
[----:B------:R-:W-:Y:S01]  /*4ac0*/  MUFU.EX2 R91, R12 ;  /* 0x0000000c005b7308 */ /* 0x000fe20000000800 */
[----:B------:R-:W-:Y:S02]  /*4ad0*/  @!P2 FSEL R16, R16, -INF , !P1 ;  /* 0xff8000001010a808 */ /* 0x000fe40004800000 */
[----:B------:R-:W-:Y:S02]  /*4ae0*/  @!P2 FSEL R18, R18, -INF , !P0 ;  /* 0xff8000001212a808 */ /* 0x000fe40004000000 */
[----:B------:R-:W-:Y:S01]  /*4af0*/  @!P2 ISETP.GE.AND P0, PT, R3, R4, PT ;  /* 0x000000040300a20c */ /* 0x000fe20003f06270 */
[--C-:B------:R-:W-:Y:S01]  /*4b00*/  FFMA.FTZ R16, R16, c[0x0][0x23c], -R2.reuse ;  /* 0x00008f0010107a23 */ /* 0x100fe20000010802 */
[----:B---3--:R-:W-:Y:S01]  /*4b10*/  F2FP.PACK_AB R3, R98, R99 ;  /* 0x000000636203723e */ /* 0x008fe200000000ff */
[----:B------:R-:W-:Y:S01]  /*4b20*/  FFMA.FTZ R2, R17, c[0x0][0x23c], -R2 ;  /* 0x00008f0011027a23 */ /* 0x000fe20000010802 */
[----:B------:R-:W-:Y:S01]  /*4b30*/  @!P2 FSEL R19, R19, -INF , !P0 ;  /* 0xff8000001313a808 */ /* 0x000fe20004000000 */
[--C-:B------:R-:W-:Y:S01]  /*4b40*/  FFMA.FTZ R18, R18, c[0x0][0x23c], -R0.reuse ;  /* 0x00008f0012127a23 */ /* 0x100fe20000010800 */
[----:B------:R-:W2:Y:S01]  /*4b50*/  MUFU.EX2 R90, R13 ;  /* 0x0000000d005a7308 */ /* 0x000ea20000000800 */
[----:B------:R3:W-:Y:S01]  /*4b60*/  STS [R204+0x20000], R3 ;  /* 0x02000003cc007388 */ /* 0x0007e20000000800 */
[----:B------:R-:W-:Y:S01]  /*4b70*/  IADD3 R84, P0, R238, R214, RZ ;  /* 0x000000d6ee547210 */ /* 0x000fe20007f1e0ff */
[----:B------:R-:W-:Y:S01]  /*4b80*/  FFMA.FTZ R0, R19, c[0x0][0x23c], -R0 ;  /* 0x00008f0013007a23 */ /* 0x000fe20000010800 */
[----:B-1----:R-:W-:Y:S02]  /*4b90*/  F2FP.PACK_AB R5, R96, R97 ;  /* 0x000000616005723e */ /* 0x002fe400000000ff */
[----:B------:R-:W-:Y:S02]  /*4ba0*/  IADD3.X R85, R237, R213, RZ, P0, !PT ;  /* 0x000000d5ed557210 */ /* 0x000fe400007fe4ff */
[C---:B------:R-:W-:Y:S02]  /*4bb0*/  LEA R188, P0, R150.reuse, R188, 0x2 ;  /* 0x000000bc96bc7211 */ /* 0x040fe400078010ff */
[----:B------:R1:W-:Y:S02]  /*4bc0*/  MUFU.EX2 R86, R2 ;  /* 0x0000000200567308 */ /* 0x0003e40000000800 */
[----:B------:R-:W-:Y:S08]  /*4bd0*/  LEA.HI.X.SX32 R189, R150, R189, 0x2, P0 ;  /* 0x000000bd96bd7211 */ /* 0x000ff000000f16ff */
[----:B------:R4:W-:Y:S01]  /*4be0*/  MUFU.EX2 R88, R0 ;  /* 0x0000000000587308 */ /* 0x0009e20000000800 */
[----:B--2---:R-:W-:Y:S09]  /*4bf0*/  F2FP.PACK_AB R4, R90, R91 ;  /* 0x0000005b5a04723e */ /* 0x004ff200000000ff */
[----:B------:R-:W-:Y:S01]  /*4c00*/  MUFU.EX2 R93, R14 ;  /* 0x0000000e005d7308 */ /* 0x000fe20000000800 */
[----:B-1----:R-:W-:Y:S05]  /*4c10*/  F2FP.PACK_AB R2, R148, R149 ;  /* 0x000000959402723e */ /* 0x002fea00000000ff */
[----:B------:R1:W-:Y:S04]  /*4c20*/  STS [R204+0x20400], R2 ;  /* 0x02040002cc007388 */ /* 0x0003e80000000800 */
[----:B------:R-:W3:Y:S01]  /*4c30*/  MUFU.EX2 R92, R15 ;  /* 0x0000000f005c7308 */ /* 0x000ee20000000800 */
[----:B----4-:R-:W-:Y:S01]  /*4c40*/  F2FP.PACK_AB R0, R94, R95 ;  /* 0x0000005f5e00723e */ /* 0x010fe200000000ff */
[----:B------:R-:W-:Y:S08]  /*4c50*/  STS [R207+0x20400], R5 ;  /* 0x02040005cf007388 */ /* 0x000ff00000000800 */
[----:B------:R-:W1:Y:S01]  /*4c60*/  MUFU.EX2 R87, R16 ;  /* 0x0000001000577308 */ /* 0x000e620000000800 */
[----:B------:R2:W-:Y:S06]  /*4c70*/  STS [R207+0x20000], R0 ;  /* 0x02000000cf007388 */ /* 0x0005ec0000000800 */
[----:B------:R-:W-:Y:S03]  /*4c80*/  STS [R205+0x20000], R4 ;  /* 0x02000004cd007388 */ /* 0x000fe60000000800 */
[----:B------:R-:W2:Y:S01]  /*4c90*/  MUFU.EX2 R89, R18 ;  /* 0x0000001200597308 */ /* 0x000ea20000000800 */
[----:B---3--:R-:W-:Y:S05]  /*4ca0*/  F2FP.PACK_AB R3, R92, R93 ;  /* 0x0000005d5c03723e */ /* 0x008fea00000000ff */
[----:B------:R-:W-:Y:S01]  /*4cb0*/  STS [R205+0x20400], R3 ;  /* 0x02040003cd007388 */ /* 0x000fe20000000800 */
[----:B-1----:R-:W-:Y:S05]  /*4cc0*/  F2FP.PACK_AB R2, R86, R87 ;  /* 0x000000575602723e */ /* 0x002fea00000000ff */
[----:B------:R1:W-:Y:S01]  /*4cd0*/  STS [R206+0x20000], R2 ;  /* 0x02000002ce007388 */ /* 0x0003e20000000800 */
[----:B--2---:R-:W-:Y:S05]  /*4ce0*/  F2FP.PACK_AB R0, R88, R89 ;  /* 0x000000595800723e */ /* 0x004fea00000000ff */
[----:B------:R2:W-:Y:S06]  /*4cf0*/  STS [R206+0x20400], R0 ;  /* 0x02040000ce007388 */ /* 0x0005ec0000000800 */
[----:B------:R-:W-:Y:S06]  /*4d00*/  LDSM.16.M88.4 R16, [R176+0xc000] ;  /* 0x00c00000b010783b */ /* 0x000fec0000000200 */
[----:B------:R-:W3:Y:S06]  /*4d10*/  LDSM.16.M88.4 R8, [R169+0x18000] ;  /* 0x01800000a908783b */ /* 0x000eec0000000200 */
[----:B------:R-:W3:Y:S06]  /*4d20*/  LDSM.16.M88.4 R68, [R169+0x18800] ;  /* 0x01880000a944783b */ /* 0x000eec0000000200 */
[----:B------:R-:W-:Y:S06]  /*4d30*/  LDSM.16.M88.4 R72, [R177+0xc000] ;  /* 0x00c00000b148783b */ /* 0x000fec0000000200 */
[----:B------:R-:W3:Y:S06]  /*4d40*/  LDSM.16.M88.4 R76, [R170+0x18000] ;  /* 0x01800000aa4c783b */ /* 0x000eec0000000200 */
[----:B-1----:R-:W4:Y:S06]  /*4d50*/  LDG.E R2, [R84.64] ;  /* 0x0000000654027981 */ /* 0x002f2c000c1e1900 */
[----:B------:R-:W1:Y:S06]  /*4d60*/  LDSM.16.M88.4 R80, [R170+0x18800] ;  /* 0x01880000aa50783b */ /* 0x000e6c0000000200 */
        /* <DEDUP_REMOVED lines=11> */
[----:B------:R-:W1:Y:S06]  /*4e20*/  LDSM.16.M88.4 R72, [R172+0x18800] ;  /* 0x01880000ac48783b */ /* 0x000e6c0000000200 */
[----:B------:R-:W-:Y:S01]  /*4e30*/  LDSM.16.M88.4 R80, [R171+0x18000] ;  /* 0x01800000ab50783b */ /* 0x000fe20000000200 */
[C---:B---3--:R-:W-:Y:S08]  /*4e40*/  HMMA.16816.F32 R4, R68.reuse, R76, R4 ;  /* 0x0000004c4404723c */ /* 0x048ff00000001804 */
        /* <DEDUP_REMOVED lines=42> */
[C---:B------:R-:W-:Y:S08]  /*50f0*/  HMMA.16816.F32 R8, R72.reuse, R82, R8 ;  /* 0x000000524808723c */ /* 0x040ff00000001808 */
[C---:B-1----:R-:W-:Y:S08]  /*5100*/  HMMA.16816.F32 R12, R72.reuse, R68, R12 ;  /* 0x00000044480c723c */ /* 0x042ff0000000180c */
[----:B------:R-:W-:Y:S01]  /*5110*/  HMMA.16816.F32 R16, R72, R70, R16 ;  /* 0x000000464810723c */ /* 0x000fe20000001810 */
[----:B------:R-:W-:Y:S06]  /*5120*/  LDSM.16.M88.4 R68, [R177+0x10000] ;  /* 0x01000000b144783b */ /* 0x000fec0000000200 */
[----:B------:R-:W1:Y:S02]  /*5130*/  LDSM.16.M88.4 R72, [R170+0x1c000] ;  /* 0x01c00000aa48783b */ /* 0x000e640000000200 */
[C---:B-1----:R-:W-:Y:S08]  /*5140*/  HMMA.16816.F32 R4, R68.reuse, R72, R4 ;  /* 0x000000484404723c */ /* 0x042ff00000001804 */
[C---:B------:R-:W-:Y:S01]  /*5150*/  HMMA.16816.F32 R8, R68.reuse, R74, R8 ;  /* 0x0000004a4408723c */ /* 0x040fe20000001808 */
[----:B------:R-:W-:Y:S07]  /*5160*/  LDSM.16.M88.4 R72, [R172+0x1c000] ;  /* 0x01c00000ac48783b */ /* 0x000fee0000000200 */
[C---:B------:R-:W-:Y:S08]  /*5170*/  HMMA.16816.F32 R12, R68.reuse, R76, R12 ;  /* 0x0000004c440c723c */ /* 0x040ff0000000180c */
[----:B------:R-:W-:Y:S01]  /*5180*/  HMMA.16816.F32 R16, R68, R78, R16 ;  /* 0x0000004e4410723c */ /* 0x000fe20000001810 */
[----:B------:R-:W1:Y:S06]  /*5190*/  LDSM.16.M88.4 R68, [R179+0x10000] ;  /* 0x01000000b344783b */ /* 0x000e6c0000000200 */
[----:B------:R-:W3:Y:S01]  /*51a0*/  LDSM.16.M88.4 R76, [R172+0x1c800] ;  /* 0x01c80000ac4c783b */ /* 0x000ee20000000200 */
[C---:B-1----:R-:W-:Y:S08]  /*51b0*/  HMMA.16816.F32 R4, R68.reuse, R72, R4 ;  /* 0x000000484404723c */ /* 0x042ff00000001804 */
[C---:B------:R-:W-:Y:S01]  /*51c0*/  HMMA.16816.F32 R8, R68.reuse, R74, R8 ;  /* 0x0000004a4408723c */ /* 0x040fe20000001808 */
[----:B------:R-:W-:Y:S07]  /*51d0*/  LDSM.16.M88.4 R72, [R171+0x1c000] ;  /* 0x01c00000ab48783b */ /* 0x000fee0000000200 */
[C---:B---3--:R-:W-:Y:S08]  /*51e0*/  HMMA.16816.F32 R12, R68.reuse, R76, R12 ;  /* 0x0000004c440c723c */ /* 0x048ff0000000180c */
[----:B------:R-:W-:Y:S01]  /*51f0*/  HMMA.16816.F32 R16, R68, R78, R16 ;  /* 0x0000004e4410723c */ /* 0x000fe20000001810 */
[----:B------:R-:W1:Y:S06]  /*5200*/  LDSM.16.M88.4 R68, [R178+0x10000] ;  /* 0x01000000b244783b */ /* 0x000e6c0000000200 */
[----:B------:R-:W3:Y:S01]  /*5210*/  LDSM.16.M88.4 R76, [R171+0x1c800] ;  /* 0x01c80000ab4c783b */ /* 0x000ee20000000200 */
        /* <DEDUP_REMOVED lines=112> */
.L_x_234:
        /* <DEDUP_REMOVED lines=138> */
.L_x_235:
[----:B------:R-:W-:Y:S01]  /*61c0*/  LDSM.16.M88.4 R96, [R181] ;  /* 0x00000000b560783b */ /* 0x000fe20000000200 */
[CC--:B-1----:R-:W-:Y:S03]  /*61d0*/  LEA R2, P1, R198.reuse, R188.reuse, 0x2 ;  /* 0x000000bcc6027211 */ /* 0x0c2fe600078210ff */
[----:B------:R-:W1:Y:S01]  /*61e0*/  LDSM.16.MT88.4 R16, [R0+0x12000] ;  /* 0x012000000010783b */ /* 0x000e620000004200 */
[----:B------:R-:W-:Y:S03]  /*61f0*/  LEA.HI.X.SX32 R3, R198, R189, 0x2, P1 ;  /* 0x000000bdc6037211 */ /* 0x000fe600008f16ff */
        /* <DEDUP_REMOVED lines=99> */
[----:B------:R-:W-:Y:S02]  /*6830*/  IADD3 R156, R240, 0x20, RZ ;  /* 0x00000020f09c7810 */ /* 0x000fe40007ffe0ff */
[CC--:B--2---:R-:W-:Y:S01]  /*6840*/  LEA R4, P0, R0.reuse, R188.reuse, 0x2 ;  /* 0x000000bc00047211 */ /* 0x0c4fe200078010ff */
[----:B------:R1:W-:Y:S01]  /*6850*/  RED.E.ADD.F32.FTZ.RN.STRONG.GPU [R148.64], R9 ;  /* 0x000000099400798e */ /* 0x0003e2000c10e786 */
[-C--:B------:R-:W-:Y:S02]  /*6860*/  LEA.HI.X.SX32 R7, R157, R189.reuse, 0x2, P1 ;  /* 0x000000bd9d077211 */ /* 0x080fe400008f16ff */
[-C--:B------:R-:W-:Y:S02]  /*6870*/  LEA.HI.X.SX32 R5, R0, R189.reuse, 0x2, P0 ;  /* 0x000000bd00057211 */ /* 0x080fe400000f16ff */
[-C--:B---3--:R-:W-:Y:S01]  /*6880*/  LEA R8, P0, R156, R188.reuse, 0x2 ;  /* 0x000000bc9c087211 */ /* 0x088fe200078010ff */
[----:B------:R2:W-:Y:S01]  /*6890*/  RED.E.ADD.F32.FTZ.RN.STRONG.GPU [R6.64], R10 ;  /* 0x0000000a0600798e */ /* 0x0005e2000c10e786 */
[C---:B------:R-:W-:Y:S02]  /*68a0*/  IADD3 R157, R240.reuse, 0x20, RZ ;  /* 0x00000020f09d7810 */ /* 0x040fe40007ffe0ff */
[----:B------:R-:W-:Y:S01]  /*68b0*/  IADD3 R0, R240, 0x20, RZ ;  /* 0x00000020f0007810 */ /* 0x000fe20007ffe0ff */
[----:B------:R3:W-:Y:S02]  /*68c0*/  RED.E.ADD.F32.FTZ.RN.STRONG.GPU [R4.64], R11 ;  /* 0x0000000b0400798e */ /* 0x0007e4000c10e786 */
[C---:B------:R-:W-:Y:S02]  /*68d0*/  IMAD.IADD R157, R198.reuse, 0x1, R157 ;  /* 0x00000001c69d7824 */ /* 0x040fe400078e029d */
[----:B------:R-:W-:Y:S01]  /*68e0*/  RED.E.ADD.F32.FTZ.RN.STRONG.GPU [R188.64+0x80], R16 ;  /* 0x00008010bc00798e */ /* 0x000fe2000c10e786 */
[C---:B------:R-:W-:Y:S03]  /*68f0*/  IMAD.IADD R0, R198.reuse, 0x1, R0 ;  /* 0x00000001c6007824 */ /* 0x040fe600078e0200 */
[----:B------:R4:W-:Y:S01]  /*6900*/  RED.E.ADD.F32.FTZ.RN.STRONG.GPU [R2.64+0x80], R17 ;  /* 0x000080110200798e */ /* 0x0009e2000c10e786 */
[----:B------:R-:W-:Y:S01]  /*6910*/  IMAD.IADD R0, R198, 0x1, R0 ;  /* 0x00000001c6007824 */ /* 0x000fe200078e0200 */
[-C--:B-1----:R-:W-:Y:S02]  /*6920*/  LEA.HI.X.SX32 R9, R156, R189.reuse, 0x2, P0 ;  /* 0x000000bd9c097211 */ /* 0x082fe400000f16ff */
[----:B------:R-:W-:Y:S03]  /*6930*/  IADD3 R156, R240, 0x40, RZ ;  /* 0x00000040f09c7810 */ /* 0x000fe60007ffe0ff */
[----:B------:R1:W-:Y:S01]  /*6940*/  RED.E.ADD.F32.FTZ.RN.STRONG.GPU [R8.64], R18 ;  /* 0x000000120800798e */ /* 0x0003e2000c10e786 */
[CC--:B--2---:R-:W-:Y:S01]  /*6950*/  LEA R6, P1, R157.reuse, R188.reuse, 0x2 ;  /* 0x000000bc9d067211 */ /* 0x0c4fe200078210ff */
[----:B------:R-:W-:Y:S01]  /*6960*/  IMAD.IADD R156, R198, 0x1, R156 ;  /* 0x00000001c69c7824 */ /* 0x000fe200078e029c */
[CC--:B------:R-:W-:Y:S02]  /*6970*/  LEA R10, P0, R0.reuse, R188.reuse, 0x2 ;  /* 0x000000bc000a7211 */ /* 0x0c0fe400078010ff */
[-C--:B------:R-:W-:Y:S02]  /*6980*/  LEA.HI.X.SX32 R7, R157, R189.reuse, 0x2, P1 ;  /* 0x000000bd9d077211 */ /* 0x080fe400008f16ff */
[-C--:B---3--:R-:W-:Y:S02]  /*6990*/  LEA.HI.X.SX32 R11, R0, R189.reuse, 0x2, P0 ;  /* 0x000000bd000b7211 */ /* 0x088fe400000f16ff */
[CC--:B------:R-:W-:Y:S01]  /*69a0*/  LEA R4, P1, R223.reuse, R188.reuse, 0x2 ;  /* 0x000000bcdf047211 */ /* 0x0c0fe200078210ff */
[----:B------:R2:W-:Y:S01]  /*69b0*/  RED.E.ADD.F32.FTZ.RN.STRONG.GPU [R6.64], R19 ;  /* 0x000000130600798e */ /* 0x0005e2000c10e786 */
[C---:B------:R-:W-:Y:S02]  /*69c0*/  IADD3 R157, R240.reuse, 0x40, RZ ;  /* 0x00000040f09d7810 */ /* 0x040fe40007ffe0ff */
[-C--:B------:R-:W-:Y:S01]  /*69d0*/  LEA.HI.X.SX32 R5, R223, R189.reuse, 0x2, P1 ;  /* 0x000000bddf057211 */ /* 0x080fe200008f16ff */
[----:B------:R3:W-:Y:S01]  /*69e0*/  RED.E.ADD.F32.FTZ.RN.STRONG.GPU [R10.64], R12 ;  /* 0x0000000c0a00798e */ /* 0x0007e2000c10e786 */
[C---:B------:R-:W-:Y:S02]  /*69f0*/  IADD3 R0, R240.reuse, 0x40, RZ ;  /* 0x00000040f0007810 */ /* 0x040fe40007ffe0ff */
[C---:B----4-:R-:W-:Y:S02]  /*6a00*/  IADD3 R17, R240.reuse, 0x60, RZ ;  /* 0x00000060f0117810 */ /* 0x050fe40007ffe0ff */
[----:B------:R-:W-:Y:S01]  /*6a10*/  IADD3 R16, R240, 0x60, RZ ;  /* 0x00000060f0107810 */ /* 0x000fe20007ffe0ff */
[C---:B------:R-:W-:Y:S04]  /*6a20*/  IMAD.IADD R0, R198.reuse, 0x1, R0 ;  /* 0x00000001c6007824 */ /* 0x040fe800078e0200 */
[C---:B------:R-:W-:Y:S02]  /*6a30*/  IMAD.IADD R0, R198.reuse, 0x1, R0 ;  /* 0x00000001c6007824 */ /* 0x040fe400078e0200 */
[----:B------:R-:W-:Y:S01]  /*6a40*/  IMAD.IADD R16, R198, 0x1, R16 ;  /* 0x00000001c6107824 */ /* 0x000fe200078e0210 */
[CC--:B-1----:R-:W-:Y:S04]  /*6a50*/  LEA R8, P2, R224.reuse, R188.reuse, 0x2 ;  /* 0x000000bce0087211 */ /* 0x0c2fe800078410ff */
[-C--:B------:R-:W-:Y:S05]  /*6a60*/  LEA.HI.X.SX32 R9, R224, R189.reuse, 0x2, P2 ;  /* 0x000000bde0097211 */ /* 0x080fea00010f16ff */
[----:B------:R1:W-:Y:S01]  /*6a70*/  RED.E.ADD.F32.FTZ.RN.STRONG.GPU [R8.64], R13 ;  /* 0x0000000d0800798e */ /* 0x0003e2000c10e786 */
[CC--:B--2---:R-:W-:Y:S03]  /*6a80*/  LEA R6, P0, R229.reuse, R188.reuse, 0x2 ;  /* 0x000000bce5067211 */ /* 0x0c4fe600078010ff */
[----:B------:R2:W-:Y:S01]  /*6a90*/  RED.E.ADD.F32.FTZ.RN.STRONG.GPU [R4.64], R14 ;  /* 0x0000000e0400798e */ /* 0x0005e2000c10e786 */
[-C--:B------:R-:W-:Y:S02]  /*6aa0*/  LEA.HI.X.SX32 R7, R229, R189.reuse, 0x2, P0 ;  /* 0x000000bde5077211 */ /* 0x080fe400000f16ff */
[----:B---3--:R-:W-:Y:S03]  /*6ab0*/  IADD3 R12, R240, 0x80, RZ ;  /* 0x00000080f00c7810 */ /* 0x008fe60007ffe0ff */
[----:B------:R3:W-:Y:S04]  /*6ac0*/  RED.E.ADD.F32.FTZ.RN.STRONG.GPU [R6.64], R15 ;  /* 0x0000000f0600798e */ /* 0x0007e8000c10e786 */
[----:B------:R-:W-:Y:S04]  /*6ad0*/  RED.E.ADD.F32.FTZ.RN.STRONG.GPU [R188.64+0x100], R68 ;  /* 0x00010044bc00798e */ /* 0x000fe8000c10e786 */
[----:B------:R-:W-:Y:S01]  /*6ae0*/  RED.E.ADD.F32.FTZ.RN.STRONG.GPU [R2.64+0x100], R69 ;  /* 0x000100450200798e */ /* 0x000fe2000c10e786 */
[CC--:B-1----:R-:W-:Y:S02]  /*6af0*/  LEA R8, P2, R222.reuse, R188.reuse, 0x2 ;  /* 0x000000bcde087211 */ /* 0x0c2fe400078410ff */
[CC--:B--2---:R-:W-:Y:S02]  /*6b00*/  LEA R4, P0, R157.reuse, R188.reuse, 0x2 ;  /* 0x000000bc9d047211 */ /* 0x0c4fe400078010ff */
[-C--:B------:R-:W-:Y:S02]  /*6b10*/  LEA.HI.X.SX32 R9, R222, R189.reuse, 0x2, P2 ;  /* 0x000000bdde097211 */ /* 0x080fe400010f16ff */
[-C--:B------:R-:W-:Y:S02]  /*6b20*/  LEA.HI.X.SX32 R5, R157, R189.reuse, 0x2, P0 ;  /* 0x000000bd9d057211 */ /* 0x080fe400000f16ff */
[-C--:B---3--:R-:W-:Y:S02]  /*6b30*/  LEA R6, P1, R156, R188.reuse, 0x2 ;  /* 0x000000bc9c067211 */ /* 0x088fe400078210ff */
[-C--:B------:R-:W-:Y:S01]  /*6b40*/  LEA R10, P0, R0, R188.reuse, 0x2 ;  /* 0x000000bc000a7211 */ /* 0x080fe200078010ff */
[----:B------:R1:W-:Y:S01]  /*6b50*/  RED.E.ADD.F32.FTZ.RN.STRONG.GPU [R4.64], R70 ;  /* 0x000000460400798e */ /* 0x0003e2000c10e786 */
[-C--:B------:R-:W-:Y:S02]  /*6b60*/  LEA.HI.X.SX32 R7, R156, R189.reuse, 0x2, P1 ;  /* 0x000000bd9c077211 */ /* 0x080fe400008f16ff */
[-C--:B------:R-:W-:Y:S02]  /*6b70*/  LEA.HI.X.SX32 R11, R0, R189.reuse, 0x2, P0 ;  /* 0x000000bd000b7211 */ /* 0x080fe400000f16ff */
[----:B------:R-:W-:Y:S01]  /*6b80*/  IADD3 R0, R240, 0x60, RZ ;  /* 0x00000060f0007810 */ /* 0x000fe20007ffe0ff */
[----:B------:R2:W-:Y:S04]  /*6b90*/  RED.E.ADD.F32.FTZ.RN.STRONG.GPU [R6.64], R71 ;  /* 0x000000470600798e */ /* 0x0005e8000c10e786 */
[----:B------:R-:W-:Y:S01]  /*6ba0*/  RED.E.ADD.F32.FTZ.RN.STRONG.GPU [R10.64], R72 ;  /* 0x000000480a00798e */ /* 0x000fe2000c10e786 */
[C---:B------:R-:W-:Y:S03]  /*6bb0*/  IMAD.IADD R0, R198.reuse, 0x1, R0 ;  /* 0x00000001c6007824 */ /* 0x040fe600078e0200 */
[----:B------:R3:W-:Y:S01]  /*6bc0*/  RED.E.ADD.F32.FTZ.RN.STRONG.GPU [R8.64], R73 ;  /* 0x000000490800798e */ /* 0x0007e2000c10e786 */
[----:B------:R-:W-:Y:S03]  /*6bd0*/  IMAD.IADD R0, R198, 0x1, R0 ;  /* 0x00000001c6007824 */ /* 0x000fe600078e0200 */
        /* <DEDUP_REMOVED lines=19> */
[----:B------:R-:W-:Y:S01]  /*6d10*/  IMAD.IADD R0, R198, 0x1, R252 ;  /* 0x00000001c6007824 */ /* 0x000fe200078e02fc */
[----:B------:R-:W-:Y:S04]  /*6d20*/  LDSM.16.MT88.4 R16, [R168+0x2000] ;  /* 0x00200000a810783b */ /* 0x000fe80000004200 */
[----:B------:R2:W-:Y:S04]  /*6d30*/  RED.E.ADD.F32.FTZ.RN.STRONG.GPU [R6.64], R83 ;  /* 0x000000530600798e */ /* 0x0005e8000c10e786 */
[----:B------:R-:W-:Y:S04]  /*6d40*/  RED.E.ADD.F32.FTZ.RN.STRONG.GPU [R10.64], R76 ;  /* 0x0000004c0a00798e */ /* 0x000fe8000c10e786 */
[----:B------:R3:W-:Y:S04]  /*6d50*/  RED.E.ADD.F32.FTZ.RN.STRONG.GPU [R8.64], R77 ;  /* 0x0000004d0800798e */ /* 0x0007e8000c10e786 */
[----:B------:R-:W-:Y:S01]  /*6d60*/  LDSM.16.MT88.4 R80, [R173+0x1e800] ;  /* 0x01e80000ad50783b */ /* 0x000fe20000004200 */
[CC--:B-1----:R-:W-:Y:S04]  /*6d70*/  LEA R4, P1, R219.reuse, R188.reuse, 0x2 ;  /* 0x000000bcdb047211 */ /* 0x0c2fe800078210ff */
[-C--:B------:R-:W-:Y:S05]  /*6d80*/  LEA.HI.X.SX32 R5, R219, R189.reuse, 0x2, P1 ;  /* 0x000000bddb057211 */ /* 0x080fea00008f16ff */
[----:B------:R1:W-:Y:S01]  /*6d90*/  RED.E.ADD.F32.FTZ.RN.STRONG.GPU [R4.64], R78 ;  /* 0x0000004e0400798e */ /* 0x0003e2000c10e786 */
[CC--:B--2---:R-:W-:Y:S04]  /*6da0*/  LEA R6, P0, R227.reuse, R188.reuse, 0x2 ;  /* 0x000000bce3067211 */ /* 0x0c4fe800078010ff */
        /* <DEDUP_REMOVED lines=9> */
[-C--:B------:R-:W-:Y:S02]  /*6e40*/  LEA R10, P0, R0, R188.reuse, 0x2 ;  /* 0x000000bc000a7211 */ /* 0x080fe400078010ff */
[----:B------:R-:W-:Y:S01]  /*6e50*/  IADD3 R12, R240, 0xa0, RZ ;  /* 0x000000a0f00c7810 */ /* 0x000fe20007ffe0ff */
[----:B------:R1:W-:Y:S01]  /*6e60*/  RED.E.ADD.F32.FTZ.RN.STRONG.GPU [R4.64], R86 ;  /* 0x000000560400798e */ /* 0x0003e2000c10e786 */
[-C--:B--2---:R-:W-:Y:S02]  /*6e70*/  LEA R6, P1, R252, R188.reuse, 0x2 ;  /* 0x000000bcfc067211 */ /* 0x084fe400078210ff */
[-C--:B------:R-:W-:Y:S01]  /*6e80*/  LEA.HI.X.SX32 R11, R0, R189.reuse, 0x2, P0 ;  /* 0x000000bd000b7211 */ /* 0x080fe200000f16ff */
[----:B------:R-:W-:Y:S01]  /*6e90*/  IMAD.IADD R0, R198, 0x1, R251 ;  /* 0x00000001c6007824 */ /* 0x000fe200078e02fb */
[-C--:B------:R-:W-:Y:S05]  /*6ea0*/  LEA.HI.X.SX32 R7, R252, R189.reuse, 0x2, P1 ;  /* 0x000000bdfc077211 */ /* 0x080fea00008f16ff */
[----:B------:R2:W-:Y:S04]  /*6eb0*/  RED.E.ADD.F32.FTZ.RN.STRONG.GPU [R6.64], R87 ;  /* 0x000000570600798e */ /* 0x0005e8000c10e786 */
[----:B------:R3:W-:Y:S04]  /*6ec0*/  RED.E.ADD.F32.FTZ.RN.STRONG.GPU [R10.64], R88 ;  /* 0x000000580a00798e */ /* 0x0007e8000c10e786 */
[----:B------:R4:W-:Y:S04]  /*6ed0*/  RED.E.ADD.F32.FTZ.RN.STRONG.GPU [R8.64], R89 ;  /* 0x000000590800798e */ /* 0x0009e8000c10e786 */
[----:B------:R-:W-:Y:S01]  /*6ee0*/  LDSM.16.MT88.4 R84, [R168+0x2800] ;  /* 0x00280000a854783b */ /* 0x000fe20000004200 */
[CC--:B-1----:R-:W-:Y:S04]  /*6ef0*/  LEA R4, P1, R217.reuse, R188.reuse, 0x2 ;  /* 0x000000bcd9047211 */ /* 0x0c2fe800078210ff */
[-C--:B------:R-:W-:Y:S05]  /*6f00*/  LEA.HI.X.SX32 R5, R217, R189.reuse, 0x2, P1 ;  /* 0x000000bdd9057211 */ /* 0x080fea00008f16ff */
[----:B------:R1:W-:Y:S01]  /*6f10*/  RED.E.ADD.F32.FTZ.RN.STRONG.GPU [R4.64], R90 ;  /* 0x0000005a0400798e */ /* 0x0003e2000c10e786 */
[CC--:B--2---:R-:W-:Y:S04]  /*6f20*/  LEA R6, P0, R226.reuse, R188.reuse, 0x2 ;  /* 0x000000bce2067211 */ /* 0x0c4fe800078010ff */
        /* <DEDUP_REMOVED lines=12> */
[----:B------:R-:W-:Y:S04]  /*6ff0*/  LDSM.16.MT88.4 R12, [R173+0x1e000] ;  /* 0x01e00000ad0c783b */ /* 0x000fe80000004200 */
[----:B------:R1:W-:Y:S01]  /*7000*/  RED.E.ADD.F32.FTZ.RN.STRONG.GPU [R4.64], R98 ;  /* 0x000000620400798e */ /* 0x0003e2000c10e786 */
[CC--:B--2---:R-:W-:Y:S03]  /*7010*/  LEA R6, P2, R216.reuse, R188.reuse, 0x2 ;  /* 0x000000bcd8067211 */ /* 0x0c4fe600078410ff */
[----:B------:R-:W-:Y:S01]  /*7020*/  RED.E.ADD.F32.FTZ.RN.STRONG.GPU [R10.64], R99 ;  /* 0x000000630a00798e */ /* 0x000fe2000c10e786 */
[-C--:B------:R-:W-:Y:S03]  /*7030*/  LEA.HI.X.SX32 R7, R216, R189.reuse, 0x2, P2 ;  /* 0x000000bdd8077211 */ /* 0x080fe600010f16ff */
[----:B------:R-:W-:Y:S01]  /*7040*/  RED.E.ADD.F32.FTZ.RN.STRONG.GPU [R8.64], R92 ;  /* 0x0000005c0800798e */ /* 0x000fe2000c10e786 */
[CC--:B---3--:R-:W-:Y:S03]  /*7050*/  LEA R2, P0, R225.reuse, R188.reuse, 0x2 ;  /* 0x000000bce1027211 */ /* 0x0c8fe600078010ff */
[----:B------:R-:W-:Y:S01]  /*7060*/  RED.E.ADD.F32.FTZ.RN.STRONG.GPU [R6.64], R93 ;  /* 0x0000005d0600798e */ /* 0x000fe2000c10e786 */
[-C--:B------:R-:W-:Y:S02]  /*7070*/  LEA.HI.X.SX32 R3, R225, R189.reuse, 0x2, P0 ;  /* 0x000000bde1037211 */ /* 0x080fe400000f16ff */
[----:B------:R-:W-:Y:S01]  /*7080*/  ISETP.NE.U32.AND P0, PT, R0, 0x1, PT ;  /* 0x000000010000780c */ /* 0x000fe20003f05070 */
[----:B------:R-:W-:Y:S01]  /*7090*/  LDSM.16.MT88.4 R8, [R168] ;  /* 0x00000000a808783b */ /* 0x000fe20000004200 */
[----:B------:R-:W-:Y:S05]  /*70a0*/  @P6 IADD3 R0, P2, R209, -0x100, RZ ;  /* 0xffffff00d1006810 */ /* 0x000fea0007f5e0ff */
[----:B------:R-:W-:Y:S01]  /*70b0*/  @P6 IMAD.MOV.U32 R209, RZ, RZ, R0 ;  /* 0x000000ffffd16224 */ /* 0x000fe200078e0000 */
[C---:B------:R-:W-:Y:S02]  /*70c0*/  IADD3 R0, R168.reuse, -0x6000, RZ ;  /* 0xffffa000a8007810 */ /* 0x040fe40007ffe0ff */
[C---:B-1----:R-:W-:Y:S03]  /*70d0*/  LEA R4, P1, R215.reuse, R188, 0x2 ;  /* 0x000000bcd7047211 */ /* 0x042fe600078210ff */
[----:B------:R-:W-:Y:S02]  /*70e0*/  @P0 IADD3 R0, R168, 0x6000, RZ ;  /* 0x00006000a8000810 */ /* 0x000fe40007ffe0ff */
        /* <DEDUP_REMOVED lines=71> */
[----:B------:R-:W2:Y:S01]  /*7560*/  LDL R97, [R1+0x8] ;  /* 0x0000080001617983 */ /* 0x000ea20000100800 */
        /* <DEDUP_REMOVED lines=146> */
[----:B------:R4:W-:Y:S01]  /*7e90*/  STS [R247+0xb400], R62 ;  /* 0x00b4003ef7007388 */ /* 0x0009e20000000800 */
[----:B--2---:R-:W-:-:S13]  /*7ea0*/  ISETP.NE.AND P0, PT, R97, -0x1, PT ;  /* 0xffffffff6100780c */ /* 0x004fda0003f05270 */
[----:B---3--:R-:W-:-:S05]  /*7eb0*/  @P0 IADD3 R0, R242, R97, RZ ;  /* 0x00000061f2000210 */ /* 0x008fca0007ffe0ff */
[----:B------:R-:W-:-:S04]  /*7ec0*/  @P0 IMAD.WIDE.U32 R2, R0, c[0x0][0x3a0], RZ ;  /* 0x0000e80000020a25 */ /* 0x000fc800078e00ff */
[----:B------:R-:W-:Y:S01]  /*7ed0*/  @P0 IMAD R7, R0, c[0x0][0x3a4], R3 ;  /* 0x0000e90000070a24 */ /* 0x000fe200078e0203 */
[----:B------:R-:W-:Y:S01]  /*7ee0*/  @P0 MOV R6, R2 ;  /* 0x0000000200060202 */ /* 0x000fe20000000f00 */
[----:B------:R-:W-:Y:S05]  /*7ef0*/  @P0 BRA `(.L_x_237) ;  /* 0x000000a000000947 */ /* 0x000fea0003800000 */
[----:B----4-:R-:W-:Y:S01]  /*7f00*/  SHF.R.S32.HI R0, RZ, 0x1f, R242 ;  /* 0x0000001fff007819 */ /* 0x010fe200000114f2 */
        /* <DEDUP_REMOVED lines=9> */
.L_x_237:
[----:B----4-:R-:W-:-:S05]  /*7fa0*/  @P0 IADD3 R0, R242, R97, RZ ;  /* 0x00000061f2000210 */ /* 0x010fca0007ffe0ff */
        /* <DEDUP_REMOVED lines=14> */
.L_x_238:
[----:B------:R-:W2:Y:S01]  /*8090*/  LDL R65, [R1] ;  /* 0x0000000001417983 */ /* 0x000ea20000100800 */
[----:B------:R-:W-:Y:S01]  /*80a0*/  SHF.R.S32.HI R5, RZ, 0x1f, R200 ;  /* 0x0000001fff057819 */ /* 0x000fe200000114c8 */
[----:B------:R-:W-:Y:S01]  /*80b0*/  IMAD R11, R243, -0x40, R210 ;  /* 0xffffffc0f30b7824 */ /* 0x000fe200078e02d2 */
[----:B------:R-:W-:Y:S01]  /*80c0*/  MOV R4, R200 ;  /* 0x000000c800047202 */ /* 0x000fe20000000f00 */
[----:B------:R-:W-:Y:S01]  /*80d0*/  BAR.SYNC.DEFER_BLOCKING 0x0 ;  /* 0x0000000000007b1d */ /* 0x000fe20000010000 */
[----:B------:R-:W-:Y:S02]  /*80e0*/  SHF.R.S32.HI R26, RZ, 0x1f, R244 ;  /* 0x0000001fff1a7819 */ /* 0x000fe400000114f4 */
[----:B------:R-:W-:Y:S02]  /*80f0*/  ISETP.GE.AND P4, PT, R241, R11, PT ;  /* 0x0000000bf100720c */ /* 0x000fe40003f86270 */
[----:B------:R-:W-:Y:S01]  /*8100*/  SHF.R.S32.HI R64, RZ, 0x1f, R241 ;  /* 0x0000001fff407819 */ /* 0x000fe200000114f1 */
[----:B------:R-:W-:Y:S01]  /*8110*/  BSSY B0, `(.L_x_239) ;  /* 0x0000026000007945 */ /* 0x000fe20003800000 */
[----:B------:R1:W3:Y:S04]  /*8120*/  LDS.128 R36, [R192+0x13000] ;  /* 0x01300000c0247984 */ /* 0x0002e80000000c00 */
[----:B------:R1:W4:Y:S04]  /*8130*/  LDS.128 R32, [R192+0x15000] ;  /* 0x01500000c0207984 */ /* 0x0003280000000c00 */
[----:B------:R1:W1:Y:S04]  /*8140*/  LDS.128 R28, [R192+0x17000] ;  /* 0x01700000c01c7984 */ /* 0x0002680000000c00 */
[----:B------:R1:W1:Y:S04]  /*8150*/  LDS.128 R48, [R192+0x18000] ;  /* 0x01800000c0307984 */ /* 0x0002680000000c00 */
[----:B------:R1:W1:Y:S04]  /*8160*/  LDS.128 R60, [R192+0x19000] ;  /* 0x01900000c03c7984 */ /* 0x0002680000000c00 */
[----:B------:R1:W1:Y:S04]  /*8170*/  LDS.128 R44, [R192+0x1a000] ;  /* 0x01a00000c02c7984 */ /* 0x0002680000000c00 */
[----:B------:R1:W1:Y:S04]  /*8180*/  LDS.128 R56, [R192+0x1b000] ;  /* 0x01b00000c0387984 */ /* 0x0002680000000c00 */
[----:B------:R1:W1:Y:S04]  /*8190*/  LDS.128 R40, [R192+0x1c000] ;  /* 0x01c00000c0287984 */ /* 0x0002680000000c00 */
[----:B------:R1:W1:Y:S01]  /*81a0*/  LDS.128 R52, [R192+0x1d000] ;  /* 0x01d00000c0347984 */ /* 0x0002620000000c00 */
[----:B--2---:R-:W-:Y:S01]  /*81b0*/  SHF.R.S32.HI R24, RZ, 0x1f, R65 ;  /* 0x0000001fff187819 */ /* 0x004fe20000011441 */
[----:B------:R-:W-:-:S04]  /*81c0*/  IMAD.WIDE.U32 R2, R65, c[0x0][0x3a0], R4 ;  /* 0x0000e80041027a25 */ /* 0x000fc800078e0004 */
[----:B------:R-:W-:Y:S01]  /*81d0*/  IMAD R0, R24, c[0x0][0x3a0], RZ ;  /* 0x0000e80018007a24 */ /* 0x000fe200078e02ff */
[----:B------:R-:W-:-:S03]  /*81e0*/  IADD3 R2, P0, R6, R2, RZ ;  /* 0x0000000206027210 */ /* 0x000fc60007f1e0ff */
[----:B------:R-:W-:-:S05]  /*81f0*/  IMAD R0, R65, c[0x0][0x3a4], R0 ;  /* 0x0000e90041007a24 */ /* 0x000fca00078e0200 */
[----:B------:R-:W-:Y:S01]  /*8200*/  IADD3.X R3, R7, R3, R0, P0, !PT ;  /* 0x0000000307037210 */ /* 0x000fe200007fe400 */
[----:B------:R-:W-:-:S04]  /*8210*/  IMAD R0, R26, c[0x0][0x3b8], RZ ;  /* 0x0000ee001a007a24 */ /* 0x000fc800078e02ff */
[C---:B------:R-:W-:Y:S02]  /*8220*/  IMAD R0, R244.reuse, c[0x0][0x3bc], R0 ;  /* 0x0000ef00f4007a24 */ /* 0x040fe400078e0200 */
[----:B------:R-:W-:-:S05]  /*8230*/  IMAD.WIDE.U32 R6, R244, c[0x0][0x3b8], R2 ;  /* 0x0000ee00f4067a25 */ /* 0x000fca00078e0002 */
[----:B------:R-:W-:Y:S01]  /*8240*/  IADD3 R10, R0, R7, RZ ;  /* 0x00000007000a7210 */ /* 0x000fe20007ffe0ff */
[----:B------:R-:W-:Y:S05]  /*8250*/  @P4 BRA `(.L_x_240) ;  /* 0x0000011000004947 */ /* 0x000fea0003800000 */
[----:B-1-34-:R-:W-:Y:S01]  /*8260*/  ISETP.GE.AND P2, PT, R200, c[0x0][0x220], PT ;  /* 0x00008800c8007a0c */ /* 0x01afe20003f46270 */
[----:B------:R-:W1:Y:S01]  /*8270*/  LDS.128 R20, [R192+0x14000] ;  /* 0x01400000c0147984 */ /* 0x000e620000000c00 */
[----:B------:R-:W-:Y:S01]  /*8280*/  MOV R3, R10 ;  /* 0x0000000a00037202 */ /* 0x000fe20000000f00 */
[----:B------:R-:W-:Y:S01]  /*8290*/  IMAD R0, R64, c[0x0][0x3a0], RZ ;  /* 0x0000e80040007a24 */ /* 0x000fe200078e02ff */
[----:B------:R-:W-:Y:S01]  /*82a0*/  ISETP.GE.AND P1, PT, R211, c[0x0][0x220], PT ;  /* 0x00008800d3007a0c */ /* 0x000fe20003f26270 */
[----:B------:R-:W2:Y:S01]  /*82b0*/  LDS.128 R16, [R192+0x16000] ;  /* 0x01600000c0107984 */ /* 0x000ea20000000c00 */
[----:B------:R-:W-:Y:S01]  /*82c0*/  IMAD.MOV.U32 R2, RZ, RZ, R6 ;  /* 0x000000ffff027224 */ /* 0x000fe200078e0006 */
[----:B------:R-:W-:Y:S01]  /*82d0*/  ISETP.GE.AND P0, PT, R212, c[0x0][0x220], PT ;  /* 0x00008800d4007a0c */ /* 0x000fe20003f06270 */
[C---:B------:R-:W-:Y:S02]  /*82e0*/  IMAD R0, R241.reuse, c[0x0][0x3a4], R0 ;  /* 0x0000e900f1007a24 */ /* 0x040fe400078e0200 */
[----:B------:R-:W-:-:S03]  /*82f0*/  IMAD.WIDE.U32 R8, R241, c[0x0][0x3a0], R2 ;  /* 0x0000e800f1087a25 */ /* 0x000fc600078e0002 */
[----:B------:R-:W3:Y:S01]  /*8300*/  @!P2 LDS.128 R12, [R192+0x12000] ;  /* 0x01200000c00ca984 */ /* 0x000ee20000000c00 */
[----:B------:R-:W-:Y:S01]  /*8310*/  IMAD.IADD R0, R0, 0x1, R9 ;  /* 0x0000000100007824 */ /* 0x000fe200078e0209 */
[----:B------:R-:W-:-:S04]  /*8320*/  LEA R2, P3, R8, c[0x0][0x340], 0x1 ;  /* 0x0000d00008027a11 */ /* 0x000fc800078608ff */
[----:B------:R-:W-:-:S05]  /*8330*/  LEA.HI.X R3, R8, c[0x0][0x344], R0, 0x1, P3 ;  /* 0x0000d10008037a11 */ /* 0x000fca00018f0c00 */
[----:B-1----:R1:W-:Y:S04]  /*8340*/  @!P1 STG.E.128 [R2.64+0x80], R20 ;  /* 0x0000801402009986 */ /* 0x0023e8000c101d06 */
[----:B--2---:R1:W-:Y:S04]  /*8350*/  @!P0 STG.E.128 [R2.64+0x100], R16 ;  /* 0x0001001002008986 */ /* 0x0043e8000c101d06 */
[----:B---3--:R1:W-:Y:S02]  /*8360*/  @!P2 STG.E.128 [R2.64], R12 ;  /* 0x0000000c0200a986 */ /* 0x0083e4000c101d06 */
.L_x_240:
[----:B-1-34-:R-:W-:Y:S05]  /*8370*/  BSYNC B0 ;  /* 0x0000000000007941 */ /* 0x01afea0003800000 */
.L_x_239:
[----:B------:R-:W-:Y:S01]  /*8380*/  IADD3 R0, R241, 0x20, RZ ;  /* 0x00000020f1007810 */ /* 0x000fe20007ffe0ff */
[----:B------:R-:W-:Y:S03]  /*8390*/  BSSY B0, `(.L_x_241) ;  /* 0x0000013000007945 */ /* 0x000fe60003800000 */
[----:B------:R-:W-:-:S13]  /*83a0*/  ISETP.GE.AND P3, PT, R0, R11, PT ;  /* 0x0000000b0000720c */ /* 0x000fda0003f66270 */
[----:B------:R-:W-:Y:S05]  /*83b0*/  @P3 BRA `(.L_x_242) ;  /* 0x0000010000003947 */ /* 0x000fea0003800000 */
[----:B------:R-:W-:Y:S02]  /*83c0*/  IADD3 R0, P0, R241, 0x20, RZ ;  /* 0x00000020f1007810 */ /* 0x000fe40007f1e0ff */
[----:B------:R-:W-:Y:S02]  /*83d0*/  MOV R3, R10 ;  /* 0x0000000a00037202 */ /* 0x000fe40000000f00 */
        /* <DEDUP_REMOVED lines=14> */
.L_x_242:
[----:B------:R-:W-:Y:S05]  /*84c0*/  BSYNC B0 ;  /* 0x0000000000007941 */ /* 0x000fea0003800000 */
.L_x_241:
[----:B-1----:R-:W-:Y:S01]  /*84d0*/  IMAD.WIDE.U32 R2, R65, c[0x0][0x3a8], R4 ;  /* 0x0000ea0041027a25 */ /* 0x002fe200078e0004 */
[----:B------:R-:W-:Y:S03]  /*84e0*/  BSSY B0, `(.L_x_243) ;  /* 0x0000018000007945 */ /* 0x000fe60003800000 */
[----:B------:R-:W-:Y:S01]  /*84f0*/  IMAD R0, R24, c[0x0][0x3a8], RZ ;  /* 0x0000ea0018007a24 */ /* 0x000fe200078e02ff */
[----:B------:R-:W-:-:S03]  /*8500*/  IADD3 R2, P0, R25, R2, RZ ;  /* 0x0000000219027210 */ /* 0x000fc60007f1e0ff */
[----:B------:R-:W-:Y:S02]  /*8510*/  IMAD R4, R65, c[0x0][0x3ac], R0 ;  /* 0x0000eb0041047a24 */ /* 0x000fe400078e0200 */
        /* <DEDUP_REMOVED lines=17> */
[----:B------:R1:W-:Y:S04]  /*8630*/  @!P2 STG.E.128 [R2.64], R48 ;  /* 0x000000300200a986 */ /* 0x0003e8000c101d06 */
[----:B------:R1:W-:Y:S04]  /*8640*/  @!P1 STG.E.128 [R2.64+0x80], R44 ;  /* 0x0000802c02009986 */ /* 0x0003e8000c101d06 */
[----:B------:R1:W-:Y:S02]  /*8650*/  @!P0 STG.E.128 [R2.64+0x100], R40 ;  /* 0x0001002802008986 */ /* 0x0003e4000c101d06 */
.L_x_244:
[----:B------:R-:W-:Y:S05]  /*8660*/  BSYNC B0 ;  /* 0x0000000000007941 */ /* 0x000fea0003800000 */
.L_x_243:
        /* <DEDUP_REMOVED lines=17> */
.L_x_215:
[----:B------:R-:W-:Y:S05]  /*8780*/  BSYNC B1 ;  /* 0x0000000000017941 */ /* 0x000fea0003800000 */
.L_x_201:
[----:B---3--:R-:W-:Y:S01]  /*8790*/  ULDC UR5, c[0x0][0x218] ;  /* 0x0000860000057ab9 */ /* 0x008fe20000000800 */
[----:B------:R-:W-:Y:S01]  /*87a0*/  IADD3 R243, R243, c[0x0][0xc], RZ ;  /* 0x00000300f3f37a10 */ /* 0x000fe20007ffe0ff */
[----:B------:R-:W-:-:S04]  /*87b0*/  UIADD3 UR5, UR5, 0x3f, URZ ;  /* 0x0000003f05057890 */ /* 0x000fc8000fffe03f */
[----:B------:R-:W-:-:S04]  /*87c0*/  USHF.R.S32.HI UR4, URZ, 0x1f, UR5 ;  /* 0x0000001f3f047899 */ /* 0x000fc80008011405 */
[----:B------:R-:W-:-:S04]  /*87d0*/  ULEA.HI UR4, UR4, UR5, URZ, 0x6 ;  /* 0x0000000504047291 */ /* 0x000fc8000f8f303f */
[----:B------:R-:W-:-:S06]  /*87e0*/  USHF.R.S32.HI UR4, URZ, 0x6, UR4 ;  /* 0x000000063f047899 */ /* 0x000fcc0008011404 */
[----:B------:R-:W-:-:S13]  /*87f0*/  ISETP.GE.AND P0, PT, R243, UR4, PT ;  /* 0x00000004f3007c0c */ /* 0x000fda000bf06270 */
[----:B------:R-:W-:Y:S01]  /*8800*/  @P0 CALL.REL.NOINC `(.L_x_245) ;  /* 0x0000001000000944 */ /* 0x000fe20003c00000 */
[----:B------:R-:W-:Y:S05]  /*8810*/  BRA `(.L_x_246) ;  /* 0xffff802000007947 */ /* 0x000fea000383ffff */
.L_x_245:
[----:B------:R-:W-:Y:S05]  /*8820*/  EXIT ;  /* 0x000000000000794d */ /* 0x000fea0003800000 */
.L_x_247:
        /* <DEDUP_REMOVED lines=13> */
.L_x_803:


//--------------------- .text._ZN5flash27flash_bwd_convert_dq_kernelI23Flash_bwd_kernel_traitsILi192ELi64ELi64ELi8ELi4ELi2ELi2ELb1ELb1EN7cutlass6half_tE19Flash_kernel_traitsILi192ELi64ELi64ELi8ES3_EEEEvNS_16Flash_bwd_paramsEi --------------------------
	.section	.text._ZN5flash27flash_bwd_convert_dq_kernelI23Flash_bwd_kernel_traitsILi192ELi64ELi64ELi8ELi4ELi2ELi2ELb1ELb1EN7cutlass6half_tE19Flash_kernel_traitsILi192ELi64ELi64ELi8ES3_EEEEvNS_16Flash_bwd_paramsEi,"ax",@progbits
	.sectioninfo	@"SHI_REGISTERS=96"
	.align	128
        .global         _ZN5flash27flash_bwd_convert_dq_kernelI23Flash_bwd_kernel_traitsILi192ELi64ELi64ELi8ELi4ELi2ELi2ELb1ELb1EN7cutlass6half_tE19Flash_kernel_traitsILi192ELi64ELi64ELi8ES3_EEEEvNS_16Flash_bwd_paramsEi
        .type           _ZN5flash27flash_bwd_convert_dq_kernelI23Flash_bwd_kernel_traitsILi192ELi64ELi64ELi8ELi4ELi2ELi2ELb1ELb1EN7cutlass6half_tE19Flash_kernel_traitsILi192ELi64ELi64ELi8ES3_EEEEvNS_16Flash_bwd_paramsEi,@function
        .size           _ZN5flash27flash_bwd_convert_dq_kernelI23Flash_bwd_kernel_traitsILi192ELi64ELi64ELi8ELi4ELi2ELi2ELb1ELb1EN7cutlass6half_tE19Flash_kernel_traitsILi192ELi64ELi64ELi8ES3_EEEEvNS_16Flash_bwd_paramsEi,(.L_x_804 - _ZN5flash27flash_bwd_convert_dq_kernelI23Flash_bwd_kernel_traitsILi192ELi64ELi64ELi8ELi4ELi2ELi2ELb1ELb1EN7cutlass6half_tE19Flash_kernel_traitsILi192ELi64ELi64ELi8ES3_EEEEvNS_16Flash_bwd_paramsEi)
        .other          _ZN5flash27flash_bwd_convert_dq_kernelI23Flash_bwd_kernel_traitsILi192ELi64ELi64ELi8ELi4ELi2ELi2ELb1ELb1EN7cutlass6half_tE19Flash_kernel_traitsILi192ELi64ELi64ELi8ES3_EEEEvNS_16Flash_bwd_paramsEi,@"STO_CUDA_ENTRY STV_DEFAULT"
_ZN5flash27flash_bwd_convert_dq_kernelI23Flash_bwd_kernel_traitsILi192ELi64ELi64ELi8ELi4ELi2ELi2ELb1ELb1EN7cutlass6half_tE19Flash_kernel_traitsILi192ELi64ELi64ELi8ES3_EEEEvNS_16Flash_bwd_paramsEi:
.text._ZN5flash27flash_bwd_convert_dq_kernelI23Flash_bwd_kernel_traitsILi192ELi64ELi64ELi8ELi4ELi2ELi2ELb1ELb1EN7cutlass6half_tE19Flash_kernel_traitsILi192ELi64ELi64ELi8ES3_EEEEvNS_16Flash_bwd_paramsEi:
[----:B------:R-:W-:Y:S02]  /*0000*/  MOV R1, c[0x0][0x28] ;  /* 0x00000a0000017a02 */ /* 0x000fe40000000f00 */
[----:B------:R-:W0:Y:S01]  /*0010*/  S2R R42, SR_CTAID.Y ;  /* 0x00000000002a7919 */ /* 0x000e220000002600 */
[----:B------:R-:W-:Y:S01]  /*0020*/  ISETP.NE.U32.AND P0, PT, RZ, c[0x0][0x240], PT ;  /* 0x00009000ff007a0c */ /* 0x000fe20003f05070 */
[----:B------:R-:W-:Y:S01]  /*0030*/  HFMA2.MMA R5, -RZ, RZ, 0, 2.384185791015625e-07 ;  /* 0x00000004ff057435 */ /* 0x000fe200000001ff */
[----:B------:R-:W-:Y:S01]  /*0040*/  MOV R39, 0xffffffff ;  /* 0xffffffff00277802 */ /* 0x000fe20000000f00 */
[----:B------:R-:W-:Y:S01]  /*0050*/  ULDC.64 UR6, c[0x0][0x118] ;  /* 0x0000460000067ab9 */ /* 0x000fe20000000a00 */
[----:B------:R-:W-:-:S07]  /*0060*/  ISETP.NE.AND.EX P0, PT, RZ, c[0x0][0x244], PT, P0 ;  /* 0x00009100ff007a0c */ /* 0x000fce0003f05300 */
[----:B0-----:R-:W-:-:S06]  /*0070*/  IMAD.WIDE R4, R42, R5, c[0x0][0x240] ;  /* 0x000090002a047625 */ /* 0x001fcc00078e0205 */
[----:B------:R-:W2:Y:S04]  /*0080*/  @P0 LDG.E R39, [R4.64] ;  /* 0x0000000604270981 */ /* 0x000ea8000c1e1900 */
[----:B------:R-:W2:Y:S04]  /*0090*/  @P0 LDG.E R0, [R4.64+0x4] ;  /* 0x0000040604000981 */ /* 0x000ea8000c1e1900 */
[----:B------:R-:W0:Y:S02]  /*00a0*/  S2R R3, SR_CTAID.X ;  /* 0x0000000000037919 */ /* 0x000e240000002500 */
[----:B0-----:R-:W-:-:S02]  /*00b0*/  SHF.L.U32 R3, R3, 0x6, RZ ;  /* 0x0000000603037819 */ /* 0x001fc400000006ff */
[----:B--2---:R-:W-:Y:S02]  /*00c0*/  @P0 IADD3 R0, R0, -R39, RZ ;  /* 0x8000002700000210 */ /* 0x004fe40007ffe0ff */
[----:B------:R-:W-:-:S04]  /*00d0*/  @!P0 MOV R0, c[0x0][0x214] ;  /* 0x0000850000008a02 */ /* 0x000fc80000000f00 */
[----:B------:R-:W-:-:S13]  /*00e0*/  ISETP.GT.AND P1, PT, R0, R3, PT ;  /* 0x000000030000720c */ /* 0x000fda0003f24270 */
[----:B------:R-:W-:Y:S05]  /*00f0*/  @!P1 EXIT ;  /* 0x000000000000994d */ /* 0x000fea0003800000 */
[C---:B------:R-:W-:Y:S01]  /*0100*/  ISETP.NE.AND P2, PT, R39.reuse, -0x1, PT ;  /* 0xffffffff2700780c */ /* 0x040fe20003f45270 */
[----:B------:R-:W-:Y:S01]  /*0110*/  CS2R R18, SRZ ;  /* 0x0000000000127805 */ /* 0x000fe2000001ff00 */
[----:B------:R-:W-:Y:S01]  /*0120*/  MOV R16, RZ ;  /* 0x000000ff00107202 */ /* 0x000fe20000000f00 */
        /* <DEDUP_REMOVED lines=10> */
[----:B------:R-:W-:Y:S01]  /*01d0*/  @!P2 IMAD.WIDE.U32 R6, R42, c[0x0][0x380], RZ ;  /* 0x0000e0002a06aa25 */ /* 0x000fe200078e00ff */
[----:B------:R-:W-:Y:S01]  /*01e0*/  @!P2 SHF.R.S32.HI R2, RZ, 0x1f, R42 ;  /* 0x0000001fff02a819 */ /* 0x000fe2000001142a */
[----:B------:R-:W-:Y:S01]  /*01f0*/  CS2R R30, SRZ ;  /* 0x00000000001e7805 */ /* 0x000fe2000001ff00 */
[----:B------:R-:W-:Y:S01]  /*0200*/  CS2R R66, SRZ ;  /* 0x0000000000427805 */ /* 0x000fe2000001ff00 */
[C---:B------:R-:W-:Y:S01]  /*0210*/  @P2 IMAD.WIDE.U32 R4, R39.reuse, c[0x0][0x398], RZ ;  /* 0x0000e60027042a25 */ /* 0x040fe200078e00ff */
[----:B------:R-:W-:Y:S01]  /*0220*/  @!P2 MOV R4, R6 ;  /* 0x000000060004a202 */ /* 0x000fe20000000f00 */
[----:B------:R-:W-:Y:S01]  /*0230*/  CS2R R68, SRZ ;  /* 0x0000000000447805 */ /* 0x000fe2000001ff00 */
[----:B------:R-:W0:Y:S01]  /*0240*/  S2R R6, SR_TID.X ;  /* 0x0000000000067919 */ /* 0x000e220000002100 */
[----:B------:R-:W-:Y:S01]  /*0250*/  @!P2 IMAD R9, R2, c[0x0][0x380], RZ ;  /* 0x0000e0000209aa24 */ /* 0x000fe200078e02ff */
[----:B------:R-:W-:Y:S01]  /*0260*/  CS2R R36, SRZ ;  /* 0x0000000000247805 */ /* 0x000fe2000001ff00 */
[----:B------:R-:W-:Y:S01]  /*0270*/  @P2 IMAD R2, R39, c[0x0][0x39c], R5 ;  /* 0x0000e70027022a24 */ /* 0x000fe200078e0205 */
[----:B------:R-:W-:Y:S01]  /*0280*/  CS2R R64, SRZ ;  /* 0x0000000000407805 */ /* 0x000fe2000001ff00 */
[----:B------:R-:W-:Y:S01]  /*0290*/  IMAD.MOV.U32 R5, RZ, RZ, c[0x0][0x3e0] ;  /* 0x0000f800ff057624 */ /* 0x000fe200078e00ff */
[----:B------:R-:W-:Y:S01]  /*02a0*/  MOV R90, RZ ;  /* 0x000000ff005a7202 */ /* 0x000fe20000000f00 */
[----:B------:R-:W-:Y:S01]  /*02b0*/  @!P2 IMAD R9, R42, c[0x0][0x384], R9 ;  /* 0x0000e1002a09aa24 */ /* 0x000fe200078e0209 */
[----:B------:R-:W-:Y:S01]  /*02c0*/  CS2R R70, SRZ ;  /* 0x0000000000467805 */ /* 0x000fe2000001ff00 */
[----:B------:R-:W-:Y:S01]  /*02d0*/  CS2R R72, SRZ ;  /* 0x0000000000487805 */ /* 0x000fe2000001ff00 */
[----:B------:R-:W-:Y:S01]  /*02e0*/  ISETP.GE.AND P1, PT, R5, 0x1, PT ;  /* 0x000000010500780c */ /* 0x000fe20003f26270 */
[----:B------:R-:W-:Y:S01]  /*02f0*/  CS2R R74, SRZ ;  /* 0x00000000004a7805 */ /* 0x000fe2000001ff00 */
[----:B------:R-:W1:Y:S01]  /*0300*/  S2R R5, SR_CTAID.Z ;  /* 0x0000000000057919 */ /* 0x000e620000002700 */
[----:B------:R-:W-:Y:S01]  /*0310*/  @!P2 IADD3 R2, R7, R9, RZ ;  /* 0x000000090702a210 */ /* 0x000fe20007ffe0ff */
[----:B------:R-:W-:Y:S01]  /*0320*/  CS2R R78, SRZ ;  /* 0x00000000004e7805 */ /* 0x000fe2000001ff00 */
[----:B------:R-:W-:Y:S01]  /*0330*/  SHF.R.S32.HI R7, RZ, 0x1f, R3 ;  /* 0x0000001fff077819 */ /* 0x000fe20000011403 */
[----:B------:R-:W-:Y:S01]  /*0340*/  CS2R R8, SRZ ;  /* 0x0000000000087805 */ /* 0x000fe2000001ff00 */
[----:B------:R-:W-:Y:S01]  /*0350*/  MOV R76, RZ ;  /* 0x000000ff004c7202 */ /* 0x000fe20000000f00 */
[----:B------:R-:W-:Y:S01]  /*0360*/  CS2R R80, SRZ ;  /* 0x0000000000507805 */ /* 0x000fe2000001ff00 */
[----:B------:R-:W-:Y:S01]  /*0370*/  IMAD.MOV.U32 R82, RZ, RZ, RZ ;  /* 0x000000ffff527224 */ /* 0x000fe200078e00ff */
[----:B0-----:R-:W-:-:S04]  /*0380*/  SHF.R.S32.HI R77, RZ, 0x1f, R6 ;  /* 0x0000001fff4d7819 */ /* 0x001fc80000011406 */
[CC--:B------:R-:W-:Y:S02]  /*0390*/  LEA.HI R46, R77.reuse, R6.reuse, RZ, 0x5 ;  /* 0x000000064d2e7211 */ /* 0x0c0fe400078f28ff */
[----:B------:R-:W-:Y:S02]  /*03a0*/  LEA.HI R83, R77, R6, RZ, 0x2 ;  /* 0x000000064d537211 */ /* 0x000fe400078f10ff */
[----:B------:R-:W-:Y:S01]  /*03b0*/  SHF.R.S32.HI R84, RZ, 0x5, R46 ;  /* 0x00000005ff547819 */ /* 0x000fe2000001142e */
[----:B------:R-:W-:Y:S05]  /*03c0*/  @!P1 BRA `(.L_x_248) ;  /* 0x00000ce000009947 */ /* 0x000fea0003800000 */
[C---:B------:R-:W-:Y:S01]  /*03d0*/  IMAD.WIDE R16, R42.reuse, 0x80, RZ ;  /* 0x000000802a107825 */ /* 0x040fe200078e02ff */
[----:B------:R-:W-:Y:S01]  /*03e0*/  MOV R40, c[0x0][0x1c0] ;  /* 0x0000700000287a02 */ /* 0x000fe20000000f00 */
[----:B------:R-:W-:Y:S01]  /*03f0*/  HFMA2.MMA R51, -RZ, RZ, 0, 0 ;  /* 0x00000000ff337435 */ /* 0x000fe200000001ff */
[----:B------:R-:W-:Y:S01]  /*0400*/  @!P2 MOV R39, 0xffffffff ;  /* 0xffffffff0027a802 */ /* 0x000fe20000000f00 */
[----:B------:R-:W-:Y:S01]  /*0410*/  IMAD.WIDE R42, R42, c[0x0][0x224], RZ ;  /* 0x000089002a2a7a25 */ /* 0x000fe200078e02ff */
[----:B------:R-:W-:Y:S01]  /*0420*/  SEL R16, R16, RZ, P0 ;  /* 0x000000ff10107207 */ /* 0x000fe20000000000 */
[----:B------:R-:W-:Y:S01]  /*0430*/  UMOV UR4, 0x2 ;  /* 0x0000000200047882 */ /* 0x000fe20000000000 */
[----:B------:R-:W-:Y:S01]  /*0440*/  SEL R38, R17, RZ, P0 ;  /* 0x000000ff11267207 */ /* 0x000fe20000000000 */
[----:B------:R-:W-:Y:S01]  /*0450*/  IMAD R17, R43, c[0x0][0x1c0], RZ ;  /* 0x000070002b117a24 */ /* 0x000fe200078e02ff */
[----:B------:R-:W-:Y:S01]  /*0460*/  IADD3 R47, P0, R3, R16, RZ ;  /* 0x00000010032f7210 */ /* 0x000fe20007f1e0ff */
[----:B------:R-:W-:Y:S01]  /*0470*/  ULDC.64 UR10, c[0x0][0x3d8] ;  /* 0x0000f600000a7ab9 */ /* 0x000fe20000000a00 */
[----:B------:R-:W-:Y:S01]  /*0480*/  SHF.R.S32.HI R16, RZ, 0x1f, R40 ;  /* 0x0000001fff107819 */ /* 0x000fe20000011428 */
[----:B------:R-:W-:Y:S01]  /*0490*/  IMAD.WIDE R40, R40, c[0x0][0x22c], RZ ;  /* 0x00008b0028287a25 */ /* 0x000fe200078e02ff */
[----:B------:R-:W-:Y:S01]  /*04a0*/  IADD3.X R49, R7, R38, RZ, P0, !PT ;  /* 0x0000002607317210 */ /* 0x000fe200007fe4ff */
[----:B------:R-:W-:Y:S01]  /*04b0*/  USHF.L.U64.HI UR4, UR10, UR4, UR11 ;  /* 0x000000040a047299 */ /* 0x000fe2000801020b */
[----:B------:R-:W-:Y:S01]  /*04c0*/  MOV R85, c[0x0][0x22c] ;  /* 0x00008b0000557a02 */ /* 0x000fe20000000f00 */
[----:B------:R-:W-:Y:S01]  /*04d0*/  IMAD R53, R42, R16, R17 ;  /* 0x000000102a357224 */ /* 0x000fe200078e0211 */
[----:B------:R-:W-:Y:S01]  /*04e0*/  ULDC.64 UR8, c[0x0][0x350] ;  /* 0x0000d40000087ab9 */ /* 0x000fe20000000a00 */
[----:B------:R-:W-:-:S02]  /*04f0*/  IMAD R38, R49, c[0x0][0x1c0], RZ ;  /* 0x0000700031267a24 */ /* 0x000fc400078e02ff */
[----:B------:R-:W-:-:S04]  /*0500*/  IMAD.WIDE.U32 R42, R42, c[0x0][0x1c0], RZ ;  /* 0x000070002a2a7a25 */ /* 0x000fc800078e00ff */
[----:B------:R-:W-:Y:S02]  /*0510*/  IMAD R55, R16, R47, R38 ;  /* 0x0000002f10377224 */ /* 0x000fe400078e0226 */
[----:B------:R-:W-:-:S04]  /*0520*/  IMAD.WIDE.U32 R16, R47, c[0x0][0x1c0], RZ ;  /* 0x000070002f107a25 */ /* 0x000fc800078e00ff */
[----:B------:R-:W-:Y:S01]  /*0530*/  IMAD.IADD R48, R43, 0x1, R53 ;  /* 0x000000012b307824 */ /* 0x000fe200078e0235 */
[----:B------:R-:W-:Y:S01]  /*0540*/  IADD3 R43, R17, R55, RZ ;  /* 0x00000037112b7210 */ /* 0x000fe20007ffe0ff */
[-C--:B------:R-:W-:Y:S01]  /*0550*/  IMAD R50, R41, R39.reuse, RZ ;  /* 0x0000002729327224 */ /* 0x080fe200078e02ff */
[----:B------:R-:W-:Y:S01]  /*0560*/  SHF.R.S32.HI R17, RZ, 0x1f, R85 ;  /* 0x0000001fff117819 */ /* 0x000fe20000011455 */
[----:B------:R-:W-:-:S04]  /*0570*/  IMAD.WIDE.U32 R44, R40, R39, RZ ;  /* 0x00000027282c7225 */ /* 0x000fc800078e00ff */
[----:B------:R-:W-:-:S04]  /*0580*/  IMAD.WIDE.U32 R38, R42, c[0x0][0x22c], RZ ;  /* 0x00008b002a267a25 */ /* 0x000fc800078e00ff */
[----:B------:R-:W-:Y:S02]  /*0590*/  IMAD R51, R40, R51, R50 ;  /* 0x0000003328337224 */ /* 0x000fe400078e0232 */
[----:B------:R-:W-:Y:S02]  /*05a0*/  IMAD R48, R48, c[0x0][0x22c], RZ ;  /* 0x00008b0030307a24 */ /* 0x000fe400078e02ff */
[----:B------:R-:W-:Y:S01]  /*05b0*/  IMAD R50, R43, c[0x0][0x22c], RZ ;  /* 0x00008b002b327a24 */ /* 0x000fe200078e02ff */
[----:B------:R-:W-:Y:S01]  /*05c0*/  SEL R43, R38, R44, !P2 ;  /* 0x0000002c262b7207 */ /* 0x000fe20005000000 */
[----:B------:R-:W-:Y:S01]  /*05d0*/  IMAD R38, R17, R42, R48 ;  /* 0x0000002a11267224 */ /* 0x000fe200078e0230 */
[----:B------:R-:W-:Y:S01]  /*05e0*/  IADD3 R44, R45, R51, RZ ;  /* 0x000000332d2c7210 */ /* 0x000fe20007ffe0ff */
[----:B------:R-:W-:Y:S01]  /*05f0*/  IMAD R53, R17, R16, R50 ;  /* 0x0000001011357224 */ /* 0x000fe200078e0232 */
[----:B------:R-:W-:Y:S01]  /*0600*/  LOP3.LUT R45, R46, 0xffffffe0, RZ, 0xc0, !PT ;  /* 0xffffffe02e2d7812 */ /* 0x000fe200078ec0ff */
[----:B------:R-:W-:Y:S01]  /*0610*/  IMAD.WIDE.U32 R16, R16, c[0x0][0x22c], RZ ;  /* 0x00008b0010107a25 */ /* 0x000fe200078e00ff */
[----:B------:R-:W-:-:S02]  /*0620*/  @!P2 IADD3 R44, R39, R38, RZ ;  /* 0x00000026272ca210 */ /* 0x000fc40007ffe0ff */
[----:B------:R-:W-:Y:S01]  /*0630*/  IADD3 R45, -R45, R6, RZ ;  /* 0x000000062d2d7210 */ /* 0x000fe20007ffe1ff */
[----:B------:R-:W-:Y:S01]  /*0640*/  IMAD R85, R85, c[0x0][0x1c0], RZ ;  /* 0x0000700055557a24 */ /* 0x000fe200078e02ff */
[----:B------:R-:W-:Y:S01]  /*0650*/  IADD3 R17, R17, R53, RZ ;  /* 0x0000003511117210 */ /* 0x000fe20007ffe0ff */
[----:B-1----:R-:W-:Y:S01]  /*0660*/  IMAD R51, R5, c[0x0][0x22c], RZ ;  /* 0x00008b0005337a24 */ /* 0x002fe200078e02ff */
[C---:B------:R-:W-:Y:S01]  /*0670*/  SHF.L.U32 R88, R16.reuse, 0x2, RZ ;  /* 0x0000000210587819 */ /* 0x040fe200000006ff */
[----:B------:R-:W-:Y:S01]  /*0680*/  IMAD.SHL.U32 R53, R85, 0x8, RZ ;  /* 0x0000000855357824 */ /* 0x000fe200078e00ff */
[----:B------:R-:W-:Y:S01]  /*0690*/  SHF.L.U64.HI R89, R16, 0x2, R17 ;  /* 0x0000000210597819 */ /* 0x000fe20000010211 */
[----:B------:R-:W-:Y:S01]  /*06a0*/  IMAD R55, R84, R85, R45 ;  /* 0x0000005554377224 */ /* 0x000fe200078e022d */
[----:B------:R-:W-:Y:S01]  /*06b0*/  IADD3 R38, P0, R51, R43, RZ ;  /* 0x0000002b33267210 */ /* 0x000fe20007f1e0ff */
[----:B------:R-:W-:Y:S01]  /*06c0*/  IMAD R49, R49, R40, RZ ;  /* 0x0000002831317224 */ /* 0x000fe200078e02ff */
[C---:B------:R-:W-:Y:S01]  /*06d0*/  IADD3 R48, R53.reuse, 0x20, R53 ;  /* 0x0000002035307810 */ /* 0x040fe20007ffe035 */
[----:B------:R-:W-:Y:S01]  /*06e0*/  IMAD.WIDE R16, R53, 0x4, R88 ;  /* 0x0000000435107825 */ /* 0x000fe200078e0258 */
[----:B------:R-:W-:-:S02]  /*06f0*/  LEA.HI.X.SX32 R39, R51, R44, 0x1, P0 ;  /* 0x0000002c33277211 */ /* 0x000fc400000f0eff */
[----:B------:R-:W-:Y:S01]  /*0700*/  IADD3 R46, R53, R48, RZ ;  /* 0x00000030352e7210 */ /* 0x000fe20007ffe0ff */
[-C--:B------:R-:W-:Y:S01]  /*0710*/  IMAD R49, R41, R47.reuse, R49 ;  /* 0x0000002f29317224 */ /* 0x080fe200078e0231 */
[----:B------:R-:W-:Y:S01]  /*0720*/  SHF.R.S32.HI R41, RZ, 0x1f, R55 ;  /* 0x0000001fff297819 */ /* 0x000fe20000011437 */
[----:B------:R-:W-:Y:S01]  /*0730*/  IMAD.WIDE.U32 R38, R40, R47, R38 ;  /* 0x0000002f28267225 */ /* 0x000fe200078e0026 */
[----:B------:R-:W-:Y:S02]  /*0740*/  IADD3 R45, R53, R46, RZ ;  /* 0x0000002e352d7210 */ /* 0x000fe40007ffe0ff */
[----:B------:R-:W-:Y:S01]  /*0750*/  SHF.L.U32 R87, R43, 0x2, RZ ;  /* 0x000000022b577819 */ /* 0x000fe200000006ff */
[----:B------:R-:W-:Y:S01]  /*0760*/  IMAD.WIDE R88, R51, 0x4, R88 ;  /* 0x0000000433587825 */ /* 0x000fe200078e0258 */
[----:B------:R-:W-:Y:S02]  /*0770*/  IADD3 R38, P0, R55, R38, RZ ;  /* 0x0000002637267210 */ /* 0x000fe40007f1e0ff */
[----:B------:R-:W-:Y:S01]  /*0780*/  IADD3 R42, R53, R45, RZ ;  /* 0x0000002d352a7210 */ /* 0x000fe20007ffe0ff */
[----:B------:R-:W-:Y:S01]  /*0790*/  IMAD.WIDE R16, R51, 0x4, R16 ;  /* 0x0000000433107825 */ /* 0x000fe200078e0210 */
[----:B------:R-:W-:-:S02]  /*07a0*/  IADD3.X R41, R41, R39, R49, P0, !PT ;  /* 0x0000002729297210 */ /* 0x000fc400007fe431 */
[----:B------:R-:W-:Y:S01]  /*07b0*/  IADD3 R40, R53, R42, RZ ;  /* 0x0000002a35287210 */ /* 0x000fe20007ffe0ff */
[----:B------:R-:W-:Y:S01]  /*07c0*/  IMAD.WIDE R88, R55, 0x4, R88 ;  /* 0x0000000437587825 */ /* 0x000fe200078e0258 */
[C---:B------:R-:W-:Y:S02]  /*07d0*/  SHF.L.U64.HI R51, R38.reuse, 0x2, R41 ;  /* 0x0000000226337819 */ /* 0x040fe40000010229 */
[----:B------:R-:W-:Y:S01]  /*07e0*/  IADD3 R39, R53, R40, RZ ;  /* 0x0000002835277210 */ /* 0x000fe20007ffe0ff */
[----:B------:R-:W-:Y:S01]  /*07f0*/  IMAD.SHL.U32 R50, R38, 0x4, RZ ;  /* 0x0000000426327824 */ /* 0x000fe200078e00ff */
[----:B------:R-:W-:Y:S01]  /*0800*/  IADD3 R86, P1, R88, R87, RZ ;  /* 0x0000005758567210 */ /* 0x000fe20007f3e0ff */
[----:B------:R-:W-:Y:S01]  /*0810*/  IMAD.WIDE R16, R55, 0x4, R16 ;  /* 0x0000000437107825 */ /* 0x000fe200078e0210 */
[----:B------:R-:W-:-:S03]  /*0820*/  SHF.L.U64.HI R55, R43, 0x2, R44 ;  /* 0x000000022b377819 */ /* 0x000fc6000001022c */
[--C-:B------:R-:W-:Y:S01]  /*0830*/  IMAD.WIDE R38, R39, 0x4, R50.reuse ;  /* 0x0000000427267825 */ /* 0x100fe200078e0232 */
[----:B------:R-:W-:Y:S02]  /*0840*/  IADD3 R87, P0, R16, R87, RZ ;  /* 0x0000005710577210 */ /* 0x000fe40007f1e0ff */
[-C--:B------:R-:W-:Y:S01]  /*0850*/  IADD3.X R88, R89, R55.reuse, RZ, P1, !PT ;  /* 0x0000003759587210 */ /* 0x080fe20000ffe4ff */
[--C-:B------:R-:W-:Y:S01]  /*0860*/  IMAD.WIDE R40, R40, 0x4, R50.reuse ;  /* 0x0000000428287825 */ /* 0x100fe200078e0232 */
[----:B------:R-:W-:Y:S02]  /*0870*/  IADD3.X R89, R17, R55, RZ, P0, !PT ;  /* 0x0000003711597210 */ /* 0x000fe400007fe4ff */
[----:B------:R-:W-:Y:S01]  /*0880*/  CS2R R16, SRZ ;  /* 0x0000000000107805 */ /* 0x000fe2000001ff00 */
[----:B------:R-:W-:-:S04]  /*0890*/  IMAD.WIDE R42, R42, 0x4, R50 ;  /* 0x000000042a2a7825 */ /* 0x000fc800078e0232 */
[----:B------:R-:W-:-:S04]  /*08a0*/  IMAD.WIDE R44, R45, 0x4, R50 ;  /* 0x000000042d2c7825 */ /* 0x000fc800078e0232 */
[----:B------:R-:W-:-:S04]  /*08b0*/  IMAD.WIDE R46, R46, 0x4, R50 ;  /* 0x000000042e2e7825 */ /* 0x000fc800078e0232 */
[----:B------:R-:W-:-:S04]  /*08c0*/  IMAD.WIDE R48, R48, 0x4, R50 ;  /* 0x0000000430307825 */ /* 0x000fc800078e0232 */
[----:B------:R-:W-:-:S06]  /*08d0*/  IMAD.WIDE R50, R85, 0x20, R50 ;  /* 0x0000002055327825 */ /* 0x000fcc00078e0232 */
[----:B------:R-:W-:-:S05]  /*08e0*/  IMAD.WIDE R50, R53, 0x4, R50 ;  /* 0x0000000435327825 */ /* 0x000fca00078e0232 */
.L_x_249:
[----:B------:R-:W-:-:S04]  /*08f0*/  IADD3 R52, P0, R50, UR8, RZ ;  /* 0x0000000832347c10 */ /* 0x000fc8000ff1e0ff */
[----:B------:R-:W-:-:S05]  /*0900*/  IADD3.X R53, R51, UR9, RZ, P0, !PT ;  /* 0x0000000933357c10 */ /* 0x000fca00087fe4ff */
[C---:B------:R-:W-:Y:S01]  /*0910*/  IMAD.WIDE R54, R85.reuse, 0x20, R52 ;  /* 0x0000002055367825 */ /* 0x040fe200078e0234 */
[----:B------:R-:W-:Y:S01]  /*0920*/  IADD3 R92, P0, R86, UR8, RZ ;  /* 0x00000008565c7c10 */ /* 0x000fe2000ff1e0ff */
[----:B------:R0:W2:Y:S04]  /*0930*/  LDG.E R53, [R52.64] ;  /* 0x0000000634357981 */ /* 0x0000a8000c1e1900 */
[----:B------:R-:W-:Y:S02]  /*0940*/  IMAD.WIDE R56, R85, 0x20, R54 ;  /* 0x0000002055387825 */ /* 0x000fe400078e0236 */
[----:B------:R1:W3:Y:S01]  /*0950*/  LDG.E R54, [R54.64] ;  /* 0x0000000636367981 */ /* 0x0002e2000c1e1900 */
[----:B------:R-:W-:-:S03]  /*0960*/  IADD3.X R93, R88, UR9, RZ, P0, !PT ;  /* 0x00000009585d7c10 */ /* 0x000fc600087fe4ff */
[C---:B------:R-:W-:Y:S02]  /*0970*/  IMAD.WIDE R58, R85.reuse, 0x20, R56 ;  /* 0x00000020553a7825 */ /* 0x040fe400078e0238 */
[----:B------:R4:W5:Y:S04]  /*0980*/  LDG.E R57, [R56.64] ;  /* 0x0000000638397981 */ /* 0x000968000c1e1900 */
[----:B------:R4:W5:Y:S01]  /*0990*/  LDG.E R91, [R58.64] ;  /* 0x000000063a5b7981 */ /* 0x000962000c1e1900 */
[----:B------:R-:W-:Y:S01]  /*09a0*/  IMAD.WIDE R60, R85, 0x20, R58 ;  /* 0x00000020553c7825 */ /* 0x000fe200078e023a */
[----:B0-----:R-:W-:Y:S02]  /*09b0*/  IADD3 R52, P0, R87, UR8, RZ ;  /* 0x0000000857347c10 */ /* 0x001fe4000ff1e0ff */
[----:B-1----:R-:W5:Y:S04]  /*09c0*/  LDG.E R55, [R92.64+0x80] ;  /* 0x000080065c377981 */ /* 0x002f68000c1e1900 */
[----:B----4-:R0:W4:Y:S04]  /*09d0*/  LDG.E R56, [R92.64+0x180] ;  /* 0x000180065c387981 */ /* 0x010128000c1e1900 */
[----:B------:R0:W4:Y:S01]  /*09e0*/  LDG.E R59, [R92.64] ;  /* 0x000000065c3b7981 */ /* 0x000122000c1e1900 */
[----:B------:R-:W-:-:S03]  /*09f0*/  IMAD.WIDE R62, R85, 0x20, R60 ;  /* 0x00000020553e7825 */ /* 0x000fc600078e023c */
[----:B------:R1:W4:Y:S04]  /*0a00*/  LDG.E R60, [R60.64] ;  /* 0x000000063c3c7981 */ /* 0x000328000c1e1900 */
[----:B------:R0:W4:Y:S04]  /*0a10*/  LDG.E R63, [R62.64] ;  /* 0x000000063e3f7981 */ /* 0x000128000c1e1900 */
[----:B------:R0:W4:Y:S04]  /*0a20*/  LDG.E R58, [R92.64+0x100] ;  /* 0x000100065c3a7981 */ /* 0x000128000c1e1900 */
[----:B-1----:R1:W4:Y:S01]  /*0a30*/  LDG.E R61, [R92.64+0x280] ;  /* 0x000280065c3d7981 */ /* 0x002322000c1e1900 */
[----:B---3--:R-:W-:-:S03]  /*0a40*/  FADD.FTZ R79, R54, R79 ;  /* 0x0000004f364f7221 */ /* 0x008fc60000010000 */
[----:B------:R1:W3:Y:S01]  /*0a50*/  LDG.E R54, [R92.64+0x200] ;  /* 0x000200065c367981 */ /* 0x0002e2000c1e1900 */
[----:B--2---:R-:W-:Y:S01]  /*0a60*/  FADD.FTZ R80, R53, R80 ;  /* 0x0000005035507221 */ /* 0x004fe20000010000 */
[----:B------:R-:W-:Y:S01]  /*0a70*/  IADD3.X R53, R89, UR9, RZ, P0, !PT ;  /* 0x0000000959357c10 */ /* 0x000fe200087fe4ff */
[----:B-----5:R-:W-:-:S04]  /*0a80*/  FADD.FTZ R78, R57, R78 ;  /* 0x0000004e394e7221 */ /* 0x020fc80000010000 */
[----:B0-----:R0:W2:Y:S04]  /*0a90*/  LDG.E R62, [R52.64] ;  /* 0x00000006343e7981 */ /* 0x0010a8000c1e1900 */
[----:B------:R0:W5:Y:S01]  /*0aa0*/  LDG.E R57, [R52.64+0x200] ;  /* 0x0002000634397981 */ /* 0x000162000c1e1900 */
[----:B------:R-:W-:Y:S02]  /*0ab0*/  FADD.FTZ R76, R91, R76 ;  /* 0x0000004c5b4c7221 */ /* 0x000fe40000010000 */
[----:B------:R-:W-:Y:S01]  /*0ac0*/  FADD.FTZ R73, R55, R73 ;  /* 0x0000004937497221 */ /* 0x000fe20000010000 */
[----:B------:R0:W5:Y:S04]  /*0ad0*/  LDG.E R91, [R52.64+0x80] ;  /* 0x00008006345b7981 */ /* 0x000168000c1e1900 */
[----:B-1----:R0:W5:Y:S01]  /*0ae0*/  LDG.E R93, [R52.64+0x280] ;  /* 0x00028006345d7981 */ /* 0x002162000c1e1900 */
[----:B----4-:R-:W-:-:S03]  /*0af0*/  FADD.FTZ R82, R59, R82 ;  /* 0x000000523b527221 */ /* 0x010fc60000010000 */
[----:B------:R0:W4:Y:S01]  /*0b00*/  LDG.E R59, [R52.64+0x180] ;  /* 0x00018006343b7981 */ /* 0x000122000c1e1900 */
[----:B------:R-:W-:-:S03]  /*0b10*/  FADD.FTZ R74, R63, R74 ;  /* 0x0000004a3f4a7221 */ /* 0x000fc60000010000 */
[----:B------:R0:W4:Y:S01]  /*0b20*/  LDG.E R63, [R52.64+0x100] ;  /* 0x00010006343f7981 */ /* 0x000122000c1e1900 */
[----:B------:R-:W-:Y:S02]  /*0b30*/  FADD.FTZ R75, R60, R75 ;  /* 0x0000004b3c4b7221 */ /* 0x000fe40000010000 */
[----:B------:R-:W-:Y:S02]  /*0b40*/  FADD.FTZ R65, R58, R65 ;  /* 0x000000413a417221 */ /* 0x000fe40000010000 */
[----:B------:R-:W-:Y:S02]  /*0b50*/  FADD.FTZ R31, R56, R31 ;  /* 0x0000001f381f7221 */ /* 0x000fe40000010000 */
[----:B------:R-:W-:Y:S02]  /*0b60*/  FADD.FTZ R15, R61, R15 ;  /* 0x0000000f3d0f7221 */ /* 0x000fe40000010000 */
[----:B---3--:R-:W-:Y:S01]  /*0b70*/  FADD.FTZ R23, R54, R23 ;  /* 0x0000001736177221 */ /* 0x008fe20000010000 */
[----:B------:R-:W-:-:S04]  /*0b80*/  IADD3 R54, P0, R48, UR8, RZ ;  /* 0x0000000830367c10 */ /* 0x000fc8000ff1e0ff */
[----:B------:R-:W-:Y:S02]  /*0b90*/  IADD3.X R55, R49, UR9, RZ, P0, !PT ;  /* 0x0000000931377c10 */ /* 0x000fe400087fe4ff */
[----:B0-----:R-:W-:Y:S01]  /*0ba0*/  IADD3 R52, P0, R46, UR8, RZ ;  /* 0x000000082e347c10 */ /* 0x001fe2000ff1e0ff */
[----:B--2---:R-:W-:Y:S02]  /*0bb0*/  FADD.FTZ R81, R62, R81 ;  /* 0x000000513e517221 */ /* 0x004fe40000010000 */
[----:B------:R0:W2:Y:S01]  /*0bc0*/  LDG.E R62, [R54.64] ;  /* 0x00000006363e7981 */ /* 0x0000a2000c1e1900 */
[----:B------:R-:W-:Y:S01]  /*0bd0*/  IADD3.X R53, R47, UR9, RZ, P0, !PT ;  /* 0x000000092f357c10 */ /* 0x000fe200087fe4ff */
[----:B-----5:R-:W-:Y:S02]  /*0be0*/  FADD.FTZ R22, R57, R22 ;  /* 0x0000001639167221 */ /* 0x020fe40000010000 */
[----:B------:R0:W3:Y:S04]  /*0bf0*/  LDG.E R60, [R54.64+0x80] ;  /* 0x00008006363c7981 */ /* 0x0000e8000c1e1900 */
[----:B------:R0:W5:Y:S04]  /*0c00*/  LDG.E R58, [R54.64+0x100] ;  /* 0x00010006363a7981 */ /* 0x000168000c1e1900 */
[----:B------:R0:W5:Y:S01]  /*0c10*/  LDG.E R56, [R54.64+0x180] ;  /* 0x0001800636387981 */ /* 0x000162000c1e1900 */
[----:B----4-:R-:W-:-:S03]  /*0c20*/  FADD.FTZ R30, R59, R30 ;  /* 0x0000001e3b1e7221 */ /* 0x010fc60000010000 */
[----:B------:R0:W4:Y:S04]  /*0c30*/  LDG.E R92, [R54.64+0x200] ;  /* 0x00020006365c7981 */ /* 0x000128000c1e1900 */
[----:B------:R1:W4:Y:S04]  /*0c40*/  LDG.E R61, [R52.64+0x80] ;  /* 0x00008006343d7981 */ /* 0x000328000c1e1900 */
[----:B------:R1:W4:Y:S04]  /*0c50*/  LDG.E R59, [R52.64+0x100] ;  /* 0x00010006343b7981 */ /* 0x000328000c1e1900 */
[----:B------:R1:W4:Y:S01]  /*0c60*/  LDG.E R57, [R52.64+0x180] ;  /* 0x0001800634397981 */ /* 0x000322000c1e1900 */
[----:B0-----:R-:W-:Y:S01]  /*0c70*/  IADD3 R54, P0, R44, UR8, RZ ;  /* 0x000000082c367c10 */ /* 0x001fe2000ff1e0ff */
[----:B------:R-:W-:-:S02]  /*0c80*/  FADD.FTZ R72, R91, R72 ;  /* 0x000000485b487221 */ /* 0x000fc40000010000 */
[----:B------:R-:W-:Y:S01]  /*0c90*/  FADD.FTZ R64, R63, R64 ;  /* 0x000000403f407221 */ /* 0x000fe20000010000 */
[----:B------:R1:W4:Y:S01]  /*0ca0*/  LDG.E R91, [R52.64+0x200] ;  /* 0x00020006345b7981 */ /* 0x000322000c1e1900 */
[----:B------:R-:W-:-:S03]  /*0cb0*/  IADD3.X R55, R45, UR9, RZ, P0, !PT ;  /* 0x000000092d377c10 */ /* 0x000fc600087fe4ff */
[----:B------:R1:W4:Y:S02]  /*0cc0*/  LDG.E R63, [R52.64] ;  /* 0x00000006343f7981 */ /* 0x000324000c1e1900 */
[----:B-1----:R-:W-:-:S04]  /*0cd0*/  IADD3 R52, P0, R42, UR8, RZ ;  /* 0x000000082a347c10 */ /* 0x002fc8000ff1e0ff */
[----:B------:R-:W-:Y:S01]  /*0ce0*/  IADD3.X R53, R43, UR9, RZ, P0, !PT ;  /* 0x000000092b357c10 */ /* 0x000fe200087fe4ff */
[----:B--2---:R-:W-:Y:S02]  /*0cf0*/  FADD.FTZ R71, R62, R71 ;  /* 0x000000473e477221 */ /* 0x004fe40000010000 */
[----:B------:R0:W2:Y:S01]  /*0d00*/  LDG.E R62, [R54.64] ;  /* 0x00000006363e7981 */ /* 0x0000a2000c1e1900 */
[----:B---3--:R-:W-:-:S03]  /*0d10*/  FADD.FTZ R37, R60, R37 ;  /* 0x000000253c257221 */ /* 0x008fc60000010000 */
[----:B------:R0:W3:Y:S01]  /*0d20*/  LDG.E R60, [R54.64+0x80] ;  /* 0x00008006363c7981 */ /* 0x0000e2000c1e1900 */
[----:B-----5:R-:W-:-:S03]  /*0d30*/  FADD.FTZ R29, R58, R29 ;  /* 0x0000001d3a1d7221 */ /* 0x020fc60000010000 */
[----:B------:R0:W5:Y:S01]  /*0d40*/  LDG.E R58, [R54.64+0x100] ;  /* 0x00010006363a7981 */ /* 0x000162000c1e1900 */
[----:B------:R-:W-:-:S03]  /*0d50*/  FADD.FTZ R21, R56, R21 ;  /* 0x0000001538157221 */ /* 0x000fc60000010000 */
[----:B------:R0:W5:Y:S01]  /*0d60*/  LDG.E R56, [R54.64+0x180] ;  /* 0x0001800636387981 */ /* 0x000162000c1e1900 */
[----:B----4-:R-:W-:-:S03]  /*0d70*/  FADD.FTZ R13, R92, R13 ;  /* 0x0000000d5c0d7221 */ /* 0x010fc60000010000 */
[----:B------:R0:W4:Y:S01]  /*0d80*/  LDG.E R92, [R54.64+0x200] ;  /* 0x00020006365c7981 */ /* 0x000122000c1e1900 */
[----:B------:R-:W-:-:S03]  /*0d90*/  FADD.FTZ R36, R61, R36 ;  /* 0x000000243d247221 */ /* 0x000fc60000010000 */
[----:B------:R1:W4:Y:S01]  /*0da0*/  LDG.E R61, [R52.64+0x80] ;  /* 0x00008006343d7981 */ /* 0x000322000c1e1900 */
[----:B------:R-:W-:-:S03]  /*0db0*/  FADD.FTZ R28, R59, R28 ;  /* 0x0000001c3b1c7221 */ /* 0x000fc60000010000 */
[----:B------:R1:W4:Y:S01]  /*0dc0*/  LDG.E R59, [R52.64+0x100] ;  /* 0x00010006343b7981 */ /* 0x000322000c1e1900 */
[----:B------:R-:W-:-:S03]  /*0dd0*/  FADD.FTZ R20, R57, R20 ;  /* 0x0000001439147221 */ /* 0x000fc60000010000 */
[----:B------:R1:W4:Y:S01]  /*0de0*/  LDG.E R57, [R52.64+0x180] ;  /* 0x0001800634397981 */ /* 0x000322000c1e1900 */
[----:B0-----:R-:W-:Y:S01]  /*0df0*/  IADD3 R54, P0, R40, UR8, RZ ;  /* 0x0000000828367c10 */ /* 0x001fe2000ff1e0ff */
[----:B------:R-:W-:Y:S02]  /*0e00*/  FADD.FTZ R12, R91, R12 ;  /* 0x0000000c5b0c7221 */ /* 0x000fe40000010000 */
[----:B------:R1:W4:Y:S01]  /*0e10*/  LDG.E R91, [R52.64+0x200] ;  /* 0x00020006345b7981 */ /* 0x000322000c1e1900 */
[----:B------:R-:W-:Y:S01]  /*0e20*/  IADD3.X R55, R41, UR9, RZ, P0, !PT ;  /* 0x0000000929377c10 */ /* 0x000fe200087fe4ff */
[----:B------:R-:W-:Y:S02]  /*0e30*/  FADD.FTZ R70, R63, R70 ;  /* 0x000000463f467221 */ /* 0x000fe40000010000 */
[----:B------:R1:W4:Y:S01]  /*0e40*/  LDG.E R63, [R52.64] ;  /* 0x00000006343f7981 */ /* 0x000322000c1e1900 */
[----:B------:R-:W-:-:S03]  /*0e50*/  FADD.FTZ R14, R93, R14 ;  /* 0x0000000e5d0e7221 */ /* 0x000fc60000010000 */
[----:B------:R0:W4:Y:S01]  /*0e60*/  LDG.E R93, [R54.64] ;  /* 0x00000006365d7981 */ /* 0x000122000c1e1900 */
[----:B-1----:R-:W-:-:S04]  /*0e70*/  IADD3 R52, P0, R38, UR8, RZ ;  /* 0x0000000826347c10 */ /* 0x002fc8000ff1e0ff */
[----:B------:R-:W-:Y:S01]  /*0e80*/  IADD3.X R53, R39, UR9, RZ, P0, !PT ;  /* 0x0000000927357c10 */ /* 0x000fe200087fe4ff */
[----:B--2---:R-:W-:Y:S02]  /*0e90*/  FADD.FTZ R69, R62, R69 ;  /* 0x000000453e457221 */ /* 0x004fe40000010000 */
[----:B------:R0:W2:Y:S01]  /*0ea0*/  LDG.E R62, [R54.64+0x200] ;  /* 0x00020006363e7981 */ /* 0x0000a2000c1e1900 */
[----:B---3--:R-:W-:-:S03]  /*0eb0*/  FADD.FTZ R35, R60, R35 ;  /* 0x000000233c237221 */ /* 0x008fc60000010000 */
[----:B------:R0:W3:Y:S01]  /*0ec0*/  LDG.E R60, [R54.64+0x80] ;  /* 0x00008006363c7981 */ /* 0x0000e2000c1e1900 */
[----:B-----5:R-:W-:-:S03]  /*0ed0*/  FADD.FTZ R27, R58, R27 ;  /* 0x0000001b3a1b7221 */ /* 0x020fc60000010000 */
[----:B------:R0:W5:Y:S01]  /*0ee0*/  LDG.E R58, [R54.64+0x100] ;  /* 0x00010006363a7981 */ /* 0x000162000c1e1900 */
[----:B------:R-:W-:-:S03]  /*0ef0*/  FADD.FTZ R19, R56, R19 ;  /* 0x0000001338137221 */ /* 0x000fc60000010000 */
[----:B------:R0:W5:Y:S01]  /*0f00*/  LDG.E R56, [R54.64+0x180] ;  /* 0x0001800636387981 */ /* 0x000162000c1e1900 */
[----:B----4-:R-:W-:-:S03]  /*0f10*/  FADD.FTZ R11, R92, R11 ;  /* 0x0000000b5c0b7221 */ /* 0x010fc60000010000 */
[----:B------:R-:W4:Y:S01]  /*0f20*/  LDG.E R92, [R52.64] ;  /* 0x00000006345c7981 */ /* 0x000f22000c1e1900 */
[----:B------:R-:W-:-:S03]  /*0f30*/  FADD.FTZ R68, R61, R68 ;  /* 0x000000443d447221 */ /* 0x000fc60000010000 */
[----:B------:R-:W4:Y:S01]  /*0f40*/  LDG.E R61, [R52.64+0x200] ;  /* 0x00020006343d7981 */ /* 0x000f22000c1e1900 */
[----:B------:R-:W-:-:S03]  /*0f50*/  FADD.FTZ R34, R59, R34 ;  /* 0x000000223b227221 */ /* 0x000fc60000010000 */
[----:B------:R-:W4:Y:S01]  /*0f60*/  LDG.E R59, [R52.64+0x100] ;  /* 0x00010006343b7981 */ /* 0x000f22000c1e1900 */
[----:B------:R-:W-:-:S03]  /*0f70*/  FADD.FTZ R26, R57, R26 ;  /* 0x0000001a391a7221 */ /* 0x000fc60000010000 */
[----:B------:R-:W4:Y:S04]  /*0f80*/  LDG.E R57, [R52.64+0x80] ;  /* 0x0000800634397981 */ /* 0x000f28000c1e1900 */
[----:B0-----:R-:W4:Y:S01]  /*0f90*/  LDG.E R55, [R52.64+0x180] ;  /* 0x0001800634377981 */ /* 0x001f22000c1e1900 */
[----:B------:R-:W-:-:S04]  /*0fa0*/  IADD3 R17, R17, 0x1, RZ ;  /* 0x0000000111117810 */ /* 0x000fc80007ffe0ff */
[----:B------:R-:W-:Y:S01]  /*0fb0*/  ISETP.GE.AND P0, PT, R17, c[0x0][0x3e0], PT ;  /* 0x0000f80011007a0c */ /* 0x000fe20003f06270 */
[----:B------:R-:W-:Y:S01]  /*0fc0*/  ULEA UR8, UP0, UR10, UR8, 0x2 ;  /* 0x000000080a087291 */ /* 0x000fe2000f80103f */
[----:B------:R-:W-:-:S03]  /*0fd0*/  FADD.FTZ R10, R63, R10 ;  /* 0x0000000a3f0a7221 */ /* 0x000fc60000010000 */
[----:B------:R-:W-:Y:S01]  /*0fe0*/  UIADD3.X UR9, UR9, UR4, URZ, UP0, !UPT ;  /* 0x0000000409097290 */ /* 0x000fe200087fe43f */
[----:B------:R-:W-:Y:S02]  /*0ff0*/  FADD.FTZ R18, R91, R18 ;  /* 0x000000125b127221 */ /* 0x000fe40000010000 */
[----:B------:R-:W-:Y:S02]  /*1000*/  FADD.FTZ R90, R93, R90 ;  /* 0x0000005a5d5a7221 */ /* 0x000fe40000010000 */
[----:B--2---:R-:W-:Y:S02]  /*1010*/  FADD.FTZ R8, R62, R8 ;  /* 0x000000083e087221 */ /* 0x004fe40000010000 */
[----:B---3--:R-:W-:Y:S02]  /*1020*/  FADD.FTZ R67, R60, R67 ;  /* 0x000000433c437221 */ /* 0x008fe40000010000 */
[----:B-----5:R-:W-:Y:S02]  /*1030*/  FADD.FTZ R33, R58, R33 ;  /* 0x000000213a217221 */ /* 0x020fe40000010000 */
[----:B------:R-:W-:-:S02]  /*1040*/  FADD.FTZ R25, R56, R25 ;  /* 0x0000001938197221 */ /* 0x000fc40000010000 */
[----:B----4-:R-:W-:Y:S02]  /*1050*/  FADD.FTZ R9, R92, R9 ;  /* 0x000000095c097221 */ /* 0x010fe40000010000 */
[----:B------:R-:W-:Y:S02]  /*1060*/  FADD.FTZ R16, R61, R16 ;  /* 0x000000103d107221 */ /* 0x000fe40000010000 */
[----:B------:R-:W-:Y:S02]  /*1070*/  FADD.FTZ R32, R59, R32 ;  /* 0x000000203b207221 */ /* 0x000fe40000010000 */
[----:B------:R-:W-:Y:S02]  /*1080*/  FADD.FTZ R66, R57, R66 ;  /* 0x0000004239427221 */ /* 0x000fe40000010000 */
[----:B------:R-:W-:Y:S01]  /*1090*/  FADD.FTZ R24, R55, R24 ;  /* 0x0000001837187221 */ /* 0x000fe20000010000 */
[----:B------:R-:W-:Y:S05]  /*10a0*/  @!P0 BRA `(.L_x_249) ;  /* 0xfffff84000008947 */ /* 0x000fea000383ffff */
.L_x_248:
[--C-:B------:R-:W-:Y:S01]  /*10b0*/  SHF.R.S32.HI R40, RZ, 0x2, R83.reuse ;  /* 0x00000002ff287819 */ /* 0x100fe20000011453 */
[----:B------:R-:W-:Y:S01]  /*10c0*/  FMUL.FTZ R46, R71, c[0x0][0x2e0] ;  /* 0x0000b800472e7a20 */ /* 0x000fe20000410000 */
[----:B------:R-:W-:Y:S01]  /*10d0*/  SHF.R.S32.HI R39, RZ, 0x1f, R83 ;  /* 0x0000001fff277819 */ /* 0x000fe20000011453 */
[----:B------:R-:W-:Y:S01]  /*10e0*/  FMUL.FTZ R47, R70, c[0x0][0x2e0] ;  /* 0x0000b800462f7a20 */ /* 0x000fe20000410000 */
[----:B------:R-:W-:Y:S01]  /*10f0*/  LEA.HI R17, R77, R6, RZ, 0x3 ;  /* 0x000000064d117211 */ /* 0x000fe200078f18ff */
[----:B------:R-:W-:Y:S01]  /*1100*/  FMUL.FTZ R69, R69, c[0x0][0x2e0] ;  /* 0x0000b80045457a20 */ /* 0x000fe20000410000 */
[----:B------:R-:W-:Y:S01]  /*1110*/  LEA.HI R39, R39, R40, RZ, 0x3 ;  /* 0x0000002827277211 */ /* 0x000fe200078f18ff */
[----:B------:R-:W-:Y:S01]  /*1120*/  FMUL.FTZ R10, R10, c[0x0][0x2e0] ;  /* 0x0000b8000a0a7a20 */ /* 0x000fe20000410000 */
[----:B------:R-:W-:Y:S01]  /*1130*/  F2FP.PACK_AB R46, R47, R46 ;  /* 0x0000002e2f2e723e */ /* 0x000fe200000000ff */
[----:B------:R-:W-:Y:S01]  /*1140*/  FMUL.FTZ R47, R9, c[0x0][0x2e0] ;  /* 0x0000b800092f7a20 */ /* 0x000fe20000410000 */
[----:B------:R-:W-:Y:S01]  /*1150*/  LOP3.LUT R39, R39, 0xfffffff8, RZ, 0xc0, !PT ;  /* 0xfffffff827277812 */ /* 0x000fe200078ec0ff */
[----:B------:R-:W-:Y:S01]  /*1160*/  FMUL.FTZ R29, R29, c[0x0][0x2e0] ;  /* 0x0000b8001d1d7a20 */ /* 0x000fe20000410000 */
[----:B------:R-:W-:Y:S01]  /*1170*/  F2FP.PACK_AB R9, R10, R69 ;  /* 0x000000450a09723e */ /* 0x000fe200000000ff */
[----:B------:R-:W-:Y:S01]  /*1180*/  FMUL.FTZ R10, R28, c[0x0][0x2e0] ;  /* 0x0000b8001c0a7a20 */ /* 0x000fe20000410000 */
[----:B------:R-:W-:Y:S01]  /*1190*/  LEA.HI R77, R77, R6, RZ, 0x6 ;  /* 0x000000064d4d7211 */ /* 0x000fe200078f30ff */
[----:B------:R-:W-:Y:S01]  /*11a0*/  FMUL.FTZ R19, R19, c[0x0][0x2e0] ;  /* 0x0000b80013137a20 */ /* 0x000fe20000410000 */
[----:B------:R-:W-:Y:S01]  /*11b0*/  IADD3 R40, R40, -R39, RZ ;  /* 0x8000002728287210 */ /* 0x000fe20007ffe0ff */
[----:B------:R-:W-:Y:S01]  /*11c0*/  FMUL.FTZ R26, R26, c[0x0][0x2e0] ;  /* 0x0000b8001a1a7a20 */ /* 0x000fe20000410000 */
[----:B------:R-:W-:Y:S01]  /*11d0*/  F2FP.PACK_AB R29, R10, R29 ;  /* 0x0000001d0a1d723e */ /* 0x000fe200000000ff */
[----:B------:R-:W-:Y:S01]  /*11e0*/  FMUL.FTZ R23, R23, c[0x0][0x2e0] ;  /* 0x0000b80017177a20 */ /* 0x000fe20000410000 */
[----:B------:R-:W-:Y:S01]  /*11f0*/  SHF.R.S32.HI R77, RZ, 0x6, R77 ;  /* 0x00000006ff4d7819 */ /* 0x000fe2000001144d */
[----:B------:R-:W-:Y:S01]  /*1200*/  FMUL.FTZ R22, R22, c[0x0][0x2e0] ;  /* 0x0000b80016167a20 */ /* 0x000fe20000410000 */
[----:B------:R-:W-:Y:S01]  /*1210*/  SHF.L.U32 R10, R40, 0x6, RZ ;  /* 0x00000006280a7819 */ /* 0x000fe200000006ff */
[----:B------:R-:W-:Y:S01]  /*1220*/  FMUL.FTZ R21, R21, c[0x0][0x2e0] ;  /* 0x0000b80015157a20 */ /* 0x000fe20000410000 */
[----:B------:R-:W-:Y:S01]  /*1230*/  LEA.HI R38, R84, R84, RZ, 0x1 ;  /* 0x0000005454267211 */ /* 0x000fe200078f08ff */
[----:B------:R-:W-:Y:S01]  /*1240*/  FMUL.FTZ R20, R20, c[0x0][0x2e0] ;  /* 0x0000b80014147a20 */ /* 0x000fe20000410000 */
[----:B------:R-:W-:Y:S01]  /*1250*/  LOP3.LUT R83, R83, 0x3ffffffc, RZ, 0xc0, !PT ;  /* 0x3ffffffc53537812 */ /* 0x000fe200078ec0ff */
[----:B------:R-:W-:Y:S01]  /*1260*/  FMUL.FTZ R15, R15, c[0x0][0x2e0] ;  /* 0x0000b8000f0f7a20 */ /* 0x000fe20000410000 */
[----:B------:R-:W-:Y:S01]  /*1270*/  LOP3.LUT R41, R17, 0x1ffffff8, RZ, 0xc0, !PT ;  /* 0x1ffffff811297812 */ /* 0x000fe200078ec0ff */
[----:B------:R-:W-:Y:S01]  /*1280*/  FMUL.FTZ R14, R14, c[0x0][0x2e0] ;  /* 0x0000b8000e0e7a20 */ /* 0x000fe20000410000 */
[----:B------:R-:W-:Y:S01]  /*1290*/  F2FP.PACK_AB R26, R26, R19 ;  /* 0x000000131a1a723e */ /* 0x000fe200000000ff */
[----:B------:R-:W-:Y:S01]  /*12a0*/  FMUL.FTZ R31, R31, c[0x0][0x2e0] ;  /* 0x0000b8001f1f7a20 */ /* 0x000fe20000410000 */
[----:B------:R-:W-:Y:S01]  /*12b0*/  SHF.L.U32 R19, R77, 0x3, RZ ;  /* 0x000000034d137819 */ /* 0x000fe200000006ff */
[----:B------:R-:W-:Y:S01]  /*12c0*/  FMUL.FTZ R30, R30, c[0x0][0x2e0] ;  /* 0x0000b8001e1e7a20 */ /* 0x000fe20000410000 */
[----:B------:R-:W-:Y:S01]  /*12d0*/  LOP3.LUT R10, R10, 0x1c0, RZ, 0xc0, !PT ;  /* 0x000001c00a0a7812 */ /* 0x000fe200078ec0ff */
[----:B------:R-:W-:Y:S01]  /*12e0*/  FMUL.FTZ R82, R82, c[0x0][0x2e0] ;  /* 0x0000b80052527a20 */ /* 0x000fe20000410000 */
[----:B------:R-:W-:Y:S01]  /*12f0*/  LOP3.LUT R43, R38, 0x1ffffe, RZ, 0xc0, !PT ;  /* 0x001ffffe262b7812 */ /* 0x000fe200078ec0ff */
[----:B------:R-:W-:Y:S01]  /*1300*/  FMUL.FTZ R81, R81, c[0x0][0x2e0] ;  /* 0x0000b80051517a20 */ /* 0x000fe20000410000 */
[----:B------:R-:W-:Y:S01]  /*1310*/  IADD3 R38, -R41, R6, RZ ;  /* 0x0000000629267210 */ /* 0x000fe20007ffe1ff */
[----:B------:R-:W-:Y:S01]  /*1320*/  IMAD.IADD R6, R6, 0x1, -R83 ;  /* 0x0000000106067824 */ /* 0x000fe200078e0a53 */
[----:B------:R-:W-:Y:S01]  /*1330*/  LOP3.LUT R19, R10, 0x18, R19, 0xf8, !PT ;  /* 0x000000180a137812 */ /* 0x000fe200078ef813 */
[----:B------:R-:W-:Y:S01]  /*1340*/  FMUL.FTZ R42, R80, c[0x0][0x2e0] ;  /* 0x0000b800502a7a20 */ /* 0x000fe20000410000 */
[----:B------:R-:W-:Y:S01]  /*1350*/  IADD3 R41, R84, -R43, RZ ;  /* 0x8000002b54297210 */ /* 0x000fe20007ffe0ff */
[----:B------:R-:W-:Y:S01]  /*1360*/  FMUL.FTZ R79, R79, c[0x0][0x2e0] ;  /* 0x0000b8004f4f7a20 */ /* 0x000fe20000410000 */
[----:B------:R-:W-:Y:S01]  /*1370*/  SHF.R.U32.HI R10, RZ, 0x3, R10 ;  /* 0x00000003ff0a7819 */ /* 0x000fe2000001160a */
[----:B------:R-:W-:Y:S01]  /*1380*/  FMUL.FTZ R44, R75, c[0x0][0x2e0] ;  /* 0x0000b8004b2c7a20 */ /* 0x000fe20000410000 */
[----:B------:R-:W-:Y:S01]  /*1390*/  LEA R41, R41, R6, 0x9 ;  /* 0x0000000629297211 */ /* 0x000fe200078e48ff */
[----:B------:R-:W-:Y:S01]  /*13a0*/  FMUL.FTZ R45, R74, c[0x0][0x2e0] ;  /* 0x0000b8004a2d7a20 */ /* 0x000fe20000410000 */
[----:B------:R-:W-:Y:S01]  /*13b0*/  LOP3.LUT R10, R19, R10, RZ, 0x3c, !PT ;  /* 0x0000000a130a7212 */ /* 0x000fe200078e3cff */
[----:B------:R-:W-:Y:S01]  /*13c0*/  FMUL.FTZ R90, R90, c[0x0][0x2e0] ;  /* 0x0000b8005a5a7a20 */ /* 0x000fe20000410000 */
[----:B------:R-:W-:Y:S01]  /*13d0*/  LOP3.LUT P0, RZ, R40, 0x4, RZ, 0xc0, !PT ;  /* 0x0000000428ff7812 */ /* 0x000fe2000780c0ff */
[----:B------:R-:W-:Y:S01]  /*13e0*/  FMUL.FTZ R73, R73, c[0x0][0x2e0] ;  /* 0x0000b80049497a20 */ /* 0x000fe20000410000 */
[----:B------:R-:W-:Y:S01]  /*13f0*/  F2FP.PACK_AB R22, R22, R23 ;  /* 0x000000171616723e */ /* 0x000fe200000000ff */
[----:B------:R-:W-:Y:S01]  /*1400*/  FMUL.FTZ R72, R72, c[0x0][0x2e0] ;  /* 0x0000b80048487a20 */ /* 0x000fe20000410000 */
[----:B------:R-:W-:Y:S01]  /*1410*/  F2FP.PACK_AB R21, R20, R21 ;  /* 0x000000151415723e */ /* 0x000fe200000000ff */
[----:B------:R-:W-:Y:S01]  /*1420*/  FMUL.FTZ R37, R37, c[0x0][0x2e0] ;  /* 0x0000b80025257a20 */ /* 0x000fe20000410000 */
[----:B------:R-:W-:Y:S01]  /*1430*/  SHF.R.S32.HI R20, RZ, 0x3, R17 ;  /* 0x00000003ff147819 */ /* 0x000fe20000011411 */
[----:B------:R-:W-:Y:S01]  /*1440*/  FMUL.FTZ R48, R36, c[0x0][0x2e0] ;  /* 0x0000b80024307a20 */ /* 0x000fe20000410000 */
[----:B------:R-:W-:Y:S01]  /*1450*/  F2FP.PACK_AB R23, R14, R15 ;  /* 0x0000000f0e17723e */ /* 0x000fe200000000ff */
[----:B------:R-:W-:Y:S01]  /*1460*/  FMUL.FTZ R49, R35, c[0x0][0x2e0] ;  /* 0x0000b80023317a20 */ /* 0x000fe20000410000 */
[----:B------:R-:W-:Y:S01]  /*1470*/  LEA R14, R41, R10, 0x1 ;  /* 0x0000000a290e7211 */ /* 0x000fe200078e08ff */
[----:B------:R-:W-:Y:S01]  /*1480*/  FMUL.FTZ R68, R68, c[0x0][0x2e0] ;  /* 0x0000b80044447a20 */ /* 0x000fe20000410000 */
[----:B------:R-:W-:Y:S01]  /*1490*/  F2FP.PACK_AB R28, R30, R31 ;  /* 0x0000001f1e1c723e */ /* 0x000fe200000000ff */
[----:B------:R-:W-:Y:S01]  /*14a0*/  IMAD.SHL.U32 R6, R20, 0x40, RZ ;  /* 0x0000004014067824 */ /* 0x000fe200078e00ff */
[----:B------:R-:W-:Y:S01]  /*14b0*/  SHF.L.U32 R30, R14, 0x1, RZ ;  /* 0x000000010e1e7819 */ /* 0x000fe200000006ff */
        /* <DEDUP_REMOVED lines=9> */
[----:B------:R-:W-:Y:S01]  /*1550*/  IADD3 R31, R30, 0x40, RZ ;  /* 0x000000401e1f7810 */ /* 0x000fe20007ffe0ff */
[----:B------:R-:W-:Y:S01]  /*1560*/  FMUL.FTZ R66, R66, c[0x0][0x2e0] ;  /* 0x0000b80042427a20 */ /* 0x000fe20000410000 */
[----:B------:R-:W-:Y:S01]  /*1570*/  F2FP.PACK_AB R45, R72, R73 ;  /* 0x00000049482d723e */ /* 0x000fe200000000ff */
[----:B------:R-:W-:Y:S01]  /*1580*/  FMUL.FTZ R33, R33, c[0x0][0x2e0] ;  /* 0x0000b80021217a20 */ /* 0x000fe20000410000 */
[----:B------:R-:W-:Y:S01]  /*1590*/  F2FP.PACK_AB R37, R48, R37 ;  /* 0x000000253025723e */ /* 0x000fe200000000ff */
[----:B------:R-:W-:Y:S01]  /*15a0*/  FMUL.FTZ R48, R27, c[0x0][0x2e0] ;  /* 0x0000b8001b307a20 */ /* 0x000fe20000410000 */
[----:B------:R-:W-:Y:S01]  /*15b0*/  F2FP.PACK_AB R47, R68, R49 ;  /* 0x00000031442f723e */ /* 0x000fe200000000ff */
[----:B------:R-:W-:Y:S01]  /*15c0*/  FMUL.FTZ R49, R34, c[0x0][0x2e0] ;  /* 0x0000b80022317a20 */ /* 0x000fe20000410000 */
[----:B------:R-:W-:Y:S01]  /*15d0*/  SHF.L.U32 R10, R38, 0x3, RZ ;  /* 0x00000003260a7819 */ /* 0x000fe200000006ff */
[----:B------:R-:W-:Y:S01]  /*15e0*/  FMUL.FTZ R32, R32, c[0x0][0x2e0] ;  /* 0x0000b80020207a20 */ /* 0x000fe20000410000 */
[----:B------:R-:W-:Y:S01]  /*15f0*/  LOP3.LUT R15, R6, 0x1c0, RZ, 0xc0, !PT ;  /* 0x000001c0060f7812 */ /* 0x000fe200078ec0ff */
[----:B------:R-:W-:Y:S01]  /*1600*/  FMUL.FTZ R13, R13, c[0x0][0x2e0] ;  /* 0x0000b8000d0d7a20 */ /* 0x000fe20000410000 */
[----:B------:R-:W-:Y:S01]  /*1610*/  @P0 IADD3 R31, R30, -0x40, RZ ;  /* 0xffffffc01e1f0810 */ /* 0x000fe20007ffe0ff */
[----:B------:R-:W-:Y:S01]  /*1620*/  FMUL.FTZ R12, R12, c[0x0][0x2e0] ;  /* 0x0000b8000c0c7a20 */ /* 0x000fe20000410000 */
[----:B------:R-:W-:Y:S01]  /*1630*/  F2FP.PACK_AB R43, R76, R43 ;  /* 0x0000002b4c2b723e */ /* 0x000fe200000000ff */
[----:B------:R-:W-:Y:S01]  /*1640*/  FMUL.FTZ R25, R25, c[0x0][0x2e0] ;  /* 0x0000b80019197a20 */ /* 0x000fe20000410000 */
[----:B------:R-:W-:Y:S01]  /*1650*/  F2FP.PACK_AB R36, R64, R65 ;  /* 0x000000414024723e */ /* 0x000fe200000000ff */
[----:B------:R-:W-:Y:S01]  /*1660*/  FMUL.FTZ R24, R24, c[0x0][0x2e0] ;  /* 0x0000b80018187a20 */ /* 0x000fe20000410000 */
[----:B------:R-:W-:Y:S01]  /*1670*/  SHF.R.U32.HI R14, RZ, 0x3, R15 ;  /* 0x00000003ff0e7819 */ /* 0x000fe2000001160f */
[----:B------:R-:W-:Y:S01]  /*1680*/  STS [R30], R39 ;  /* 0x000000271e007388 */ /* 0x000fe20000000800 */
[----:B------:R-:W-:Y:S01]  /*1690*/  LOP3.LUT R17, R15, 0x38, R10, 0xf8, !PT ;  /* 0x000000380f117812 */ /* 0x000fe200078ef80a */
[----:B------:R-:W-:Y:S01]  /*16a0*/  FMUL.FTZ R11, R11, c[0x0][0x2e0] ;  /* 0x0000b8000b0b7a20 */ /* 0x000fe20000410000 */
[----:B------:R-:W-:Y:S01]  /*16b0*/  F2FP.PACK_AB R27, R66, R67 ;  /* 0x00000043421b723e */ /* 0x000fe200000000ff */
[----:B------:R-:W-:Y:S01]  /*16c0*/  STS [R30+0x400], R42 ;  /* 0x0004002a1e007388 */ /* 0x000fe20000000800 */
[----:B------:R-:W-:Y:S01]  /*16d0*/  FMUL.FTZ R18, R18, c[0x0][0x2e0] ;  /* 0x0000b80012127a20 */ /* 0x000fe20000410000 */
[----:B------:R-:W-:Y:S01]  /*16e0*/  F2FP.PACK_AB R48, R49, R48 ;  /* 0x000000303130723e */ /* 0x000fe200000000ff */
[----:B------:R-:W-:Y:S01]  /*16f0*/  FMUL.FTZ R8, R8, c[0x0][0x2e0] ;  /* 0x0000b80008087a20 */ /* 0x000fe20000410000 */
[----:B------:R-:W-:Y:S01]  /*1700*/  STS [R31], R45 ;  /* 0x0000002d1f007388 */ /* 0x000fe20000000800 */
[----:B------:R-:W-:Y:S01]  /*1710*/  FMUL.FTZ R15, R16, c[0x0][0x2e0] ;  /* 0x0000b800100f7a20 */ /* 0x000fe20000410000 */
[----:B------:R-:W-:Y:S01]  /*1720*/  F2FP.PACK_AB R32, R32, R33 ;  /* 0x000000212020723e */ /* 0x000fe200000000ff */
[----:B------:R-:W-:Y:S01]  /*1730*/  BSSY B0, `(.L_x_250) ;  /* 0x0000043000007945 */ /* 0x000fe20003800000 */
[----:B------:R-:W-:Y:S01]  /*1740*/  STS [R31+0x400], R46 ;  /* 0x0004002e1f007388 */ /* 0x000fe20000000800 */
[----:B------:R-:W-:-:S02]  /*1750*/  F2FP.PACK_AB R6, R12, R13 ;  /* 0x0000000d0c06723e */ /* 0x000fc400000000ff */
[----:B------:R-:W-:Y:S01]  /*1760*/  F2FP.PACK_AB R24, R24, R25 ;  /* 0x000000191818723e */ /* 0x000fe200000000ff */
[----:B------:R-:W-:Y:S01]  /*1770*/  STS [R30+0x1000], R43 ;  /* 0x0010002b1e007388 */ /* 0x000fe20000000800 */
[----:B------:R-:W-:Y:S02]  /*1780*/  F2FP.PACK_AB R25, R18, R11 ;  /* 0x0000000b1219723e */ /* 0x000fe400000000ff */
[----:B------:R-:W-:Y:S01]  /*1790*/  F2FP.PACK_AB R8, R15, R8 ;  /* 0x000000080f08723e */ /* 0x000fe200000000ff */
[----:B------:R-:W-:Y:S01]  /*17a0*/  STS [R30+0x1400], R44 ;  /* 0x0014002c1e007388 */ /* 0x000fe20000000800 */
[----:B------:R-:W-:Y:S02]  /*17b0*/  LOP3.LUT R14, R17, R14, RZ, 0x3c, !PT ;  /* 0x0000000e110e7212 */ /* 0x000fe400078e3cff */
[----:B------:R-:W-:Y:S01]  /*17c0*/  SHF.R.S32.HI R11, RZ, 0x1f, R10 ;  /* 0x0000001fff0b7819 */ /* 0x000fe2000001140a */
[----:B------:R-:W-:Y:S01]  /*17d0*/  STS [R31+0x1000], R9 ;  /* 0x001000091f007388 */ /* 0x000fe20000000800 */
[----:B------:R-:W-:-:S03]  /*17e0*/  LEA R14, R77, R14, 0x9 ;  /* 0x0000000e4d0e7211 */ /* 0x000fc600078e48ff */
[----:B------:R0:W-:Y:S01]  /*17f0*/  STS [R31+0x1400], R35 ;  /* 0x001400231f007388 */ /* 0x0001e20000000800 */
[----:B------:R-:W-:-:S03]  /*1800*/  SHF.L.U32 R34, R14, 0x1, RZ ;  /* 0x000000010e227819 */ /* 0x000fc600000006ff */
[----:B------:R2:W-:Y:S04]  /*1810*/  STS [R30+0x2000], R36 ;  /* 0x002000241e007388 */ /* 0x0005e80000000800 */
[----:B------:R-:W-:Y:S01]  /*1820*/  STS [R30+0x2400], R37 ;  /* 0x002400251e007388 */ /* 0x000fe20000000800 */
[----:B0-----:R-:W-:-:S03]  /*1830*/  IADD3 R35, R10, 0x40, RZ ;  /* 0x000000400a237810 */ /* 0x001fc60007ffe0ff */
[----:B------:R-:W-:Y:S01]  /*1840*/  STS [R31+0x2000], R28 ;  /* 0x0020001c1f007388 */ /* 0x000fe20000000800 */
[----:B--2---:R-:W-:-:S03]  /*1850*/  IADD3 R36, R10, 0x80, RZ ;  /* 0x000000800a247810 */ /* 0x004fc60007ffe0ff */
[----:B------:R-:W-:Y:S04]  /*1860*/  STS [R31+0x2400], R29 ;  /* 0x0024001d1f007388 */ /* 0x000fe80000000800 */
[----:B------:R-:W-:Y:S04]  /*1870*/  STS [R30+0x3000], R47 ;  /* 0x0030002f1e007388 */ /* 0x000fe80000000800 */
[----:B------:R-:W-:Y:S04]  /*1880*/  STS [R30+0x3400], R27 ;  /* 0x0034001b1e007388 */ /* 0x000fe80000000800 */
[----:B------:R-:W-:Y:S04]  /*1890*/  STS [R31+0x3000], R48 ;  /* 0x003000301f007388 */ /* 0x000fe80000000800 */
[----:B------:R-:W-:Y:S04]  /*18a0*/  STS [R31+0x3400], R32 ;  /* 0x003400201f007388 */ /* 0x000fe80000000800 */
[----:B------:R0:W-:Y:S04]  /*18b0*/  STS [R30+0x4000], R22 ;  /* 0x004000161e007388 */ /* 0x0001e80000000800 */
[----:B------:R-:W-:Y:S04]  /*18c0*/  STS [R30+0x4400], R21 ;  /* 0x004400151e007388 */ /* 0x000fe80000000800 */
[----:B------:R-:W-:Y:S01]  /*18d0*/  STS [R31+0x4000], R23 ;  /* 0x004000171f007388 */ /* 0x000fe20000000800 */
[----:B0-----:R-:W-:-:S03]  /*18e0*/  IMAD R22, R7, c[0x0][0x398], RZ ;  /* 0x0000e60007167a24 */ /* 0x001fc600078e02ff */
[----:B------:R0:W-:Y:S01]  /*18f0*/  STS [R31+0x4400], R6 ;  /* 0x004400061f007388 */ /* 0x0001e20000000800 */
[----:B------:R-:W-:-:S03]  /*1900*/  IMAD R9, R3, c[0x0][0x39c], R22 ;  /* 0x0000e70003097a24 */ /* 0x000fc600078e0216 */
[----:B------:R2:W-:Y:S04]  /*1910*/  STS [R30+0x5000], R26 ;  /* 0x0050001a1e007388 */ /* 0x0005e80000000800 */
[----:B------:R2:W-:Y:S01]  /*1920*/  STS [R30+0x5400], R24 ;  /* 0x005400181e007388 */ /* 0x0005e20000000800 */
[C---:B0-----:R-:W-:Y:S01]  /*1930*/  IMAD.WIDE.U32 R6, R3.reuse, c[0x0][0x398], R10 ;  /* 0x0000e60003067a25 */ /* 0x041fe200078e000a */
[----:B------:R-:W-:Y:S02]  /*1940*/  IADD3 R3, -R3, R0, RZ ;  /* 0x0000000003037210 */ /* 0x000fe40007ffe1ff */
[----:B------:R2:W-:Y:S01]  /*1950*/  STS [R31+0x5000], R25 ;  /* 0x005000191f007388 */ /* 0x0005e20000000800 */
[C---:B------:R-:W-:Y:S02]  /*1960*/  IADD3 R0, R20.reuse, 0x20, RZ ;  /* 0x0000002014007810 */ /* 0x040fe40007ffe0ff */
[----:B------:R-:W-:Y:S01]  /*1970*/  ISETP.GE.AND P1, PT, R20, R3, PT ;  /* 0x000000031400720c */ /* 0x000fe20003f26270 */
[----:B------:R2:W-:Y:S04]  /*1980*/  STS [R31+0x5400], R8 ;  /* 0x005400081f007388 */ /* 0x0005e80000000800 */
[----:B------:R-:W-:Y:S01]  /*1990*/  BAR.SYNC.DEFER_BLOCKING 0x0 ;  /* 0x0000000000007b1d */ /* 0x000fe20000010000 */
[----:B------:R-:W-:-:S02]  /*19a0*/  IADD3 R6, P0, R4, R6, RZ ;  /* 0x0000000604067210 */ /* 0x000fc40007f1e0ff */
[----:B-1----:R-:W-:Y:S02]  /*19b0*/  SHF.R.S32.HI R4, RZ, 0x1f, R5 ;  /* 0x0000001fff047819 */ /* 0x002fe40000011405 */
[----:B------:R-:W-:Y:S02]  /*19c0*/  IADD3.X R7, R2, R7, R9, P0, !PT ;  /* 0x0000000702077210 */ /* 0x000fe400007fe409 */
[----:B------:R-:W-:Y:S01]  /*19d0*/  ISETP.GE.AND P0, PT, R0, R3, PT ;  /* 0x000000030000720c */ /* 0x000fe20003f06270 */
[----:B------:R-:W-:Y:S01]  /*19e0*/  IMAD R4, R4, c[0x0][0x3b0], RZ ;  /* 0x0000ec0004047a24 */ /* 0x000fe200078e02ff */
[----:B------:R-:W-:Y:S01]  /*19f0*/  SHF.R.S32.HI R0, RZ, 0x1f, R20 ;  /* 0x0000001fff007819 */ /* 0x000fe20000011414 */
[----:B------:R-:W-:-:S04]  /*1a00*/  IMAD.WIDE.U32 R22, R5, c[0x0][0x3b0], R6 ;  /* 0x0000ec0005167a25 */ /* 0x000fc800078e0006 */
[----:B------:R-:W-:-:S04]  /*1a10*/  IMAD R9, R5, c[0x0][0x3b4], R4 ;  /* 0x0000ed0005097a24 */ /* 0x000fc800078e0204 */
[----:B------:R-:W-:Y:S01]  /*1a20*/  IMAD.IADD R9, R23, 0x1, R9 ;  /* 0x0000000117097824 */ /* 0x000fe200078e0209 */
[----:B------:R2:W0:Y:S04]  /*1a30*/  LDS.128 R16, [R34+0x1000] ;  /* 0x0010000022107984 */ /* 0x0004280000000c00 */
[----:B------:R2:W1:Y:S01]  /*1a40*/  LDS.128 R12, [R34+0x3000] ;  /* 0x00300000220c7984 */ /* 0x0004620000000c00 */
[----:B------:R-:W-:Y:S05]  /*1a50*/  @P1 BRA `(.L_x_251) ;  /* 0x0000010000001947 */ /* 0x000fea0003800000 */
[----:B------:R-:W-:Y:S01]  /*1a60*/  ISETP.GE.AND P1, PT, R10, c[0x0][0x220], PT ;  /* 0x000088000a007a0c */ /* 0x000fe20003f26270 */
[----:B------:R-:W3:Y:S01]  /*1a70*/  LDS.128 R4, [R34+0x2000] ;  /* 0x0020000022047984 */ /* 0x000ee20000000c00 */
[----:B--2---:R-:W-:Y:S01]  /*1a80*/  MOV R8, R22 ;  /* 0x0000001600087202 */ /* 0x004fe20000000f00 */
[----:B------:R-:W-:Y:S01]  /*1a90*/  IMAD R21, R0, c[0x0][0x398], RZ ;  /* 0x0000e60000157a24 */ /* 0x000fe200078e02ff */
[----:B------:R-:W-:Y:S01]  /*1aa0*/  ISETP.GE.AND P2, PT, R35, c[0x0][0x220], PT ;  /* 0x0000880023007a0c */ /* 0x000fe20003f46270 */
[----:B------:R-:W2:Y:S01]  /*1ab0*/  LDS.128 R24, [R34+0x4000] ;  /* 0x0040000022187984 */ /* 0x000ea20000000c00 */
[----:B------:R-:W-:Y:S01]  /*1ac0*/  ISETP.GE.AND P3, PT, R36, c[0x0][0x220], PT ;  /* 0x0000880024007a0c */ /* 0x000fe20003f66270 */
[----:B------:R-:W-:-:S04]  /*1ad0*/  IMAD.WIDE.U32 R2, R20, c[0x0][0x398], R8 ;  /* 0x0000e60014027a25 */ /* 0x000fc800078e0008 */
[----:B------:R-:W-:Y:S01]  /*1ae0*/  IMAD R21, R20, c[0x0][0x39c], R21 ;  /* 0x0000e70014157a24 */ /* 0x000fe200078e0215 */
[----:B------:R-:W-:Y:S01]  /*1af0*/  LEA R32, P4, R2, c[0x0][0x338], 0x1 ;  /* 0x0000ce0002207a11 */ /* 0x000fe200078808ff */
[----:B------:R-:W4:Y:S03]  /*1b00*/  @!P1 LDS.128 R28, [R34] ;  /* 0x00000000221c9984 */ /* 0x000f260000000c00 */
[----:B------:R-:W-:-:S04]  /*1b10*/  IADD3 R3, R3, R21, RZ ;  /* 0x0000001503037210 */ /* 0x000fc80007ffe0ff */
[----:B------:R-:W-:-:S05]  /*1b20*/  LEA.HI.X R33, R2, c[0x0][0x33c], R3, 0x1, P4 ;  /* 0x0000cf0002217a11 */ /* 0x000fca00020f0c03 */
[----:B---3--:R3:W-:Y:S04]  /*1b30*/  @!P2 STG.E.128 [R32.64+0x80], R4 ;  /* 0x000080042000a986 */ /* 0x0087e8000c101d06 */
[----:B--2---:R3:W-:Y:S04]  /*1b40*/  @!P3 STG.E.128 [R32.64+0x100], R24 ;  /* 0x000100182000b986 */ /* 0x0047e8000c101d06 */
[----:B----4-:R3:W-:Y:S02]  /*1b50*/  @!P1 STG.E.128 [R32.64], R28 ;  /* 0x0000001c20009986 */ /* 0x0107e4000c101d06 */
.L_x_251:
[----:B------:R-:W-:Y:S05]  /*1b60*/  BSYNC B0 ;  /* 0x0000000000007941 */ /* 0x000fea0003800000 */
.L_x_250:
[----:B---3--:R3:W4:Y:S01]  /*1b70*/  LDS.128 R4, [R34+0x5000] ;  /* 0x0050000022047984 */ /* 0x0087220000000c00 */
[----:B------:R-:W-:Y:S05]  /*1b80*/  @P0 EXIT ;  /* 0x000000000000094d */ /* 0x000fea0003800000 */
[----:B------:R-:W-:Y:S02]  /*1b90*/  IADD3 R11, P0, R20, 0x20, RZ ;  /* 0x00000020140b7810 */ /* 0x000fe40007f1e0ff */
[----:B------:R-:W-:-:S02]  /*1ba0*/  MOV R2, R22 ;  /* 0x0000001600027202 */ /* 0x000fc40000000f00 */
[----:B------:R-:W-:Y:S02]  /*1bb0*/  IADD3.X R0, RZ, R0, RZ, P0, !PT ;  /* 0x00000000ff007210 */ /* 0x000fe400007fe4ff */
[----:B------:R-:W-:Y:S02]  /*1bc0*/  MOV R3, R9 ;  /* 0x0000000900037202 */ /* 0x000fe40000000f00 */
[----:B------:R-:W-:Y:S01]  /*1bd0*/  ISETP.GE.AND P1, PT, R10, c[0x0][0x220], PT ;  /* 0x000088000a007a0c */ /* 0x000fe20003f26270 */
[----:B------:R-:W-:Y:S01]  /*1be0*/  IMAD R0, R0, c[0x0][0x398], RZ ;  /* 0x0000e60000007a24 */ /* 0x000fe200078e02ff */
[----:B------:R-:W-:Y:S01]  /*1bf0*/  ISETP.GE.AND P2, PT, R35, c[0x0][0x220], PT ;  /* 0x0000880023007a0c */ /* 0x000fe20003f46270 */
[----:B------:R-:W-:Y:S01]  /*1c00*/  IMAD.WIDE.U32 R2, R11, c[0x0][0x398], R2 ;  /* 0x0000e6000b027a25 */ /* 0x000fe200078e0002 */
[----:B------:R-:W-:-:S03]  /*1c10*/  ISETP.GE.AND P3, PT, R36, c[0x0][0x220], PT ;  /* 0x0000880024007a0c */ /* 0x000fc60003f66270 */
[----:B------:R-:W-:Y:S01]  /*1c20*/  IMAD R11, R11, c[0x0][0x39c], R0 ;  /* 0x0000e7000b0b7a24 */ /* 0x000fe200078e0200 */
[----:B--2---:R-:W-:-:S04]  /*1c30*/  LEA R8, P0, R2, c[0x0][0x338], 0x1 ;  /* 0x0000ce0002087a11 */ /* 0x004fc800078008ff */
[----:B------:R-:W-:-:S04]  /*1c40*/  IADD3 R3, R3, R11, RZ ;  /* 0x0000000b03037210 */ /* 0x000fc80007ffe0ff */
[----:B------:R-:W-:-:S05]  /*1c50*/  LEA.HI.X R9, R2, c[0x0][0x33c], R3, 0x1, P0 ;  /* 0x0000cf0002097a11 */ /* 0x000fca00000f0c03 */
[----:B0-----:R0:W-:Y:S04]  /*1c60*/  @!P1 STG.E.128 [R8.64], R16 ;  /* 0x0000001008009986 */ /* 0x0011e8000c101d06 */
[----:B-1----:R0:W-:Y:S01]  /*1c70*/  @!P2 STG.E.128 [R8.64+0x80], R12 ;  /* 0x0000800c0800a986 */ /* 0x0021e2000c101d06 */
[----:B------:R-:W-:Y:S05]  /*1c80*/  @P3 EXIT ;  /* 0x000000000000394d */ /* 0x000fea0003800000 */
[----:B----4-:R-:W-:Y:S01]  /*1c90*/  STG.E.128 [R8.64+0x100], R4 ;  /* 0x0001000408007986 */ /* 0x010fe2000c101d06 */
[----:B------:R-:W-:Y:S05]  /*1ca0*/  EXIT ;  /* 0x000000000000794d */ /* 0x000fea0003800000 */
.L_x_252:
        /* <DEDUP_REMOVED lines=13> */
.L_x_804:


//--------------------- .text._ZN5flash44flash_bwd_dq_dk_dv_loop_seqk_parallel_kernelI23Flash_bwd_kernel_traitsILi192ELi64ELi64ELi8ELi4ELi2ELi2ELb1ELb1EN7cutlass6half_tE19Flash_kernel_traitsILi192ELi64ELi64ELi8ES3_EELb1ELb1ELb0ELb0ELb0ELb0ELb0EEEvNS_16Flash_bwd_paramsE --------------------------
	.section	.text._ZN5flash44flash_bwd_dq_dk_dv_loop_seqk_parallel_kernelI23Flash_bwd_kernel_traitsILi192ELi64ELi64ELi8ELi4ELi2ELi2ELb1ELb1EN7cutlass6half_tE19Flash_kernel_traitsILi192ELi64ELi64ELi8ES3_EELb1ELb1ELb0ELb0ELb0ELb0ELb0EEEvNS_16Flash_bwd_paramsE,"ax",@progbits
	.sectioninfo	@"SHI_REGISTERS=255"
	.align	128
        .global         _ZN5flash44flash_bwd_dq_dk_dv_loop_seqk_parallel_kernelI23Flash_bwd_kernel_traitsILi192ELi64ELi64ELi8ELi4ELi2ELi2ELb1ELb1EN7cutlass6half_tE19Flash_kernel_traitsILi192ELi64ELi64ELi8ES3_EELb1ELb1ELb0ELb0ELb0ELb0ELb0EEEvNS_16Flash_bwd_paramsE
        .type           _ZN5flash44flash_bwd_dq_dk_dv_loop_seqk_parallel_kernelI23Flash_bwd_kernel_traitsILi192ELi64ELi64ELi8ELi4ELi2ELi2ELb1ELb1EN7cutlass6half_tE19Flash_kernel_traitsILi192ELi64ELi64ELi8ES3_EELb1ELb1ELb0ELb0ELb0ELb0ELb0EEEvNS_16Flash_bwd_paramsE,@function
        .size           _ZN5flash44flash_bwd_dq_dk_dv_loop_seqk_parallel_kernelI23Flash_bwd_kernel_traitsILi192ELi64ELi64ELi8ELi4ELi2ELi2ELb1ELb1EN7cutlass6half_tE19Flash_kernel_traitsILi192ELi64ELi64ELi8ES3_EELb1ELb1ELb0ELb0ELb0ELb0ELb0EEEvNS_16Flash_bwd_paramsE,(.L_x_805 - _ZN5flash44flash_bwd_dq_dk_dv_loop_seqk_parallel_kernelI23Flash_bwd_kernel_traitsILi192ELi64ELi64ELi8ELi4ELi2ELi2ELb1ELb1EN7cutlass6half_tE19Flash_kernel_traitsILi192ELi64ELi64ELi8ES3_EELb1ELb1ELb0ELb0ELb0ELb0ELb0EEEvNS_16Flash_bwd_paramsE)
        .other          _ZN5flash44flash_bwd_dq_dk_dv_loop_seqk_parallel_kernelI23Flash_bwd_kernel_traitsILi192ELi64ELi64ELi8ELi4ELi2ELi2ELb1ELb1EN7cutlass6half_tE19Flash_kernel_traitsILi192ELi64ELi64ELi8ES3_EELb1ELb1ELb0ELb0ELb0ELb0ELb0EEEvNS_16Flash_bwd_paramsE,@"STO_CUDA_ENTRY STV_DEFAULT"
_ZN5flash44flash_bwd_dq_dk_dv_loop_seqk_parallel_kernelI23Flash_bwd_kernel_traitsILi192ELi64ELi64ELi8ELi4ELi2ELi2ELb1ELb1EN7cutlass6half_tE19Flash_kernel_traitsILi192ELi64ELi64ELi8ES3_EELb1ELb1ELb0ELb0ELb0ELb0ELb0EEEvNS_16Flash_bwd_paramsE:
.text._ZN5flash44flash_bwd_dq_dk_dv_loop_seqk_parallel_kernelI23Flash_bwd_kernel_traitsILi192ELi64ELi64ELi8ELi4ELi2ELi2ELb1ELb1EN7cutlass6half_tE19Flash_kernel_traitsILi192ELi64ELi64ELi8ES3_EELb1ELb1ELb0ELb0ELb0ELb0ELb0EEEvNS_16Flash_bwd_paramsE:
        /* <DEDUP_REMOVED lines=12> */
[----:B------:R-:W2:Y:S01]  /*00c0*/  S2UR UR36, SR_CTAID.Y ;  /* 0x00000000002479c3 */ /* 0x000ea20000002600 */
[----:B------:R-:W-:Y:S02]  /*00d0*/  ULDC UR15, c[0x0][0x224] ;  /* 0x00008900000f7ab9 */ /* 0x000fe40000000800 */
[----:B------:R-:W-:Y:S02]  /*00e0*/  USHF.R.S32.HI UR8, URZ, 0x1f, UR15 ;  /* 0x0000001f3f087899 */ /* 0x000fe4000801140f */
[----:B------:R-:W-:Y:S02]  /*00f0*/  ULDC.U8 UR9, c[0x0][0x328] ;  /* 0x0000ca0000097ab9 */ /* 0x000fe40000000000 */
[----:B------:R-:W-:Y:S01]  /*0100*/  UISETP.NE.AND UP5, UPT, UR9, URZ, UPT ;  /* 0x0000003f0900728c */ /* 0x000fe2000bfa5270 */
[----:B------:R-:W3:Y:S01]  /*0110*/  S2UR UR37, SR_CTAID.Z ;  /* 0x00000000002579c3 */ /* 0x000ee20000002700 */
[----:B------:R-:W-:-:S02]  /*0120*/  ULDC UR48, c[0x0][0x22c] ;  /* 0x00008b0000307ab9 */ /* 0x000fc40000000800 */
[----:B------:R-:W-:Y:S02]  /*0130*/  ULDC UR38, c[0x0][0x1c0] ;  /* 0x0000700000267ab9 */ /* 0x000fe40000000800 */
[----:B------:R-:W-:Y:S02]  /*0140*/  UMOV UR7, 0x80 ;  /* 0x0000008000077882 */ /* 0x000fe40000000000 */
[----:B------:R-:W-:Y:S02]  /*0150*/  ULDC UR6, c[0x0][0x210] ;  /* 0x0000840000067ab9 */ /* 0x000fe40000000800 */
[----:B------:R-:W-:Y:S02]  /*0160*/  ULDC UR58, c[0x0][0x234] ;  /* 0x00008d00003a7ab9 */ /* 0x000fe40000000800 */
[----:B------:R-:W-:Y:S02]  /*0170*/  ULDC UR12, c[0x0][0x1c0] ;  /* 0x00007000000c7ab9 */ /* 0x000fe40000000800 */
[----:B------:R-:W-:Y:S01]  /*0180*/  ULDC UR13, c[0x0][0x1c0] ;  /* 0x00007000000d7ab9 */ /* 0x000fe20000000800 */
[----:B-1----:R-:W-:Y:S01]  /*0190*/  SHF.R.S32.HI R5, RZ, 0x1f, R6 ;  /* 0x0000001fff057819 */ /* 0x002fe20000011406 */
[----:B--2---:R-:W-:-:S02]  /*01a0*/  UIMAD.WIDE.U32 UR44, UR36, UR15, URZ ;  /* 0x0000000f242c72a5 */ /* 0x004fc4000f8e003f */
[----:B------:R-:W-:Y:S01]  /*01b0*/  USHF.L.U32 UR15, UR36, 0x7, URZ ;  /* 0x00000007240f7899 */ /* 0x000fe2000800063f */
[CC--:B------:R-:W-:Y:S01]  /*01c0*/  LEA.HI R3, R5.reuse, R6.reuse, RZ, 0x5 ;  /* 0x0000000605037211 */ /* 0x0c0fe200078f28ff */
[----:B------:R-:W-:Y:S01]  /*01d0*/  USHF.R.S32.HI UR9, URZ, 0x1f, UR36 ;  /* 0x0000001f3f097899 */ /* 0x000fe20008011424 */
[-C--:B------:R-:W-:Y:S01]  /*01e0*/  LEA.HI R10, R5, R6.reuse, RZ, 0x3 ;  /* 0x00000006050a7211 */ /* 0x080fe200078f18ff */
[----:B------:R-:W-:Y:S01]  /*01f0*/  UIMAD.WIDE UR38, UR48, UR38, URZ ;  /* 0x00000026302672a5 */ /* 0x000fe2000f8e023f */
[----:B------:R-:W-:Y:S01]  /*0200*/  LOP3.LUT R4, R3, 0xffffffe0, RZ, 0xc0, !PT ;  /* 0xffffffe003047812 */ /* 0x000fe200078ec0ff */
[----:B---3--:R-:W-:Y:S01]  /*0210*/  UIMAD UR49, UR37, UR48, URZ ;  /* 0x00000030253172a4 */ /* 0x008fe2000f8e023f */
[--C-:B------:R-:W-:Y:S01]  /*0220*/  SHF.R.S32.HI R0, RZ, 0x5, R3.reuse ;  /* 0x00000005ff007819 */ /* 0x100fe20000011403 */
[----:B------:R-:W-:Y:S01]  /*0230*/  UIMAD UR58, UR7, UR6, UR58 ;  /* 0x00000006073a72a4 */ /* 0x000fe2000f8e023a */
[----:B------:R-:W-:Y:S01]  /*0240*/  SHF.R.S32.HI R12, RZ, 0x1f, R3 ;  /* 0x0000001fff0c7819 */ /* 0x000fe20000011403 */
[----:B------:R-:W-:Y:S01]  /*0250*/  IMAD.IADD R9, R6, 0x1, -R4 ;  /* 0x0000000106097824 */ /* 0x000fe200078e0a04 */
[CC--:B------:R-:W-:Y:S01]  /*0260*/  LEA.HI R2, R5.reuse, R6.reuse, RZ, 0x4 ;  /* 0x0000000605027211 */ /* 0x0c0fe200078f20ff */
[----:B------:R-:W-:Y:S01]  /*0270*/  UIMAD UR48, UR48, UR12, URZ ;  /* 0x0000000c303072a4 */ /* 0x000fe2000f8e023f */
[CC--:B------:R-:W-:Y:S01]  /*0280*/  LEA.HI R14, R5.reuse, R6.reuse, RZ, 0x7 ;  /* 0x00000006050e7211 */ /* 0x0c0fe200078f38ff */
[----:B------:R-:W-:Y:S01]  /*0290*/  UIMAD UR6, UR36, UR13, UR37 ;  /* 0x0000000d240672a4 */ /* 0x000fe2000f8e0225 */
[CC--:B------:R-:W-:Y:S01]  /*02a0*/  LEA.HI R15, R5.reuse, R6.reuse, RZ, 0x6 ;  /* 0x00000006050f7211 */ /* 0x0c0fe200078f30ff */
[----:B------:R-:W-:Y:S01]  /*02b0*/  ULDC UR14, c[0x0][0x1c0] ;  /* 0x00007000000e7ab9 */ /* 0x000fe20000000800 */
[----:B------:R-:W-:Y:S01]  /*02c0*/  LEA.HI R5, R5, R6, RZ, 0x2 ;  /* 0x0000000605057211 */ /* 0x000fe200078f10ff */
[----:B------:R-:W-:Y:S01]  /*02d0*/  ULDC UR11, c[0x0][0x1c0] ;  /* 0x00007000000b7ab9 */ /* 0x000fe20000000800 */
[-C--:B------:R-:W-:Y:S01]  /*02e0*/  LEA.HI R4, R12, R0.reuse, RZ, 0x2 ;  /* 0x000000000c047211 */ /* 0x080fe200078f10ff */
[----:B------:R-:W-:Y:S01]  /*02f0*/  UIMAD UR55, UR8, UR36, URZ ;  /* 0x00000024083772a4 */ /* 0x000fe2000f8e023f */
[----:B------:R-:W-:Y:S01]  /*0300*/  LEA.HI R3, R3, R0, RZ, 0x1 ;  /* 0x0000000003037211 */ /* 0x000fe200078f08ff */
[----:B------:R-:W-:Y:S01]  /*0310*/  UIMAD UR7, UR36, UR11, UR37 ;  /* 0x0000000b240772a4 */ /* 0x000fe2000f8e0225 */
[----:B------:R-:W-:Y:S01]  /*0320*/  LOP3.LUT R7, R10, 0xfffffff8, RZ, 0xc0, !PT ;  /* 0xfffffff80a077812 */ /* 0x000fe200078ec0ff */
[----:B------:R-:W-:Y:S01]  /*0330*/  @!UP5 UIMAD UR8, UR36, UR14, UR37 ;  /* 0x0000000e2408d2a4 */ /* 0x000fe2000f8e0225 */
[----:B------:R-:W-:Y:S01]  /*0340*/  LOP3.LUT R8, R2, 0xfffffff0, RZ, 0xc0, !PT ;  /* 0xfffffff002087812 */ /* 0x000fe200078ec0ff */
[----:B------:R-:W-:Y:S01]  /*0350*/  USHF.L.U32 UR47, UR48, 0x6, URZ ;  /* 0x00000006302f7899 */ /* 0x000fe2000800063f */
[----:B------:R-:W-:Y:S01]  /*0360*/  LOP3.LUT R11, R5, 0x7ffffffc, RZ, 0xc0, !PT ;  /* 0x7ffffffc050b7812 */ /* 0x000fe200078ec0ff */
[----:B------:R-:W-:Y:S01]  /*0370*/  IMAD.IADD R7, R6, 0x1, -R7 ;  /* 0x0000000106077824 */ /* 0x000fe200078e0a07 */
[----:B------:R-:W-:Y:S01]  /*0380*/  LOP3.LUT R4, R4, 0xfffffffc, RZ, 0xc0, !PT ;  /* 0xfffffffc04047812 */ /* 0x000fe200078ec0ff */
[C---:B------:R-:W-:Y:S01]  /*0390*/  IMAD.IADD R8, R6.reuse, 0x1, -R8 ;  /* 0x0000000106087824 */ /* 0x040fe200078e0a08 */
[----:B------:R-:W-:Y:S01]  /*03a0*/  LOP3.LUT R3, R3, 0xfffffffe, RZ, 0xc0, !PT ;  /* 0xfffffffe03037812 */ /* 0x000fe200078ec0ff */
[----:B------:R-:W-:Y:S01]  /*03b0*/  IMAD.IADD R16, R6, 0x1, -R11 ;  /* 0x0000000106107824 */ /* 0x000fe200078e0a0b */
[----:B------:R-:W-:Y:S01]  /*03c0*/  SHF.R.S32.HI R6, RZ, 0x4, R2 ;  /* 0x00000004ff067819 */ /* 0x000fe20000011402 */
[C---:B------:R-:W-:Y:S01]  /*03d0*/  IMAD.IADD R18, R0.reuse, 0x1, -R4 ;  /* 0x0000000100127824 */ /* 0x040fe200078e0a04 */
[----:B------:R-:W-:Y:S01]  /*03e0*/  SHF.R.S32.HI R17, RZ, 0x3, R10 ;  /* 0x00000003ff117819 */ /* 0x000fe2000001140a */
[----:B------:R-:W-:Y:S01]  /*03f0*/  IMAD.IADD R13, R0, 0x1, -R3 ;  /* 0x00000001000d7824 */ /* 0x000fe200078e0a03 */
[--C-:B------:R-:W-:Y:S01]  /*0400*/  SHF.R.S32.HI R3, RZ, 0x2, R5.reuse ;  /* 0x00000002ff037819 */ /* 0x100fe20000011405 */
[----:B------:R-:W-:Y:S01]  /*0410*/  IMAD.SHL.U32 R20, R7, 0x8, RZ ;  /* 0x0000000807147824 */ /* 0x000fe200078e00ff */
[----:B------:R-:W-:Y:S01]  /*0420*/  SHF.R.S32.HI R0, RZ, 0x1f, R5 ;  /* 0x0000001fff007819 */ /* 0x000fe20000011405 */
[----:B------:R-:W-:Y:S01]  /*0430*/  STL [R1+0x8c], R18 ;  /* 0x00008c1201007387 */ /* 0x000fe20000100800 */
[----:B------:R-:W-:Y:S01]  /*0440*/  LEA.HI R2, R2, R6, RZ, 0x1 ;  /* 0x0000000602027211 */ /* 0x000fe200078f08ff */
[----:B------:R-:W-:Y:S01]  /*0450*/  USHF.L.U32 UR46, UR6, 0x5, URZ ;  /* 0x00000005062e7899 */ /* 0x000fe2000800063f */
[----:B------:R-:W-:Y:S01]  /*0460*/  LEA.HI R0, R0, R3, RZ, 0x3 ;  /* 0x0000000300007211 */ /* 0x000fe200078f18ff */
[----:B------:R-:W-:Y:S01]  /*0470*/  STL [R1+0x48], R20 ;  /* 0x0000481401007387 */ /* 0x000fe20000100800 */
[----:B------:R-:W-:Y:S01]  /*0480*/  LOP3.LUT R2, R2, 0xfffffffe, RZ, 0xc0, !PT ;  /* 0xfffffffe02027812 */ /* 0x000fe200078ec0ff */
[----:B------:R-:W-:Y:S01]  /*0490*/  ULDC UR52, c[0x0][0x214] ;  /* 0x0000850000347ab9 */ /* 0x000fe20000000800 */
[----:B------:R-:W-:Y:S01]  /*04a0*/  LOP3.LUT R0, R0, 0xfffffff8, RZ, 0xc0, !PT ;  /* 0xfffffff800007812 */ /* 0x000fe200078ec0ff */
[----:B------:R-:W-:Y:S01]  /*04b0*/  ULDC UR59, c[0x0][0x1c8] ;  /* 0x00007200003b7ab9 */ /* 0x000fe20000000800 */
[----:B------:R-:W-:Y:S01]  /*04c0*/  SHF.R.S32.HI R14, RZ, 0x7, R14 ;  /* 0x00000007ff0e7819 */ /* 0x000fe2000001140e */
[----:B------:R-:W-:Y:S01]  /*04d0*/  IMAD.IADD R11, R6, 0x1, -R2 ;  /* 0x00000001060b7824 */ /* 0x000fe200078e0a02 */
[----:B------:R-:W-:Y:S01]  /*04e0*/  SHF.R.S32.HI R2, RZ, 0x1f, R9 ;  /* 0x0000001fff027819 */ /* 0x000fe20000011409 */
[----:B------:R-:W-:Y:S01]  /*04f0*/  IMAD.IADD R6, R3, 0x1, -R0 ;  /* 0x0000000103067824 */ /* 0x000fe200078e0a00 */
[----:B------:R-:W-:Y:S01]  /*0500*/  SHF.R.S32.HI R3, RZ, 0x1f, R8 ;  /* 0x0000001fff037819 */ /* 0x000fe20000011408 */
[----:B------:R-:W-:Y:S01]  /*0510*/  IMAD.SHL.U32 R0, R17, 0x40, RZ ;  /* 0x0000004011007824 */ /* 0x000fe200078e00ff */
[----:B------:R-:W-:Y:S01]  /*0520*/  LEA.HI R17, R2, R9, RZ, 0x2 ;  /* 0x0000000902117211 */ /* 0x000fe200078f10ff */
[----:B------:R-:W-:Y:S01]  /*0530*/  ULDC.U8 UR10, c[0x0][0x3d0] ;  /* 0x0000f400000a7ab9 */ /* 0x000fe20000000000 */
[----:B------:R-:W-:Y:S01]  /*0540*/  LEA.HI R12, R3, R8, RZ, 0x3 ;  /* 0x00000008030c7211 */ /* 0x000fe200078f18ff */
[----:B------:R-:W-:Y:S01]  /*0550*/  IMAD.SHL.U32 R3, R11, 0x200, RZ ;  /* 0x000002000b037824 */ /* 0x000fe200078e00ff */
[----:B------:R-:W-:Y:S01]  /*0560*/  LOP3.LUT R0, R0, 0x1c0, RZ, 0xc0, !PT ;  /* 0x000001c000007812 */ /* 0x000fe200078ec0ff */
[----:B------:R-:W-:Y:S01]  /*0570*/  ULDC UR53, c[0x0][0x224] ;  /* 0x0000890000357ab9 */ /* 0x000fe20000000800 */
[----:B------:R-:W-:Y:S01]  /*0580*/  LOP3.LUT R4, R6, 0x1, RZ, 0xc0, !PT ;  /* 0x0000000106047812 */ /* 0x000fe200078ec0ff */
[----:B------:R-:W-:Y:S01]  /*0590*/  @UP5 UIMAD UR57, UR36, UR52, URZ ;  /* 0x00000034243952a4 */ /* 0x000fe2000f8e023f */
[----:B------:R-:W-:Y:S01]  /*05a0*/  LOP3.LUT R2, R0, 0x38, R20, 0xf8, !PT ;  /* 0x0000003800027812 */ /* 0x000fe200078ef814 */
[----:B------:R-:W-:Y:S01]  /*05b0*/  ULDC.64 UR4, c[0x0][0x118] ;  /* 0x0000460000047ab9 */ /* 0x000fe20000000a00 */
[----:B------:R-:W-:Y:S01]  /*05c0*/  SHF.R.U32.HI R0, RZ, 0x3, R0 ;  /* 0x00000003ff007819 */ /* 0x000fe20000011600 */
[----:B------:R-:W-:Y:S01]  /*05d0*/  ULOP3.LUT UR59, UR37, UR59, URZ, 0x3c, !UPT ;  /* 0x0000003b253b7292 */ /* 0x000fe2000f8e3c3f */
[----:B------:R-:W-:Y:S01]  /*05e0*/  ISETP.NE.U32.AND P0, PT, R4, 0x1, PT ;  /* 0x000000010400780c */ /* 0x000fe20003f05070 */
[----:B------:R-:W-:Y:S01]  /*05f0*/  USHF.R.S32.HI UR60, URZ, 0x1f, UR37 ;  /* 0x0000001f3f3c7899 */ /* 0x000fe20008011425 */
[----:B------:R-:W-:Y:S01]  /*0600*/  LOP3.LUT R9, R2, R0, RZ, 0x3c, !PT ;  /* 0x0000000002097212 */ /* 0x000fe200078e3cff */
[C---:B------:R-:W-:Y:S01]  /*0610*/  IMAD.SHL.U32 R0, R7.reuse, 0x40, RZ ;  /* 0x0000004007007824 */ /* 0x040fe200078e00ff */
[----:B------:R-:W-:Y:S01]  /*0620*/  LOP3.LUT R2, R12, 0xfffffff8, RZ, 0xc0, !PT ;  /* 0xfffffff80c027812 */ /* 0x000fe200078ec0ff */
[----:B------:R-:W-:Y:S01]  /*0630*/  UISETP.NE.AND UP6, UPT, UR10, URZ, UPT ;  /* 0x0000003f0a00728c */ /* 0x000fe2000bfc5270 */
[C---:B------:R-:W-:Y:S01]  /*0640*/  LOP3.LUT P4, RZ, R7.reuse, 0x4, RZ, 0xc0, !PT ;  /* 0x0000000407ff7812 */ /* 0x040fe2000788c0ff */
[----:B------:R-:W-:Y:S01]  /*0650*/  USHF.R.S32.HI UR61, URZ, 0x1f, UR37 ;  /* 0x0000001f3f3d7899 */ /* 0x000fe20008011425 */
[----:B------:R-:W-:Y:S01]  /*0660*/  LOP3.LUT R0, R0, 0x1c0, RZ, 0xc0, !PT ;  /* 0x000001c000007812 */ /* 0x000fe200078ec0ff */
[----:B------:R-:W-:Y:S01]  /*0670*/  IMAD.IADD R8, R8, 0x1, -R2 ;  /* 0x0000000108087824 */ /* 0x000fe200078e0a02 */
[----:B------:R-:W-:Y:S01]  /*0680*/  LOP3.LUT P3, RZ, R7, 0x2, RZ, 0xc0, !PT ;  /* 0x0000000207ff7812 */ /* 0x000fe2000786c0ff */
[----:B------:R-:W-:Y:S01]  /*0690*/  IMAD.SHL.U32 R2, R13, 0x10, RZ ;  /* 0x000000100d027824 */ /* 0x000fe200078e00ff */
[----:B------:R-:W-:Y:S01]  /*06a0*/  LOP3.LUT R252, R0, 0x8, R10, 0xf8, !PT ;  /* 0x0000000800fc7812 */ /* 0x000fe200078ef80a */
[----:B------:R-:W-:Y:S01]  /*06b0*/  UIMAD.WIDE.U32 UR42, UR38, UR44, URZ ;  /* 0x0000002c262a72a5 */ /* 0x000fe2000f8e003f */
[----:B------:R-:W-:Y:S01]  /*06c0*/  R2P PR, R6, 0x6 ;  /* 0x0000000606007804 */ /* 0x000fe20000000000 */
[----:B------:R-:W-:Y:S01]  /*06d0*/  UIMAD UR54, UR39, UR44, URZ ;  /* 0x0000002c273672a4 */ /* 0x000fe2000f8e023f */
[----:B------:R-:W-:Y:S01]  /*06e0*/  LOP3.LUT R5, R0, 0x10, R2, 0xf8, !PT ;  /* 0x0000001000057812 */ /* 0x000fe200078ef802 */
[----:B------:R-:W-:Y:S01]  /*06f0*/  IMAD R2, R14, 0x800, R3 ;  /* 0x000008000e027824 */ /* 0x000fe200078e0203 */
[----:B------:R-:W-:Y:S01]  /*0700*/  SHF.R.U32.HI R0, RZ, 0x3, R0 ;  /* 0x00000003ff007819 */ /* 0x000fe20000011600 */
[----:B------:R-:W-:Y:S01]  /*0710*/  USHF.R.S32.HI UR56, URZ, 0x1f, UR49 ;  /* 0x0000001f3f387899 */ /* 0x000fe20008011431 */
[----:B------:R-:W-:Y:S01]  /*0720*/  LOP3.LUT R4, R5, 0x8, R10, 0xf8, !PT ;  /* 0x0000000805047812 */ /* 0x000fe200078ef80a */
[----:B------:R-:W-:Y:S01]  /*0730*/  IMAD.SHL.U32 R5, R11, 0x20, RZ ;  /* 0x000000200b057824 */ /* 0x000fe200078e00ff */
[----:B------:R-:W-:Y:S01]  /*0740*/  LOP3.LUT R252, R252, R0, RZ, 0x3c, !PT ;  /* 0x00000000fcfc7212 */ /* 0x000fe200078e3cff */
[----:B------:R-:W-:Y:S01]  /*0750*/  IMAD.SHL.U32 R10, R14, 0x20, RZ ;  /* 0x000000200e0a7824 */ /* 0x000fe200078e00ff */
[----:B------:R-:W-:Y:S01]  /*0760*/  LOP3.LUT R3, R3, R4, R0, 0xf6, !PT ;  /* 0x0000000403037212 */ /* 0x000fe200078ef600 */
[----:B------:R-:W-:Y:S01]  /*0770*/  IMAD.SHL.U32 R4, R6, 0x40, RZ ;  /* 0x0000004006047824 */ /* 0x000fe200078e00ff */
[----:B------:R-:W-:Y:S01]  /*0780*/  SHF.R.S32.HI R0, RZ, 0x6, R15 ;  /* 0x00000006ff007819 */ /* 0x000fe2000001140f */
[----:B------:R-:W-:Y:S01]  /*0790*/  IMAD.IADD R252, R2, 0x1, R252 ;  /* 0x0000000102fc7824 */ /* 0x000fe200078e02fc */
[----:B------:R1:W-:Y:S01]  /*07a0*/  STL [R1+0x90], R10 ;  /* 0x0000900a01007387 */ /* 0x0003e20000100800 */
[----:B------:R-:W-:Y:S01]  /*07b0*/  IMAD.U32 R2, RZ, RZ, UR15 ;  /* 0x0000000fff027e24 */ /* 0x000fe2000f8e00ff */
[----:B------:R-:W-:Y:S01]  /*07c0*/  LOP3.LUT P6, RZ, R8, 0x4, RZ, 0xc0, !PT ;  /* 0x0000000408ff7812 */ /* 0x000fe200078cc0ff */
[----:B------:R-:W-:Y:S01]  /*07d0*/  IMAD R15, R0, 0x200, R9 ;  /* 0x00000200000f7824 */ /* 0x000fe200078e0209 */
[----:B------:R-:W-:Y:S01]  /*07e0*/  LOP3.LUT P5, RZ, R8, 0x2, RZ, 0xc0, !PT ;  /* 0x0000000208ff7812 */ /* 0x000fe200078ac0ff */
[----:B------:R-:W-:Y:S01]  /*07f0*/  IMAD.SHL.U32 R2, R0, 0x8, RZ ;  /* 0x0000000800027824 */ /* 0x000fe200078e00ff */
[----:B------:R-:W-:Y:S01]  /*0800*/  LOP3.LUT R0, R4, 0x1c0, RZ, 0xc0, !PT ;  /* 0x000001c004007812 */ /* 0x000fe200078ec0ff */
[----:B------:R-:W-:Y:S01]  /*0810*/  IMAD.SHL.U32 R6, R8, 0x40, RZ ;  /* 0x0000004008067824 */ /* 0x000fe200078e00ff */
[----:B------:R-:W-:-:S02]  /*0820*/  UIMAD UR53, UR7, UR53, URZ ;  /* 0x00000035073572a4 */ /* 0x000fc4000f8e023f */
[----:B------:R-:W-:Y:S01]  /*0830*/  LOP3.LUT R2, R2, 0x18, RZ, 0xc0, !PT ;  /* 0x0000001802027812 */ /* 0x000fe200078ec0ff */
[----:B------:R-:W-:Y:S01]  /*0840*/  @!UP5 UIMAD UR52, UR8, UR52, URZ ;  /* 0x000000340834d2a4 */ /* 0x000fe2000f8e023f */
[----:B------:R-:W-:Y:S01]  /*0850*/  SHF.R.U32.HI R4, RZ, 0x3, R0 ;  /* 0x00000003ff047819 */ /* 0x000fe20000011600 */
[----:B------:R-:W-:Y:S01]  /*0860*/  USHF.R.S32.HI UR51, URZ, 0x1f, UR47 ;  /* 0x0000001f3f337899 */ /* 0x000fe2000801142f */
[----:B------:R-:W-:Y:S01]  /*0870*/  LOP3.LUT R9, R2, 0x20, R5, 0xf8, !PT ;  /* 0x0000002002097812 */ /* 0x000fe200078ef805 */
[----:B------:R-:W-:Y:S01]  /*0880*/  USHF.R.S32.HI UR50, URZ, 0x1f, UR46 ;  /* 0x0000001f3f327899 */ /* 0x000fe2000801142e */
[----:B------:R-:W-:Y:S01]  /*0890*/  LOP3.LUT R7, R4, R0, R2, 0x1e, !PT ;  /* 0x0000000004077212 */ /* 0x000fe200078e1e02 */
[----:B------:R-:W-:Y:S01]  /*08a0*/  ULDC.U8 UR33, c[0x0][0x2d8] ;  /* 0x0000b60000217ab9 */ /* 0x000fe20000000000 */
[----:B------:R-:W-:Y:S01]  /*08b0*/  LOP3.LUT R2, R0, 0x20, R10, 0xf8, !PT ;  /* 0x0000002000027812 */ /* 0x000fe200078ef80a */
[----:B------:R-:W-:Y:S01]  /*08c0*/  IMAD.SHL.U32 R0, R16, 0x2, RZ ;  /* 0x0000000210007824 */ /* 0x000fe200078e00ff */
[----:B------:R-:W-:-:S02]  /*08d0*/  IADD3 R16, R20, 0x40, RZ ;  /* 0x0000004014107810 */ /* 0x000fc40007ffe0ff */
[----:B------:R-:W-:Y:S01]  /*08e0*/  LOP3.LUT R4, R2, R4, RZ, 0x3c, !PT ;  /* 0x0000000402047212 */ /* 0x000fe200078e3cff */
[--C-:B------:R-:W-:Y:S02]  /*08f0*/  IMAD R5, R18, 0x400, R0.reuse ;  /* 0x0000040012057824 */ /* 0x100fe400078e0200 */
[----:B------:R-:W-:Y:S01]  /*0900*/  IMAD.U32 R2, RZ, RZ, UR9 ;  /* 0x00000009ff027e24 */ /* 0x000fe2000f8e00ff */
[----:B------:R-:W-:Y:S01]  /*0910*/  STL [R1+0x6c], R16 ;  /* 0x00006c1001007387 */ /* 0x000fe20000100800 */
[----:B------:R-:W-:Y:S01]  /*0920*/  IMAD R2, R13, 0x400, R0 ;  /* 0x000004000d027824 */ /* 0x000fe200078e0200 */
[----:B------:R-:W-:Y:S01]  /*0930*/  LOP3.LUT R0, R6, 0x1c0, RZ, 0xc0, !PT ;  /* 0x000001c006007812 */ /* 0x000fe200078ec0ff */
[----:B------:R-:W-:Y:S02]  /*0940*/  IMAD.IADD R14, R5, 0x1, R4 ;  /* 0x00000001050e7824 */ /* 0x000fe400078e0204 */
[----:B------:R-:W-:Y:S02]  /*0950*/  IMAD.SHL.U32 R4, R11, 0x8, RZ ;  /* 0x000000080b047824 */ /* 0x000fe400078e00ff */
[----:B-1----:R-:W-:Y:S01]  /*0960*/  IMAD.IADD R10, R2, 0x1, R7 ;  /* 0x00000001020a7824 */ /* 0x002fe200078e0207 */
[----:B------:R-:W-:Y:S01]  /*0970*/  SHF.R.U32.HI R2, RZ, 0x3, R0 ;  /* 0x00000003ff027819 */ /* 0x000fe20000011600 */
[----:B------:R-:W-:Y:S01]  /*0980*/  IMAD.SHL.U32 R7, R12, 0x40, RZ ;  /* 0x000000400c077824 */ /* 0x000fe200078e00ff */
[----:B------:R-:W-:Y:S01]  /*0990*/  LOP3.LUT R4, R0, 0x8, R4, 0xf8, !PT ;  /* 0x0000000800047812 */ /* 0x000fe200078ef804 */
[----:B------:R-:W-:Y:S01]  /*09a0*/  IMAD.MOV.U32 R5, RZ, RZ, 0x20 ;  /* 0x00000020ff057424 */ /* 0x000fe200078e00ff */
[----:B------:R-:W-:Y:S01]  /*09b0*/  LOP3.LUT R0, R2, R9, R0, 0x1e, !PT ;  /* 0x0000000902007212 */ /* 0x000fe200078e1e00 */
[----:B------:R-:W-:Y:S01]  /*09c0*/  IMAD.MOV.U32 R11, RZ, RZ, 0x40 ;  /* 0x00000040ff0b7424 */ /* 0x000fe200078e00ff */
[----:B------:R-:W-:Y:S01]  /*09d0*/  LOP3.LUT R7, R7, 0xfffffe00, RZ, 0xc0, !PT ;  /* 0xfffffe0007077812 */ /* 0x000fe200078ec0ff */
[----:B------:R-:W-:Y:S01]  /*09e0*/  IMAD.MOV.U32 R9, RZ, RZ, -0x10 ;  /* 0xfffffff0ff097424 */ /* 0x000fe200078e00ff */
[----:B------:R-:W-:-:S02]  /*09f0*/  LOP3.LUT R2, R4, R2, RZ, 0x3c, !PT ;  /* 0x0000000204027212 */ /* 0x000fc400078e3cff */
[----:B------:R-:W-:Y:S01]  /*0a00*/  SHF.R.S32.HI R4, RZ, 0x2, R17 ;  /* 0x00000002ff047819 */ /* 0x000fe20000011411 */
[--C-:B------:R-:W-:Y:S01]  /*0a10*/  IMAD R8, R13, 0x400, R7.reuse ;  /* 0x000004000d087824 */ /* 0x100fe200078e0207 */
[----:B------:R-:W-:Y:S01]  /*0a20*/  IADD3 R13, R20, 0x80, RZ ;  /* 0x00000080140d7810 */ /* 0x000fe20007ffe0ff */
[----:B------:R-:W-:Y:S01]  /*0a30*/  IMAD R6, R18, 0x400, R7 ;  /* 0x0000040012067824 */ /* 0x000fe200078e0207 */
[----:B------:R-:W-:Y:S01]  /*0a40*/  LOP3.LUT R7, R0, R7, RZ, 0xfc, !PT ;  /* 0x0000000700077212 */ /* 0x000fe200078efcff */
[----:B------:R-:W-:Y:S01]  /*0a50*/  IMAD R12, R18, 0x10, R4 ;  /* 0x00000010120c7824 */ /* 0x000fe200078e0204 */
[----:B------:R-:W-:Y:S01]  /*0a60*/  SEL R0, R5, 0xffffffe0, !P3 ;  /* 0xffffffe005007807 */ /* 0x000fe20005800000 */
[----:B------:R-:W-:Y:S01]  /*0a70*/  IMAD.SHL.U32 R4, R15, 0x2, RZ ;  /* 0x000000020f047824 */ /* 0x000fe200078e00ff */
[----:B------:R1:W-:Y:S01]  /*0a80*/  STL [R1+0x70], R13 ;  /* 0x0000700d01007387 */ /* 0x0003e20000100800 */
[----:B------:R-:W-:Y:S01]  /*0a90*/  IMAD.IADD R6, R6, 0x1, R2 ;  /* 0x0000000106067824 */ /* 0x000fe200078e0202 */
[----:B------:R-:W-:Y:S01]  /*0aa0*/  SEL R9, R9, 0x10, !P0 ;  /* 0x0000001009097807 */ /* 0x000fe20004000000 */
[----:B------:R-:W-:Y:S01]  /*0ab0*/  IMAD R0, R252, 0x2, R0 ;  /* 0x00000002fc007824 */ /* 0x000fe200078e0200 */
[----:B------:R2:W-:Y:S01]  /*0ac0*/  STL [R1+0x50], R12 ;  /* 0x0000500c01007387 */ /* 0x0005e20000100800 */
[----:B------:R-:W-:Y:S01]  /*0ad0*/  IMAD.IADD R8, R2, 0x1, R8 ;  /* 0x0000000102087824 */ /* 0x000fe200078e0208 */
[----:B------:R-:W-:-:S02]  /*0ae0*/  SEL R2, R11, 0xffffffc0, !P4 ;  /* 0xffffffc00b027807 */ /* 0x000fc40006000000 */
[----:B------:R3:W-:Y:S01]  /*0af0*/  STL [R1+0x2c], R4 ;  /* 0x00002c0401007387 */ /* 0x0007e20000100800 */
[----:B------:R-:W-:Y:S02]  /*0b00*/  SEL R5, R5, 0xffffffe0, !P5 ;  /* 0xffffffe005057807 */ /* 0x000fe40006800000 */
[----:B------:R-:W-:Y:S01]  /*0b10*/  LEA R8, R8, 0x12000, 0x1 ;  /* 0x0001200008087811 */ /* 0x000fe200078e08ff */
[----:B------:R-:W-:Y:S01]  /*0b20*/  STL [R1], R0 ;  /* 0x0000000001007387 */ /* 0x000fe20000100800 */
[----:B-1----:R-:W-:-:S04]  /*0b30*/  LEA R13, R10, 0xc000, 0x1 ;  /* 0x0000c0000a0d7811 */ /* 0x002fc800078e08ff */
[C---:B--2---:R-:W-:Y:S02]  /*0b40*/  IADD3 R12, R13.reuse, 0x40, RZ ;  /* 0x000000400d0c7810 */ /* 0x044fe40007ffe0ff */
[----:B------:R-:W-:Y:S01]  /*0b50*/  @P2 IADD3 R12, R13, -0x40, RZ ;  /* 0xffffffc00d0c2810 */ /* 0x000fe20007ffe0ff */
[C---:B---3--:R-:W-:Y:S02]  /*0b60*/  IMAD.SHL.U32 R4, R252.reuse, 0x2, RZ ;  /* 0x00000002fc047824 */ /* 0x048fe400078e00ff */
[----:B------:R-:W-:-:S03]  /*0b70*/  IMAD R252, R252, 0x2, R2 ;  /* 0x00000002fcfc7824 */ /* 0x000fc600078e0202 */
[----:B------:R1:W-:Y:S02]  /*0b80*/  STL [R1+0x4], R4 ;  /* 0x0000040401007387 */ /* 0x0003e40000100800 */
[----:B-1----:R-:W-:Y:S01]  /*0b90*/  SEL R4, R11, 0xffffffc0, !P6 ;  /* 0xffffffc00b047807 */ /* 0x002fe20007000000 */
[----:B------:R-:W-:Y:S02]  /*0ba0*/  IMAD.IADD R11, R2, 0x1, R0 ;  /* 0x00000001020b7824 */ /* 0x000fe400078e0200 */
[----:B------:R-:W-:Y:S02]  /*0bb0*/  IMAD.SHL.U32 R0, R14, 0x2, RZ ;  /* 0x000000020e007824 */ /* 0x000fe400078e00ff */
[C---:B------:R-:W-:Y:S01]  /*0bc0*/  IMAD R2, R3.reuse, 0x2, R2 ;  /* 0x0000000203027824 */ /* 0x040fe200078e0202 */
[----:B------:R1:W-:Y:S01]  /*0bd0*/  STL [R1+0x10], R11 ;  /* 0x0000100b01007387 */ /* 0x0003e20000100800 */
[C---:B------:R-:W-:Y:S02]  /*0be0*/  IMAD.IADD R10, R0.reuse, 0x1, R9 ;  /* 0x00000001000a7824 */ /* 0x040fe400078e0209 */
[----:B------:R-:W-:Y:S01]  /*0bf0*/  IMAD.SHL.U32 R3, R3, 0x2, RZ ;  /* 0x0000000203037824 */ /* 0x000fe200078e00ff */
[----:B------:R2:W-:Y:S04]  /*0c00*/  STL [R1+0x54], R0 ;  /* 0x0000540001007387 */ /* 0x0005e80000100800 */
[----:B------:R-:W-:Y:S04]  /*0c10*/  STL [R1+0x80], R13 ;  /* 0x0000800d01007387 */ /* 0x000fe80000100800 */
[----:B------:R3:W-:Y:S01]  /*0c20*/  STL [R1+0x60], R10 ;  /* 0x0000600a01007387 */ /* 0x0007e20000100800 */
[----:B-1----:R-:W-:-:S02]  /*0c30*/  IADD3 R11, R0, 0x20, RZ ;  /* 0x00000020000b7810 */ /* 0x002fc40007ffe0ff */
[----:B------:R-:W-:Y:S01]  /*0c40*/  @P1 IADD3 R11, R0, -0x20, RZ ;  /* 0xffffffe0000b1810 */ /* 0x000fe20007ffe0ff */
[----:B--2---:R-:W-:Y:S02]  /*0c50*/  IMAD.SHL.U32 R0, R7, 0x2, RZ ;  /* 0x0000000207007824 */ /* 0x004fe400078e00ff */
[----:B---3--:R-:W-:Y:S02]  /*0c60*/  IMAD.SHL.U32 R10, R6, 0x2, RZ ;  /* 0x00000002060a7824 */ /* 0x008fe400078e00ff */
[----:B------:R-:W-:Y:S02]  /*0c70*/  IMAD.IADD R6, R9, 0x1, R11 ;  /* 0x0000000109067824 */ /* 0x000fe400078e020b */
[C---:B------:R-:W-:Y:S01]  /*0c80*/  IMAD.IADD R7, R10.reuse, 0x1, R5 ;  /* 0x000000010a077824 */ /* 0x040fe200078e0205 */
[----:B------:R-:W-:Y:S01]  /*0c90*/  STL [R1+0x8], R10 ;  /* 0x0000080a01007387 */ /* 0x000fe20000100800 */
[----:B------:R-:W-:-:S03]  /*0ca0*/  IMAD.IADD R9, R10, 0x1, R4 ;  /* 0x000000010a097824 */ /* 0x000fc600078e0204 */
[----:B------:R-:W-:Y:S04]  /*0cb0*/  STL [R1+0x58], R11 ;  /* 0x0000580b01007387 */ /* 0x000fe80000100800 */
[----:B------:R-:W-:Y:S04]  /*0cc0*/  STL [R1+0x1c], R8 ;  /* 0x00001c0801007387 */ /* 0x000fe80000100800 */
[----:B------:R-:W-:Y:S04]  /*0cd0*/  STL [R1+0x84], R12 ;  /* 0x0000840c01007387 */ /* 0x000fe80000100800 */
[----:B------:R1:W-:Y:S04]  /*0ce0*/  STL [R1+0x5c], R6 ;  /* 0x00005c0601007387 */ /* 0x0003e80000100800 */
[----:B------:R2:W-:Y:S04]  /*0cf0*/  STL [R1+0xc], R7 ;  /* 0x00000c0701007387 */ /* 0x0005e80000100800 */
[----:B------:R3:W-:Y:S01]  /*0d00*/  STL [R1+0x18], R9 ;  /* 0x0000180901007387 */ /* 0x0007e20000100800 */
[----:B-1----:R-:W-:-:S02]  /*0d10*/  IMAD.IADD R6, R4, 0x1, R8 ;  /* 0x0000000104067824 */ /* 0x002fc400078e0208 */
[----:B------:R-:W-:Y:S02]  /*0d20*/  IMAD.IADD R8, R5, 0x1, R8 ;  /* 0x0000000105087824 */ /* 0x000fe400078e0208 */
[----:B--2---:R-:W-:Y:S02]  /*0d30*/  IMAD.IADD R7, R7, 0x1, R4 ;  /* 0x0000000107077824 */ /* 0x004fe400078e0204 */
[----:B------:R-:W-:Y:S01]  /*0d40*/  IMAD.IADD R4, R5, 0x1, R6 ;  /* 0x0000000105047824 */ /* 0x000fe200078e0206 */
[----:B------:R3:W-:Y:S04]  /*0d50*/  STL [R1+0x28], R8 ;  /* 0x0000280801007387 */ /* 0x0007e80000100800 */
[----:B------:R3:W-:Y:S04]  /*0d60*/  STL [R1+0x20], R6 ;  /* 0x0000200601007387 */ /* 0x0007e80000100800 */
[----:B------:R3:W-:Y:S04]  /*0d70*/  STL [R1+0x14], R7 ;  /* 0x0000140701007387 */ /* 0x0007e80000100800 */
[----:B------:R3:W-:Y:S02]  /*0d80*/  STL [R1+0x24], R4 ;  /* 0x0000240401007387 */ /* 0x0007e40000100800 */
.L_x_297:
[----:B------:R-:W-:Y:S02]  /*0d90*/  ULDC.64 UR6, c[0x0][0x240] ;  /* 0x0000900000067ab9 */ /* 0x000fe40000000a00 */
[----:B------:R-:W-:-:S02]  /*0da0*/  UISETP.NE.U32.AND UP1, UPT, URZ, UR6, UPT ;  /* 0x000000063f00728c */ /* 0x000fc4000bf25070 */
[----:B------:R-:W-:Y:S02]  /*0db0*/  USHF.L.U32 UR14, UR36, 0x2, URZ ;  /* 0x00000002240e7899 */ /* 0x000fe4000800063f */
[----:B------:R-:W-:Y:S02]  /*0dc0*/  USHF.R.S32.HI UR41, URZ, 0x1f, UR36 ;  /* 0x0000001f3f297899 */ /* 0x000fe40008011424 */
[----:B------:R-:W-:Y:S02]  /*0dd0*/  UISETP.NE.AND.EX UP1, UPT, URZ, UR7, UPT, UP1 ;  /* 0x000000073f00728c */ /* 0x000fe4000bf25310 */
[----:B------:R-:W-:Y:S02]  /*0de0*/  ULDC.64 UR10, c[0x0][0x250] ;  /* 0x00009400000a7ab9 */ /* 0x000fe40000000a00 */
[----:B------:R-:W-:Y:S02]  /*0df0*/  UISETP.NE.U32.AND UP3, UPT, URZ, UR10, UPT ;  /* 0x0000000a3f00728c */ /* 0x000fe4000bf65070 */
[----:B------:R-:W-:Y:S01]  /*0e00*/  USHF.L.U64.HI UR12, UR36, 0x2, UR41 ;  /* 0x00000002240c7899 */ /* 0x000fe20008010229 */
[----:B------:R-:W-:Y:S01]  /*0e10*/  PLOP3.LUT P2, PT, PT, PT, UP1, 0x80, 0x0 ;  /* 0x000000000000781c */ /* 0x000fe20003f4f018 */
[----:B------:R-:W-:-:S02]  /*0e20*/  UIADD3 UR6, UP0, UR14, UR6, URZ ;  /* 0x000000060e067290 */ /* 0x000fc4000ff1e03f */
[----:B------:R-:W-:Y:S02]  /*0e30*/  UISETP.NE.AND.EX UP3, UPT, URZ, UR11, UPT, UP3 ;  /* 0x0000000b3f00728c */ /* 0x000fe4000bf65330 */
[----:B------:R-:W-:Y:S02]  /*0e40*/  UIADD3.X UR7, UR12, UR7, URZ, UP0, !UPT ;  /* 0x000000070c077290 */ /* 0x000fe400087fe43f */
[----:B-123--:R-:W-:Y:S01]  /*0e50*/  IMAD.U32 R4, RZ, RZ, UR6 ;  /* 0x00000006ff047e24 */ /* 0x00efe2000f8e00ff */
[----:B------:R-:W-:Y:S01]  /*0e60*/  ULDC.U8 UR13, c[0x0][0x312] ;  /* 0x0000c480000d7ab9 */ /* 0x000fe20000000000 */
[----:B------:R-:W-:Y:S01]  /*0e70*/  PLOP3.LUT P0, PT, PT, PT, UP3, 0x80, 0x0 ;  /* 0x000000000000781c */ /* 0x000fe20003f0f038 */
[----:B------:R-:W-:Y:S01]  /*0e80*/  ULDC.64 UR8, c[0x0][0x248] ;  /* 0x0000920000087ab9 */ /* 0x000fe20000000a00 */
[----:B------:R-:W-:Y:S01]  /*0e90*/  IMAD.U32 R5, RZ, RZ, UR7 ;  /* 0x00000007ff057e24 */ /* 0x000fe2000f8e00ff */
[----:B------:R-:W-:Y:S02]  /*0ea0*/  UISETP.NE.AND UP4, UPT, UR13, URZ, UPT ;  /* 0x0000003f0d00728c */ /* 0x000fe4000bf85270 */
[----:B------:R-:W-:-:S02]  /*0eb0*/  @UP3 UIADD3 UR6, UP0, UR14, UR10, URZ ;  /* 0x0000000a0e063290 */ /* 0x000fc4000ff1e03f */
        /* <DEDUP_REMOVED lines=34> */
.L_x_253:
        /* <DEDUP_REMOVED lines=22> */
[----:B------:R-:W-:Y:S02]  /*1240*/  UIMAD UR9, UR41, UR10, URZ ;  /* 0x0000000a290972a4 */ /* 0x000fe4000f8e023f */
[----:B-1----:R-:W-:Y:S02]  /*1250*/  UISETP.NE.AND UP0, UPT, UR35, -0x1, UPT ;  /* 0xffffffff2300788c */ /* 0x002fe4000bf05270 */
[----:B------:R-:W-:Y:S02]  /*1260*/  UIADD3 UR8, UR31, 0x3f, URZ ;  /* 0x0000003f1f087890 */ /* 0x000fe4000fffe03f */
[----:B------:R-:W-:Y:S02]  /*1270*/  UIMAD UR12, UR36, UR11, UR9 ;  /* 0x0000000b240c72a4 */ /* 0x000fe4000f8e0209 */
[----:B------:R-:W-:Y:S01]  /*1280*/  USHF.R.S32.HI UR9, URZ, 0x1f, UR8 ;  /* 0x0000001f3f097899 */ /* 0x000fe20008011408 */
[----:B------:R-:W-:Y:S01]  /*1290*/  PLOP3.LUT P1, PT, PT, PT, UP0, 0x80, 0x0 ;  /* 0x000000000000781c */ /* 0x000fe20003f2f008 */
[----:B------:R-:W-:-:S02]  /*12a0*/  ULDC.64 UR14, c[0x0][0x190] ;  /* 0x00006400000e7ab9 */ /* 0x000fc40000000a00 */
[----:B------:R-:W-:Y:S02]  /*12b0*/  ULEA.HI UR11, UR9, UR8, URZ, 0x6 ;  /* 0x00000008090b7291 */ /* 0x000fe4000f8f303f */
[----:B------:R-:W-:Y:S02]  /*12c0*/  UIMAD.WIDE.U32 UR6, UR36, UR10, URZ ;  /* 0x0000000a240672a5 */ /* 0x000fe4000f8e003f */
[----:B------:R-:W-:Y:S02]  /*12d0*/  UISETP.NE.AND UP2, UPT, UR13, -0x1, UPT ;  /* 0xffffffff0d00788c */ /* 0x000fe4000bf45270 */
[----:B------:R-:W-:Y:S02]  /*12e0*/  UIMAD.WIDE.U32 UR8, UR13, UR14, URZ ;  /* 0x0000000e0d0872a5 */ /* 0x000fe4000f8e003f */
[----:B------:R-:W-:Y:S02]  /*12f0*/  @UP0 UIADD3 UR10, UR34, UR35, URZ ;  /* 0x00000023220a0290 */ /* 0x000fe4000fffe03f */
[----:B------:R-:W-:-:S02]  /*1300*/  ULDC.64 UR16, c[0x0][0x198] ;  /* 0x0000660000107ab9 */ /* 0x000fc40000000a00 */
[----:B------:R-:W-:Y:S02]  /*1310*/  UIADD3 UR29, UR7, UR12, URZ ;  /* 0x0000000c071d7290 */ /* 0x000fe4000fffe03f */
[----:B------:R-:W-:Y:S02]  /*1320*/  USEL UR40, UR6, UR8, !UP2 ;  /* 0x0000000806287287 */ /* 0x000fe4000d000000 */
[----:B------:R-:W-:Y:S02]  /*1330*/  @UP0 UIMAD.WIDE.U32 UR6, UR10, UR16, URZ ;  /* 0x000000100a0602a5 */ /* 0x000fe4000f8e003f */
[----:B------:R-:W-:Y:S02]  /*1340*/  ULOP3.LUT UR8, UR11, 0xffffffc0, URZ, 0xc0, !UPT ;  /* 0xffffffc00b087892 */ /* 0x000fe4000f8ec03f */
[----:B------:R-:W-:Y:S02]  /*1350*/  @UP0 UIMAD UR24, UR10, UR17, UR7 ;  /* 0x000000110a1802a4 */ /* 0x000fe4000f8e0207 */
[----:B------:R-:W-:-:S02]  /*1360*/  UIMAD UR7, UR13, UR15, URZ ;  /* 0x0000000f0d0772a4 */ /* 0x000fc4000f8e023f */
[----:B------:R-:W-:Y:S02]  /*1370*/  UIADD3 UR15, UR8, -0x40, URZ ;  /* 0xffffffc0080f7890 */ /* 0x000fe4000fffe03f */
[----:B------:R-:W-:Y:S02]  /*1380*/  USHF.R.S32.HI UR30, URZ, 0x6, UR11 ;  /* 0x000000063f1e7899 */ /* 0x000fe4000801140b */
        /* <DEDUP_REMOVED lines=16> */
.L_x_255:
        /* <DEDUP_REMOVED lines=9> */
[----:B------:R-:W-:Y:S02]  /*1520*/  ULDC.64 UR10, c[0x0][0x188] ;  /* 0x00006200000a7ab9 */ /* 0x000fe40000000a00 */
[----:B------:R-:W-:Y:S02]  /*1530*/  UIMAD UR9, UR34, UR9, UR6 ;  /* 0x00000009220972a4 */ /* 0x000fe4000f8e0206 */
[----:B------:R-:W-:-:S04]  /*1540*/  UIMAD UR6, UR41, UR10, URZ ;  /* 0x0000000a290672a4 */ /* 0x000fc8000f8e023f */
[----:B------:R-:W-:Y:S02]  /*1550*/  UIMAD UR11, UR36, UR11, UR6 ;  /* 0x0000000b240b72a4 */ /* 0x000fe4000f8e0206 */
[----:B------:R-:W-:-:S04]  /*1560*/  UIMAD.WIDE.U32 UR6, UR34, UR8, URZ ;  /* 0x00000008220672a5 */ /* 0x000fc8000f8e003f */
[----:B------:R-:W-:-:S04]  /*1570*/  UIADD3 UR7, UR7, UR9, URZ ;  /* 0x0000000907077290 */ /* 0x000fc8000fffe03f */
[----:B------:R-:W-:-:S04]  /*1580*/  UIMAD.WIDE.U32 UR6, UR36, UR10, UR6 ;  /* 0x0000000a240672a5 */ /* 0x000fc8000f8e0006 */
[----:B------:R-:W-:-:S03]  /*1590*/  UIADD3 UR28, UR7, UR11, URZ ;  /* 0x0000000b071c7290 */ /* 0x000fc6000fffe03f */
[----:B------:R-:W-:Y:S02]  /*15a0*/  UMOV UR26, UR6 ;  /* 0x00000006001a7c82 */ /* 0x000fe40008000000 */
.L_x_256:
[----:B------:R-:W-:Y:S01]  /*15b0*/  IABS R8, c[0x0][0x1c8] ;  /* 0x0000720000087a13 */ /* 0x000fe20000000000 */
[----:B------:R-:W-:Y:S01]  /*15c0*/  ULDC.64 UR8, c[0x0][0x370] ;  /* 0x0000dc0000087ab9 */ /* 0x000fe20000000a00 */
[----:B--2---:R-:W-:Y:S01]  /*15d0*/  IABS R7, UR37 ;  /* 0x0000002500077c13 */ /* 0x004fe20008000000 */
[----:B------:R-:W-:Y:S01]  /*15e0*/  @UP2 UIMAD.WIDE.U32 UR6, UR13, UR8, URZ ;  /* 0x000000080d0622a5 */ /* 0x000fe2000f8e003f */
[----:B------:R-:W1:Y:S01]  /*15f0*/  I2F.RP R4, R8 ;  /* 0x0000000800047306 */ /* 0x000e620000209400 */
[----:B------:R-:W-:Y:S01]  /*1600*/  ULDC UR10, c[0x0][0x224] ;  /* 0x00008900000a7ab9 */ /* 0x000fe20000000800 */
[----:B------:R-:W-:Y:S01]  /*1610*/  ISETP.NE.AND P2, PT, RZ, c[0x0][0x1c8], PT ;  /* 0x00007200ff007a0c */ /* 0x000fe20003f45270 */
[----:B------:R-:W-:Y:S02]  /*1620*/  @UP2 UIMAD UR23, UR13, UR9, UR7 ;  /* 0x000000090d1722a4 */ /* 0x000fe4000f8e0207 */
[----:B------:R-:W-:Y:S02]  /*1630*/  USHF.R.S32.HI UR16, URZ, 0x1f, UR18 ;  /* 0x0000001f3f107899 */ /* 0x000fe40008011412 */
[----:B------:R-:W-:-:S02]  /*1640*/  @UP2 UMOV UR21, UR6 ;  /* 0x0000000600152c82 */ /* 0x000fc40008000000 */
[----:B------:R-:W-:Y:S02]  /*1650*/  ULDC.64 UR6, c[0x0][0x368] ;  /* 0x0000da0000067ab9 */ /* 0x000fe40000000a00 */
[----:B------:R-:W-:-:S04]  /*1660*/  @!UP2 UIMAD UR8, UR41, UR6, URZ ;  /* 0x000000062908a2a4 */ /* 0x000fc8000f8e023f */
[----:B------:R-:W-:Y:S01]  /*1670*/  @!UP2 UIMAD UR8, UR36, UR7, UR8 ;  /* 0x000000072408a2a4 */ /* 0x000fe2000f8e0208 */
[----:B-1----:R-:W1:Y:S01]  /*1680*/  MUFU.RCP R4, R4 ;  /* 0x0000000400047308 */ /* 0x002e620000001000 */
[----:B------:R-:W-:-:S04]  /*1690*/  @!UP2 UIMAD.WIDE.U32 UR6, UR36, UR6, URZ ;  /* 0x000000062406a2a5 */ /* 0x000fc8000f8e003f */
[----:B------:R-:W-:Y:S02]  /*16a0*/  @!UP2 UIADD3 UR23, UR7, UR8, URZ ;  /* 0x000000080717a290 */ /* 0x000fe4000fffe03f */
[----:B------:R-:W-:Y:S02]  /*16b0*/  UIMAD UR8, UR39, UR13, URZ ;  /* 0x0000000d270872a4 */ /* 0x000fe4000f8e023f */
[----:B------:R-:W-:Y:S02]  /*16c0*/  @!UP2 UMOV UR21, UR6 ;  /* 0x000000060015ac82 */ /* 0x000fe40008000000 */
[----:B------:R-:W-:Y:S01]  /*16d0*/  UIMAD UR6, UR41, UR10, UR55 ;  /* 0x0000000a290672a4 */ /* 0x000fe2000f8e0237 */
[----:B------:R-:W2:Y:S03]  /*16e0*/  S2UR UR10, SR_CTAID.X ;  /* 0x00000000000a79c3 */ /* 0x000ea60000002500 */
        /* <DEDUP_REMOVED lines=8> */
[----:B------:R-:W-:Y:S01]  /*1770*/  ULDC.64 UR8, c[0x0][0x3d8] ;  /* 0x0000f60000087ab9 */ /* 0x000fe20000000a00 */
[----:B-1----:R-:W-:Y:S01]  /*1780*/  IMAD.MOV R4, RZ, RZ, -R5 ;  /* 0x000000ffff047224 */ /* 0x002fe200078e0a05 */
[----:B--2---:R-:W-:-:S03]  /*1790*/  UIMAD.WIDE.U32 UR6, UR10, UR8, URZ ;  /* 0x000000080a0672a5 */ /* 0x004fc6000f8e003f */
[----:B------:R-:W-:Y:S01]  /*17a0*/  IMAD R6, R4, R8, RZ ;  /* 0x0000000804067224 */ /* 0x000fe200078e02ff */
[----:B------:R-:W-:Y:S01]  /*17b0*/  USEL UR14, UR6, URZ, UP6 ;  /* 0x0000003f060e7287 */ /* 0x000fe2000b000000 */
[----:B------:R-:W-:Y:S01]  /*17c0*/  IMAD.MOV.U32 R4, RZ, RZ, RZ ;  /* 0x000000ffff047224 */ /* 0x000fe200078e00ff */
[----:B------:R-:W-:Y:S02]  /*17d0*/  UIMAD UR9, UR10, UR9, UR7 ;  /* 0x000000090a0972a4 */ /* 0x000fe4000f8e0207 */
[----:B------:R-:W-:Y:S01]  /*17e0*/  USHF.L.U64.HI UR6, UR36, 0x7, UR41 ;  /* 0x0000000724067899 */ /* 0x000fe20008010229 */
[----:B------:R-:W-:Y:S01]  /*17f0*/  IMAD.HI.U32 R4, R5, R6, R4 ;  /* 0x0000000605047227 */ /* 0x000fe200078e0004 */
[----:B------:R-:W-:Y:S02]  /*1800*/  USHF.L.U32 UR10, UR36, 0x7, URZ ;  /* 0x00000007240a7899 */ /* 0x000fe4000800063f */
[----:B------:R-:W-:Y:S01]  /*1810*/  USEL UR7, UR6, URZ, UP1 ;  /* 0x0000003f06077287 */ /* 0x000fe20008800000 */
[----:B------:R-:W-:Y:S01]  /*1820*/  IMAD.MOV.U32 R5, RZ, RZ, R7 ;  /* 0x000000ffff057224 */ /* 0x000fe200078e0007 */
[----:B------:R-:W-:-:S03]  /*1830*/  USEL UR6, UR10, URZ, UP1 ;  /* 0x0000003f0a067287 */ /* 0x000fc60008800000 */
[----:B------:R-:W-:Y:S01]  /*1840*/  IMAD.HI.U32 R4, R4, R5, RZ ;  /* 0x0000000504047227 */ /* 0x000fe200078e00ff */
[----:B------:R-:W-:Y:S02]  /*1850*/  UIADD3 UR6, UP1, UR15, UR6, URZ ;  /* 0x000000060f067290 */ /* 0x000fe4000ff3e03f */
[----:B------:R-:W-:Y:S01]  /*1860*/  ULDC UR10, c[0x0][0x234] ;  /* 0x00008d00000a7ab9 */ /* 0x000fe20000000800 */
[----:B------:R-:W-:Y:S01]  /*1870*/  IMAD.MOV R6, RZ, RZ, -R4 ;  /* 0x000000ffff067224 */ /* 0x000fe200078e0a04 */
[----:B------:R-:W-:Y:S02]  /*1880*/  UIADD3.X UR8, UR25, UR7, URZ, UP1, !UPT ;  /* 0x0000000719087290 */ /* 0x000fe40008ffe43f */
[----:B------:R-:W-:Y:S01]  /*1890*/  UIMAD UR7, UR39, UR6, URZ ;  /* 0x00000006270772a4 */ /* 0x000fe2000f8e023f */
[----:B------:R-:W-:-:S03]  /*18a0*/  IMAD R5, R8, R6, R5 ;  /* 0x0000000608057224 */ /* 0x000fc600078e0205 */
[----:B------:R-:W-:Y:S02]  /*18b0*/  UIMAD UR8, UR38, UR8, UR7 ;  /* 0x00000008260872a4 */ /* 0x000fe4000f8e0207 */
[----:B------:R-:W-:Y:S01]  /*18c0*/  ISETP.GT.U32.AND P0, PT, R8, R5, PT ;  /* 0x000000050800720c */ /* 0x000fe20003f04070 */
[----:B------:R-:W-:-:S04]  /*18d0*/  @UP5 USEL UR7, UR57, UR13, !UP2 ;  /* 0x0000000d39075287 */ /* 0x000fc8000d000000 */
[----:B------:R-:W-:Y:S02]  /*18e0*/  @UP5 UIMAD UR12, UR37, UR10, UR7 ;  /* 0x0000000a250c52a4 */ /* 0x000fe4000f8e0207 */
[----:B------:R-:W-:Y:S02]  /*18f0*/  UIMAD.WIDE.U32 UR6, UR38, UR6, URZ ;  /* 0x00000006260672a5 */ /* 0x000fe4000f8e003f */
[----:B------:R-:W-:Y:S02]  /*1900*/  USEL UR10, UR9, URZ, UP6 ;  /* 0x0000003f090a7287 */ /* 0x000fe4000b000000 */
[----:B------:R-:W-:Y:S02]  /*1910*/  UIADD3 UR9, UR7, UR8, URZ ;  /* 0x0000000807097290 */ /* 0x000fe4000fffe03f */
[----:B------:R-:W-:Y:S01]  /*1920*/  @!P0 IMAD.IADD R5, R5, 0x1, -R8 ;  /* 0x0000000105058824 */ /* 0x000fe200078e0a08 */
[----:B------:R-:W-:Y:S01]  /*1930*/  @!P0 IADD3 R4, R4, 0x1, RZ ;  /* 0x0000000104048810 */ /* 0x000fe20007ffe0ff */
[----:B------:R-:W-:Y:S01]  /*1940*/  @!UP5 UMOV UR12, UR52 ;  /* 0x00000034000cdc82 */ /* 0x000fe20008000000 */
[----:B------:R-:W-:-:S02]  /*1950*/  ISETP.LE.AND P0, PT, RZ, UR59, PT ;  /* 0x0000003bff007c0c */ /* 0x000fc4000bf03270 */
        /* <DEDUP_REMOVED lines=13> */
.L_x_257:
[----:B------:R-:W-:Y:S02]  /*1a30*/  UMOV UR8, UR53 ;  /* 0x0000003500087c82 */ /* 0x000fe40008000000 */
.L_x_258:
[----:B------:R-:W2:Y:S04]  /*1a40*/  LDL.64 R4, [R1+0x48] ;  /* 0x0000480001047983 */ /* 0x000ea80000100a00 */
[----:B------:R1:W2:Y:S01]  /*1a50*/  LDL.64 R28, [R1+0x48] ;  /* 0x00004800011c7983 */ /* 0x0002a20000100a00 */
[----:B------:R-:W-:Y:S01]  /*1a60*/  UIADD3 UR6, UP4, UP3, UR6, UR47, UR49 ;  /* 0x0000002f06067290 */ /* 0x000fe2000fb9e031 */
[----:B------:R-:W-:Y:S01]  /*1a70*/  IMAD.U32 R11, RZ, RZ, UR15 ;  /* 0x0000000fff0b7e24 */ /* 0x000fe2000f8e00ff */
[----:B------:R-:W-:Y:S01]  /*1a80*/  UIADD3 UR13, UR15, UR12, URZ ;  /* 0x0000000c0f0d7290 */ /* 0x000fe2000fffe03f */
[----:B------:R-:W3:Y:S01]  /*1a90*/  S2R R30, SR_TID.X ;  /* 0x00000000001e7919 */ /* 0x000ee20000002100 */
[----:B------:R-:W-:Y:S01]  /*1aa0*/  UIADD3 UR20, UP2, UP1, UR14, UR6, UR17 ;  /* 0x000000060e147290 */ /* 0x000fe2000f95e011 */
[----:B------:R-:W-:Y:S01]  /*1ab0*/  BSSY B1, `(.L_x_254) ;  /* 0x00007f7000017945 */ /* 0x000fe20003800000 */
[----:B------:R-:W-:Y:S01]  /*1ac0*/  UIADD3.X UR6, UR9, UR51, UR56, UP4, UP3 ;  /* 0x0000003309067290 */ /* 0x000fe2000a7e6438 */
[----:B------:R-:W4:Y:S03]  /*1ad0*/  S2R R31, SR_TID.X ;  /* 0x00000000001f7919 */ /* 0x000f260000002100 */
[----:B------:R-:W-:Y:S01]  /*1ae0*/  UIADD3.X UR19, UR10, UR6, UR11, UP2, UP1 ;  /* 0x000000060a137290 */ /* 0x000fe200097e240b */
[----:B------:R-:W5:Y:S02]  /*1af0*/  S2R R25, SR_TID.X ;  /* 0x0000000000197919 */ /* 0x000f640000002100 */
[----:B------:R-:W-:-:S02]  /*1b00*/  ULDC.64 UR6, c[0x0][0x1a8] ;  /* 0x00006a0000067ab9 */ /* 0x000fc40000000a00 */
[----:B------:R-:W-:-:S04]  /*1b10*/  UIMAD UR6, UR60, UR6, URZ ;  /* 0x000000063c0672a4 */ /* 0x000fc8000f8e023f */
[----:B------:R-:W-:-:S03]  /*1b20*/  UIMAD UR17, UR37, UR7, UR6 ;  /* 0x00000007251172a4 */ /* 0x000fc6000f8e0206 */
[----:B------:R-:W-:Y:S02]  /*1b30*/  ULDC.64 UR6, c[0x0][0x378] ;  /* 0x0000de0000067ab9 */ /* 0x000fe40000000a00 */
[----:B------:R-:W-:Y:S01]  /*1b40*/  UIMAD UR6, UR60, UR6, URZ ;  /* 0x000000063c0672a4 */ /* 0x000fe2000f8e023f */
[----:B---3--:R-:W-:-:S03]  /*1b50*/  SHF.R.S32.HI R30, RZ, 0x1f, R30 ;  /* 0x0000001fff1e7819 */ /* 0x008fc6000001141e */
[----:B------:R-:W-:Y:S01]  /*1b60*/  UIMAD UR14, UR37, UR7, UR6 ;  /* 0x00000007250e72a4 */ /* 0x000fe2000f8e0206 */
[----:B----4-:R-:W-:Y:S02]  /*1b70*/  LEA.HI R30, R30, R31, RZ, 0x3 ;  /* 0x0000001f1e1e7211 */ /* 0x010fe400078f18ff */
[----:B------:R-:W-:Y:S02]  /*1b80*/  ULDC.64 UR6, c[0x0][0x370] ;  /* 0x0000dc0000067ab9 */ /* 0x000fe40000000a00 */
[----:B------:R-:W-:Y:S01]  /*1b90*/  UIMAD UR6, UR25, UR6, URZ ;  /* 0x00000006190672a4 */ /* 0x000fe2000f8e023f */
[----:B------:R-:W-:Y:S02]  /*1ba0*/  SHF.R.S32.HI R30, RZ, 0x3, R30 ;  /* 0x00000003ff1e7819 */ /* 0x000fe4000001141e */
[----:B-----5:R-:W-:Y:S01]  /*1bb0*/  SHF.R.S32.HI R26, RZ, 0x1f, R25 ;  /* 0x0000001fff1a7819 */ /* 0x020fe20000011419 */
[----:B------:R-:W-:Y:S01]  /*1bc0*/  UIMAD UR11, UR15, UR7, UR6 ;  /* 0x000000070f0b72a4 */ /* 0x000fe2000f8e0206 */
[----:B------:R-:W-:Y:S01]  /*1bd0*/  SHF.R.S32.HI R24, RZ, 0x1f, R30 ;  /* 0x0000001fff187819 */ /* 0x000fe2000001141e */
[----:B------:R-:W-:Y:S01]  /*1be0*/  UIADD3 UR6, UR15, UR8, URZ ;  /* 0x000000080f067290 */ /* 0x000fe2000fffe03f */
[----:B------:R-:W-:-:S02]  /*1bf0*/  IADD3 R6, P0, R30, UR15, RZ ;  /* 0x0000000f1e067c10 */ /* 0x000fc4000ff1e0ff */
[----:B------:R-:W-:Y:S02]  /*1c00*/  ULDC.64 UR8, c[0x0][0x3c8] ;  /* 0x0000f20000087ab9 */ /* 0x000fe40000000a00 */
[----:B------:R-:W-:Y:S01]  /*1c10*/  IADD3.X R7, R24, UR25, RZ, P0, !PT ;  /* 0x0000001918077c10 */ /* 0x000fe200087fe4ff */
[----:B------:R-:W-:Y:S02]  /*1c20*/  UMOV UR25, 0x4 ;  /* 0x0000000400197882 */ /* 0x000fe40000000000 */
[----:B------:R-:W-:Y:S02]  /*1c30*/  UIMAD.WIDE UR6, UR6, UR25, UR8 ;  /* 0x00000019060672a5 */ /* 0x000fe4000f8e0208 */
[----:B------:R-:W-:Y:S01]  /*1c40*/  IMAD R7, R7, c[0x0][0x190], RZ ;  /* 0x0000640007077a24 */ /* 0x000fe200078e02ff */
[----:B------:R-:W-:-:S04]  /*1c50*/  UIADD3 UR8, UR30, -0x1, URZ ;  /* 0xffffffff1e087890 */ /* 0x000fc8000fffe03f */
[----:B------:R-:W-:Y:S02]  /*1c60*/  UMOV UR10, UR6 ;  /* 0x00000006000a7c82 */ /* 0x000fe40008000000 */
[----:B------:R-:W-:Y:S02]  /*1c70*/  UIADD3 UR6, -UR27, UR31, UR18 ;  /* 0x0000001f1b067290 */ /* 0x000fe4000fffe112 */
[----:B------:R-:W-:Y:S01]  /*1c80*/  UMOV UR9, UR7 ;  /* 0x0000000700097c82 */ /* 0x000fe20008000000 */
[----:B--2---:R-:W-:-:S05]  /*1c90*/  IMAD.MOV.U32 R28, RZ, RZ, R4 ;  /* 0x000000ffff1c7224 */ /* 0x004fca00078e0004 */
[----:B------:R-:W-:-:S05]  /*1ca0*/  SHF.R.S32.HI R29, RZ, 0x1f, R28 ;  /* 0x0000001fff1d7819 */ /* 0x000fca000001141c */
[C---:B------:R-:W-:Y:S01]  /*1cb0*/  IMAD.WIDE.U32 R4, R6.reuse, c[0x0][0x190], R28 ;  /* 0x0000640006047a25 */ /* 0x040fe200078e001c */
[----:B------:R1:W-:Y:S03]  /*1cc0*/  STL [R1+0x4c], R29 ;  /* 0x00004c1d01007387 */ /* 0x0003e60000100800 */
[----:B------:R-:W-:Y:S01]  /*1cd0*/  IMAD R6, R6, c[0x0][0x194], R7 ;  /* 0x0000650006067a24 */ /* 0x000fe200078e0207 */
[----:B------:R-:W-:Y:S01]  /*1ce0*/  IADD3 R8, P0, R4, UR40, RZ ;  /* 0x0000002804087c10 */ /* 0x000fe2000ff1e0ff */
[----:B------:R-:W-:Y:S02]  /*1cf0*/  ULDC UR40, c[0x0][0x2e8] ;  /* 0x0000ba0000287ab9 */ /* 0x000fe40000000800 */
[----:B------:R-:W-:Y:S01]  /*1d00*/  UIADD3 UR6, UR6, -UR40, URZ ;  /* 0x8000002806067290 */ /* 0x000fe2000fffe03f */
[----:B------:R-:W-:Y:S02]  /*1d10*/  IADD3.X R9, R5, UR29, R6, P0, !PT ;  /* 0x0000001d05097c10 */ /* 0x000fe400087fe406 */
[----:B------:R-:W-:Y:S01]  /*1d20*/  LEA.HI R6, R26, R25, RZ, 0x5 ;  /* 0x000000191a067211 */ /* 0x000fe200078f28ff */
[----:B------:R-:W-:Y:S01]  /*1d30*/  USHF.R.S32.HI UR12, URZ, 0x1f, UR6 ;  /* 0x0000001f3f0c7899 */ /* 0x000fe20008011406 */
[----:B------:R-:W-:-:S02]  /*1d40*/  IADD3 R4, P0, R28, UR21, RZ ;  /* 0x000000151c047c10 */ /* 0x000fc4000ff1e0ff */
[----:B------:R-:W-:Y:S01]  /*1d50*/  LOP3.LUT R7, R6, 0xffffffe0, RZ, 0xc0, !PT ;  /* 0xffffffe006077812 */ /* 0x000fe200078ec0ff */
[----:B------:R-:W-:Y:S01]  /*1d60*/  ULEA.HI UR12, UR12, UR6, URZ, 0x6 ;  /* 0x000000060c0c7291 */ /* 0x000fe2000f8f303f */
[----:B------:R-:W-:Y:S02]  /*1d70*/  SHF.R.S32.HI R6, RZ, 0x5, R6 ;  /* 0x00000005ff067819 */ /* 0x000fe40000011406 */
[----:B------:R-:W-:Y:S01]  /*1d80*/  IADD3.X R5, R29, UR23, RZ, P0, !PT ;  /* 0x000000171d057c10 */ /* 0x000fe200087fe4ff */
[----:B------:R-:W-:Y:S01]  /*1d90*/  IMAD.IADD R22, R25, 0x1, -R7 ;  /* 0x0000000119167824 */ /* 0x000fe200078e0a07 */
[----:B------:R-:W-:Y:S02]  /*1da0*/  USHF.R.S32.HI UR12, URZ, 0x6, UR12 ;  /* 0x000000063f0c7899 */ /* 0x000fe4000801140c */
[----:B------:R-:W-:Y:S01]  /*1db0*/  ULDC.64 UR6, c[0x0][0x200] ;  /* 0x0000800000067ab9 */ /* 0x000fe20000000a00 */
[----:B------:R-:W-:Y:S01]  /*1dc0*/  IMAD R6, R6, UR48, R22 ;  /* 0x0000003006067c24 */ /* 0x000fe2000f8e0216 */
[----:B------:R-:W-:Y:S01]  /*1dd0*/  UISETP.LT.AND UP1, UPT, URZ, UR12, UPT ;  /* 0x0000000c3f00728c */ /* 0x000fe2000bf21270 */
[----:B------:R-:W-:Y:S01]  /*1de0*/  IMAD.WIDE.U32 R4, R11, c[0x0][0x370], R4 ;  /* 0x0000dc000b047a25 */ /* 0x000fe200078e0004 */
[----:B------:R-:W-:-:S02]  /*1df0*/  UIMAD.WIDE UR6, UR13, UR25, UR6 ;  /* 0x000000190d0672a5 */ /* 0x000fc4000f8e0206 */
[C---:B------:R-:W-:Y:S01]  /*1e00*/  IADD3 R10, P0, R6.reuse, UR20, RZ ;  /* 0x00000014060a7c10 */ /* 0x040fe2000ff1e0ff */
[----:B------:R-:W-:Y:S01]  /*1e10*/  USEL UR12, URZ, UR12, !UP1 ;  /* 0x0000000c3f0c7287 */ /* 0x000fe2000c800000 */
[----:B------:R-:W-:Y:S02]  /*1e20*/  IADD3 R5, R5, UR11, RZ ;  /* 0x0000000b05057c10 */ /* 0x000fe4000fffe0ff */
[----:B------:R-:W-:Y:S01]  /*1e30*/  LEA.HI.X.SX32 R11, R6, UR19, 0x1, P0 ;  /* 0x00000013060b7c11 */ /* 0x000fe200080f0eff */
[----:B------:R-:W-:Y:S01]  /*1e40*/  IMAD.U32 R6, RZ, RZ, UR37 ;  /* 0x00000025ff067e24 */ /* 0x000fe2000f8e00ff */
[----:B------:R-:W-:Y:S01]  /*1e50*/  LEA R12, P0, R10, c[0x0][0x350], 0x2 ;  /* 0x0000d4000a0c7a11 */ /* 0x000fe200078010ff */
[----:B------:R-:W-:Y:S02]  /*1e60*/  UISETP.GT.AND UP1, UPT, UR30, UR12, UPT ;  /* 0x0000000c1e00728c */ /* 0x000fe4000bf24270 */
[----:B------:R-:W-:Y:S01]  /*1e70*/  IMAD.WIDE.U32 R4, R6, c[0x0][0x378], R4 ;  /* 0x0000de0006047a25 */ /* 0x000fe200078e0004 */
[----:B------:R-:W-:-:S03]  /*1e80*/  LEA.HI.X R13, R10, c[0x0][0x354], R11, 0x2, P0 ;  /* 0x0000d5000a0d7a11 */ /* 0x000fc600000f140b */
[----:B------:R-:W-:Y:S01]  /*1e90*/  IMAD.MOV.U32 R6, RZ, RZ, R4 ;  /* 0x000000ffff067224 */ /* 0x000fe200078e0004 */
[----:B------:R-:W-:Y:S01]  /*1ea0*/  IADD3 R7, R5, UR14, RZ ;  /* 0x0000000e05077c10 */ /* 0x000fe2000fffe0ff */
[----:B------:R-:W-:Y:S01]  /*1eb0*/  IMAD.U32 R5, RZ, RZ, UR37 ;  /* 0x00000025ff057e24 */ /* 0x000fe2000f8e00ff */
[----:B------:R1:W-:Y:S01]  /*1ec0*/  STL.64 [R1+0x30], R12 ;  /* 0x0000300c01007387 */ /* 0x0003e20000100a00 */
[----:B------:R-:W-:Y:S02]  /*1ed0*/  PLOP3.LUT P0, PT, PT, PT, UP1, 0x80, 0x0 ;  /* 0x000000000000781c */ /* 0x000fe40003f0f018 */
[----:B------:R-:W-:-:S04]  /*1ee0*/  IMAD.WIDE.U32 R8, R5, c[0x0][0x1a8], R8 ;  /* 0x00006a0005087a25 */ /* 0x000fc800078e0008 */
[----:B------:R-:W-:Y:S01]  /*1ef0*/  IMAD R5, R24, c[0x0][0x370], RZ ;  /* 0x0000dc0018057a24 */ /* 0x000fe200078e02ff */
[----:B------:R-:W-:Y:S01]  /*1f00*/  IADD3 R20, R9, UR17, RZ ;  /* 0x0000001109147c10 */ /* 0x000fe2000fffe0ff */
[----:B------:R-:W-:Y:S01]  /*1f10*/  IMAD.WIDE.U32 R6, R30, c[0x0][0x370], R6 ;  /* 0x0000dc001e067a25 */ /* 0x000fe200078e0006 */
[----:B------:R-:W-:-:S03]  /*1f20*/  LEA R32, P3, R8, c[0x0][0x160], 0x1 ;  /* 0x0000580008207a11 */ /* 0x000fc600078608ff */
[----:B------:R-:W-:Y:S01]  /*1f30*/  IMAD R4, R30, c[0x0][0x374], R5 ;  /* 0x0000dd001e047a24 */ /* 0x000fe200078e0205 */
[----:B------:R-:W-:Y:S02]  /*1f40*/  LEA R34, P2, R6, c[0x0][0x330], 0x1 ;  /* 0x0000cc0006227a11 */ /* 0x000fe400078408ff */
[----:B------:R-:W-:Y:S01]  /*1f50*/  LEA.HI.X R33, R8, c[0x0][0x164], R20, 0x1, P3 ;  /* 0x0000590008217a11 */ /* 0x000fe200018f0c14 */
[----:B------:R-:W-:-:S04]  /*1f60*/  IMAD.IADD R19, R7, 0x1, R4 ;  /* 0x0000000107137824 */ /* 0x000fc800078e0204 */
[----:B------:R1:W-:Y:S01]  /*1f70*/  STL.64 [R1+0x40], R32 ;  /* 0x0000402001007387 */ /* 0x0003e20000100a00 */
[----:B------:R-:W-:-:S05]  /*1f80*/  LEA.HI.X R35, R6, c[0x0][0x334], R19, 0x1, P2 ;  /* 0x0000cd0006237a11 */ /* 0x000fca00010f0c13 */
[----:B------:R1:W-:Y:S01]  /*1f90*/  STL.64 [R1+0x38], R34 ;  /* 0x0000382201007387 */ /* 0x0003e20000100a00 */
        /* <DEDUP_REMOVED lines=19> */
.L_x_260:
        /* <DEDUP_REMOVED lines=18> */
.L_x_261:
        /* <DEDUP_REMOVED lines=34> */
.L_x_263:
[----:B--2---:R-:W-:Y:S05]  /*2410*/  BSYNC B0 ;  /* 0x0000000000007941 */ /* 0x004fea0003800000 */
.L_x_262:
        /* <DEDUP_REMOVED lines=19> */
.L_x_265:
[----:B------:R-:W-:Y:S05]  /*2550*/  BSYNC B0 ;  /* 0x0000000000007941 */ /* 0x000fea0003800000 */
.L_x_264:
        /* <DEDUP_REMOVED lines=29> */
.L_x_267:
[----:B------:R-:W-:Y:S05]  /*2730*/  BSYNC B0 ;  /* 0x0000000000007941 */ /* 0x000fea0003800000 */
.L_x_266:
        /* <DEDUP_REMOVED lines=18> */
.L_x_259:
[----:B------:R-:W2:Y:S01]  /*2860*/  LDL R27, [R1+0x2c] ;  /* 0x00002c00011b7983 */ /* 0x000ea20000100800 */
[----:B------:R-:W-:Y:S01]  /*2870*/  PLOP3.LUT P0, PT, PT, PT, UP6, 0x80, 0x0 ;  /* 0x000000000000781c */ /* 0x000fe20003f0f068 */
[----:B------:R-:W-:Y:S01]  /*2880*/  ULDC.64 UR14, c[0x0][0x1a0] ;  /* 0x00006800000e7ab9 */ /* 0x000fe20000000a00 */
[----:B------:R-:W-:Y:S01]  /*2890*/  MOV R21, UR18 ;  /* 0x0000001200157c02 */ /* 0x000fe20008000f00 */
[----:B------:R-:W-:Y:S01]  /*28a0*/  UIMAD UR11, UR16, UR14, URZ ;  /* 0x0000000e100b72a4 */ /* 0x000fe2000f8e023f */
[----:B------:R-:W-:Y:S03]  /*28b0*/  BSSY B0, `(.L_x_269) ;  /* 0x0000032000007945 */ /* 0x000fe60003800000 */
[----:B------:R-:W-:Y:S01]  /*28c0*/  UIMAD UR11, UR18, UR15, UR11 ;  /* 0x0000000f120b72a4 */ /* 0x000fe2000f8e020b */
[----:B------:R-:W-:-:S05]  /*28d0*/  IMAD.WIDE.U32 R4, R21, c[0x0][0x1a0], R28 ;  /* 0x0000680015047a25 */ /* 0x000fca00078e001c */
[----:B------:R-:W-:Y:S01]  /*28e0*/  @P0 BAR.SYNC.DEFER_BLOCKING 0x0 ;  /* 0x0000000000000b1d */ /* 0x000fe20000010000 */
[----:B------:R-:W-:Y:S01]  /*28f0*/  MOV R11, UR11 ;  /* 0x0000000b000b7c02 */ /* 0x000fe20008000f00 */
[----:B------:R-:W-:Y:S01]  /*2900*/  UIMAD UR11, UR32, -0x40, UR27 ;  /* 0xffffffc0200b78a4 */ /* 0x000fe2000f8e021b */
[----:B------:R-:W-:Y:S01]  /*2910*/  IADD3 R10, P0, R4, UR26, RZ ;  /* 0x0000001a040a7c10 */ /* 0x000fe2000ff1e0ff */
[----:B------:R-:W-:-:S03]  /*2920*/  IMAD R4, R23, c[0x0][0x1b8], RZ ;  /* 0x00006e0017047a24 */ /* 0x000fc600078e02ff */
[----:B------:R-:W-:Y:S01]  /*2930*/  IADD3.X R11, R5, UR28, R11, P0, !PT ;  /* 0x0000001c050b7c10 */ /* 0x000fe200087fe40b */
[----:B------:R-:W-:Y:S01]  /*2940*/  IMAD R4, R17, c[0x0][0x1bc], R4 ;  /* 0x00006f0011047a24 */ /* 0x000fe200078e0204 */
[----:B------:R-:W-:-:S03]  /*2950*/  ISETP.GE.AND P6, PT, R30, UR11, PT ;  /* 0x0000000b1e007c0c */ /* 0x000fc6000bfc6270 */
[----:B------:R-:W-:-:S05]  /*2960*/  IMAD.WIDE.U32 R10, R17, c[0x0][0x1b8], R10 ;  /* 0x00006e00110a7a25 */ /* 0x000fca00078e000a */
[----:B------:R-:W-:-:S05]  /*2970*/  IADD3 R18, R11, R4, RZ ;  /* 0x000000040b127210 */ /* 0x000fca0007ffe0ff */
        /* <DEDUP_REMOVED lines=37> */
.L_x_270:
[----:B------:R-:W-:Y:S05]  /*2bd0*/  BSYNC B0 ;  /* 0x0000000000007941 */ /* 0x000fea0003800000 */
.L_x_269:
        /* <DEDUP_REMOVED lines=42> */
.L_x_272:
[----:B------:R-:W-:Y:S05]  /*2e80*/  BSYNC B0 ;  /* 0x0000000000007941 */ /* 0x000fea0003800000 */
.L_x_271:
        /* <DEDUP_REMOVED lines=29> */
.L_x_274:
[----:B------:R-:W-:Y:S05]  /*3060*/  BSYNC B0 ;  /* 0x0000000000007941 */ /* 0x000fea0003800000 */
.L_x_273:
        /* <DEDUP_REMOVED lines=40> */
.L_x_276:
[----:B------:R-:W-:Y:S05]  /*32f0*/  BSYNC B0 ;  /* 0x0000000000007941 */ /* 0x000fea0003800000 */
.L_x_275:
        /* <DEDUP_REMOVED lines=26> */
.L_x_278:
[----:B------:R-:W-:Y:S05]  /*34a0*/  BSYNC B0 ;  /* 0x0000000000007941 */ /* 0x000fea0003800000 */
.L_x_277:
        /* <DEDUP_REMOVED lines=15> */
[C---:B------:R-:W-:Y:S02]  /*35a0*/  @!P2 LEA R8, P4, R7.reuse, R32, 0x6 ;  /* 0x000000200708a211 */ /* 0x040fe400078830ff */
        /* <DEDUP_REMOVED lines=22> */
.L_x_280:
[----:B------:R-:W-:Y:S05]  /*3710*/  BSYNC B0 ;  /* 0x0000000000007941 */ /* 0x000fea0003800000 */
.L_x_279:
[----:B------:R-:W5:Y:S01]  /*3720*/  LDL R5, [R1+0x50] ;  /* 0x0000500001057983 */ /* 0x000f620000100800 */
[----:B-1----:R-:W-:Y:S01]  /*3730*/  IMAD.MOV.U32 R6, RZ, RZ, 0x7f800000 ;  /* 0x7f800000ff067424 */ /* 0x002fe200078e00ff */
[----:B------:R-:W-:Y:S01]  /*3740*/  MOV R7, 0x7f800000 ;  /* 0x7f80000000077802 */ /* 0x000fe20000000f00 */
[----:B------:R-:W-:Y:S01]  /*3750*/  ULDC.64 UR14, c[0x0][0x198] ;  /* 0x00006600000e7ab9 */ /* 0x000fe20000000a00 */
[C---:B-----5:R-:W-:Y:S02]  /*3760*/  IADD3 R4, R5.reuse, 0x8, RZ ;  /* 0x0000000805047810 */ /* 0x060fe40007ffe0ff */
[----:B------:R-:W-:Y:S02]  /*3770*/  ISETP.GE.AND P1, PT, R5, UR11, PT ;  /* 0x0000000b05007c0c */ /* 0x000fe4000bf26270 */
[----:B------:R-:W-:Y:S02]  /*3780*/  ISETP.GE.AND P0, PT, R4, UR11, PT ;  /* 0x0000000b04007c0c */ /* 0x000fe4000bf06270 */
[----:B------:R-:W-:-:S05]  /*3790*/  MOV R4, 0x4 ;  /* 0x0000000400047802 */ /* 0x000fca0000000f00 */
[----:B------:R-:W-:-:S05]  /*37a0*/  IMAD.WIDE R4, R5, R4, UR6 ;  /* 0x0000000605047e25 */ /* 0x000fca000f8e0204 */
[----:B------:R1:W5:Y:S04]  /*37b0*/  @!P1 LDG.E R7, [R4.64] ;  /* 0x0000000404079981 */ /* 0x000368000c1e1900 */
[----:B--2---:R1:W2:Y:S01]  /*37c0*/  @!P0 LDG.E R6, [R4.64+0x20] ;  /* 0x0000200404068981 */ /* 0x0042a2000c1e1900 */
[----:B------:R-:W-:Y:S01]  /*37d0*/  UIMAD UR11, UR16, UR14, URZ ;  /* 0x0000000e100b72a4 */ /* 0x000fe2000f8e023f */
[----:B------:R-:W-:Y:S02]  /*37e0*/  BSSY B0, `(.L_x_281) ;  /* 0x0000031000007945 */ /* 0x000fe40003800000 */
[----:B------:R-:W-:Y:S01]  /*37f0*/  @P6 STS.128 [R27+0xc000], RZ ;  /* 0x00c000ff1b006388 */ /* 0x000fe20000000c00 */
[----:B------:R-:W-:-:S03]  /*3800*/  UIMAD UR11, UR18, UR15, UR11 ;  /* 0x0000000f120b72a4 */ /* 0x000fc6000f8e020b */
[----:B------:R-:W-:Y:S04]  /*3810*/  @P6 STS.128 [R27+0xe000], RZ ;  /* 0x00e000ff1b006388 */ /* 0x000fe80000000c00 */
[----:B------:R-:W-:Y:S01]  /*3820*/  @P6 STS.128 [R27+0x10000], RZ ;  /* 0x010000ff1b006388 */ /* 0x000fe20000000c00 */
[----:B-1----:R-:W-:-:S03]  /*3830*/  IMAD.WIDE.U32 R4, R21, c[0x0][0x198], R28 ;  /* 0x0000660015047a25 */ /* 0x002fc600078e001c */
[----:B--2---:R1:W-:Y:S04]  /*3840*/  STL [R1+0x68], R6 ;  /* 0x0000680601007387 */ /* 0x0043e80000100800 */
[----:B-----5:R2:W-:Y:S01]  /*3850*/  STL [R1+0x64], R7 ;  /* 0x0000640701007387 */ /* 0x0205e20000100800 */
[----:B-1----:R-:W-:Y:S02]  /*3860*/  IADD3 R6, P0, R4, UR22, RZ ;  /* 0x0000001604067c10 */ /* 0x002fe4000ff1e0ff */
[----:B------:R-:W-:-:S04]  /*3870*/  MOV R4, UR11 ;  /* 0x0000000b00047c02 */ /* 0x000fc80008000f00 */
[----:B--2---:R-:W-:Y:S01]  /*3880*/  IADD3.X R7, R5, UR24, R4, P0, !PT ;  /* 0x0000001805077c10 */ /* 0x004fe200087fe404 */
[----:B------:R-:W-:-:S04]  /*3890*/  IMAD R4, R23, c[0x0][0x1b0], RZ ;  /* 0x00006c0017047a24 */ /* 0x000fc800078e02ff */
[C---:B------:R-:W-:Y:S02]  /*38a0*/  IMAD R4, R17.reuse, c[0x0][0x1b4], R4 ;  /* 0x00006d0011047a24 */ /* 0x040fe400078e0204 */
[----:B------:R-:W-:-:S04]  /*38b0*/  IMAD.WIDE.U32 R6, R17, c[0x0][0x1b0], R6 ;  /* 0x00006c0011067a25 */ /* 0x000fc800078e0006 */
[----:B------:R-:W-:Y:S01]  /*38c0*/  IMAD.IADD R9, R7, 0x1, R4 ;  /* 0x0000000107097824 */ /* 0x000fe200078e0204 */
[----:B------:R-:W-:Y:S05]  /*38d0*/  @P6 BRA `(.L_x_282) ;  /* 0x0000021000006947 */ /* 0x000fea0003800000 */
[----:B------:R-:W2:Y:S04]  /*38e0*/  LDL R8, [R1+0x6c] ;  /* 0x00006c0001087983 */ /* 0x000ea80000100800 */
        /* <DEDUP_REMOVED lines=32> */
.L_x_282:
[----:B------:R-:W-:Y:S05]  /*3af0*/  BSYNC B0 ;  /* 0x0000000000007941 */ /* 0x000fea0003800000 */
.L_x_281:
        /* <DEDUP_REMOVED lines=10> */
[----:B------:R-:W-:-:S04]  /*3ba0*/  IMAD.X R5, RZ, RZ, R24, P0 ;  /* 0x000000ffff057224 */ /* 0x000fc800000e0618 */
[----:B------:R-:W-:-:S06]  /*3bb0*/  IMAD R5, R5, c[0x0][0x198], RZ ;  /* 0x0000660005057a24 */ /* 0x000fcc00078e02ff */
[----:B------:R1:W-:Y:S01]  /*3bc0*/  @P3 STS.128 [R27+0xd000], RZ ;  /* 0x00d000ff1b003388 */ /* 0x0003e20000000c00 */
[----:B-----5:R-:W-:Y:S01]  /*3bd0*/  ISETP.GE.AND P2, PT, R10, c[0x0][0x220], PT ;  /* 0x000088000a007a0c */ /* 0x020fe20003f46270 */
[----:B------:R-:W-:Y:S01]  /*3be0*/  IMAD.WIDE.U32 R10, R4, c[0x0][0x198], R6 ;  /* 0x00006600040a7a25 */ /* 0x000fe200078e0006 */
[----:B--2---:R-:W-:-:S03]  /*3bf0*/  ISETP.GE.AND P0, PT, R8, c[0x0][0x220], PT ;  /* 0x0000880008007a0c */ /* 0x004fc60003f06270 */
[----:B------:R-:W-:Y:S01]  /*3c00*/  IMAD R4, R4, c[0x0][0x19c], R5 ;  /* 0x0000670004047a24 */ /* 0x000fe200078e0205 */
[----:B------:R-:W-:-:S03]  /*3c10*/  @!P3 LEA R8, P4, R10, c[0x0][0x168], 0x1 ;  /* 0x00005a000a08ba11 */ /* 0x000fc600078808ff */
        /* <DEDUP_REMOVED lines=21> */
.L_x_284:
[----:B------:R-:W-:Y:S05]  /*3d70*/  BSYNC B0 ;  /* 0x0000000000007941 */ /* 0x000fea0003800000 */
.L_x_283:
[----:B------:R-:W0:Y:S01]  /*3d80*/  LDGDEPBAR ;  /* 0x00000000000079af */ /* 0x000e220000000000 */
[----:B-1----:R-:W-:Y:S02]  /*3d90*/  IMAD.MOV.U32 R8, RZ, RZ, c[0x0][0x308] ;  /* 0x0000c200ff087624 */ /* 0x002fe400078e00ff */
[----:B------:R-:W-:Y:S01]  /*3da0*/  IMAD.MOV.U32 R9, RZ, RZ, c[0x0][0x30c] ;  /* 0x0000c300ff097624 */ /* 0x000fe200078e00ff */
[----:B------:R-:W-:-:S04]  /*3db0*/  DEPBAR.LE SB0, 0x1 ;  /* 0x000080400000791a */ /* 0x000fc80000000000 */
[----:B------:R-:W-:Y:S06]  /*3dc0*/  BAR.SYNC.DEFER_BLOCKING 0x0 ;  /* 0x0000000000007b1d */ /* 0x000fec0000010000 */
[----:B------:R1:W5:Y:S01]  /*3dd0*/  LDG.E.64 R4, [R8.64+0x8] ;  /* 0x0000080408047981 */ /* 0x000362000c1e1b00 */
[----:B------:R-:W-:Y:S01]  /*3de0*/  LEA.HI R6, R26, R25, RZ, 0x3 ;  /* 0x000000191a067211 */ /* 0x000fe200078f18ff */
[----:B------:R-:W-:Y:S01]  /*3df0*/  IMAD.MOV.U32 R240, RZ, RZ, 0x20 ;  /* 0x00000020fff07424 */ /* 0x000fe200078e00ff */
[----:B------:R-:W-:Y:S01]  /*3e00*/  SHF.R.S32.HI R7, RZ, 0x1f, R22 ;  /* 0x0000001fff077819 */ /* 0x000fe20000011416 */
[----:B------:R-:W2:Y:S04]  /*3e10*/  LDSM.16.M88.4 R164, [R252+0x12000] ;  /* 0x01200000fca4783b */ /* 0x000ea80000000200 */
[----:B------:R-:W3:Y:S04]  /*3e20*/  LDSM.16.M88.4 R168, [R252+0x12800] ;  /* 0x01280000fca8783b */ /* 0x000ee80000000200 */
[----:B------:R-:W4:Y:S04]  /*3e30*/  LDSM.16.M88.4 R196, [R252+0x14000] ;  /* 0x01400000fcc4783b */ /* 0x000f280000000200 */
[----:B------:R-:W2:Y:S04]  /*3e40*/  LDSM.16.M88.4 R200, [R252+0x14800] ;  /* 0x01480000fcc8783b */ /* 0x000ea80000000200 */
[----:B------:R-:W2:Y:S04]  /*3e50*/  LDSM.16.M88.4 R228, [R252+0x16000] ;  /* 0x01600000fce4783b */ /* 0x000ea80000000200 */
[----:B------:R-:W2:Y:S04]  /*3e60*/  LDSM.16.M88.4 R232, [R252+0x16800] ;  /* 0x01680000fce8783b */ /* 0x000ea80000000200 */
[----:B-1----:R-:W2:Y:S01]  /*3e70*/  LDG.E.64 R8, [R8.64] ;  /* 0x0000000408087981 */ /* 0x002ea2000c1e1b00 */
[----:B------:R-:W-:-:S05]  /*3e80*/  LOP3.LUT R6, R6, 0xfffffff8, RZ, 0xc0, !PT ;  /* 0xfffffff806067812 */ /* 0x000fca00078ec0ff */
[----:B------:R-:W-:-:S05]  /*3e90*/  IMAD.IADD R6, R25, 0x1, -R6 ;  /* 0x0000000119067824 */ /* 0x000fca00078e0a06 */
[----:B------:R-:W-:Y:S02]  /*3ea0*/  LOP3.LUT P0, RZ, R6, 0x2, RZ, 0xc0, !PT ;  /* 0x0000000206ff7812 */ /* 0x000fe4000780c0ff */
[----:B------:R-:W3:Y:S01]  /*3eb0*/  LDL R6, [R1] ;  /* 0x0000000001067983 */ /* 0x000ee20000100800 */
[----:B------:R-:W-:Y:S01]  /*3ec0*/  USHF.L.U32 UR16, UR32, 0x6, URZ ;  /* 0x0000000620107899 */ /* 0x000fe2000800063f */
        /* <DEDUP_REMOVED lines=45> */
[----:B-----5:R-:W-:Y:S01]  /*41a0*/  IADD3 R4, P2, P1, R4, UR46, R22 ;  /* 0x0000002e04047c10 */ /* 0x020fe2000f95e016 */
[----:B--2---:R1:W2:Y:S01]  /*41b0*/  R2UR UR14, R9 ;  /* 0x00000000090e73c2 */ /* 0x0042a200000e0000 */
[----:B------:R-:W-:-:S02]  /*41c0*/  SEL R240, R240, 0xffffffe0, !P0 ;  /* 0xffffffe0f0f07807 */ /* 0x000fc40004000000 */
[----:B------:R-:W-:Y:S01]  /*41d0*/  IADD3.X R5, R5, UR50, R7, P2, P1 ;  /* 0x0000003205057c10 */ /* 0x000fe200097e2407 */
[----:B---3--:R-:W3:Y:S04]  /*41e0*/  LDSM.16.M88.4 R156, [R6+0x12000] ;  /* 0x01200000069c783b */ /* 0x008ee80000000200 */
[----:B------:R-:W2:Y:S04]  /*41f0*/  LDSM.16.M88.4 R160, [R6+0x12800] ;  /* 0x0128000006a0783b */ /* 0x000ea80000000200 */
[----:B------:R-:W2:Y:S04]  /*4200*/  LDSM.16.M88.4 R188, [R6+0x14000] ;  /* 0x0140000006bc783b */ /* 0x000ea80000000200 */
[----:B-1----:R-:W5:Y:S01]  /*4210*/  LDL R9, [R1+0x4] ;  /* 0x0000040001097983 */ /* 0x002f620000100800 */
[----:B------:R-:W-:-:S03]  /*4220*/  IMAD.IADD R240, R240, 0x1, R252 ;  /* 0x00000001f0f07824 */ /* 0x000fc600078e02fc */
[----:B------:R-:W1:Y:S04]  /*4230*/  LDSM.16.M88.4 R192, [R6+0x14800] ;  /* 0x0148000006c0783b */ /* 0x000e680000000200 */
        /* <DEDUP_REMOVED lines=8> */
[----:B------:R2:W-:Y:S01]  /*42c0*/  STL [R1+0x88], R5 ;  /* 0x0000880501007387 */ /* 0x0005e20000100800 */
[----:B------:R-:W1:Y:S01]  /*42d0*/  R2UR UR15, R8 ;  /* 0x00000000080f73c2 */ /* 0x000e6200000e0000 */
[----:B--2---:R-:W-:-:S05]  /*42e0*/  IMAD.WIDE.U32 R4, R4, -0x2daee0ad, RZ ;  /* 0xd2511f5304047825 */ /* 0x004fca00078e00ff */
[----:B------:R2:W-:Y:S01]  /*42f0*/  STL.64 [R1+0x78], R4 ;  /* 0x0000780401007387 */ /* 0x0005e20000100a00 */
[----:B------:R-:W-:Y:S01]  /*4300*/  UIADD3 UR17, UR31, 0x40, UR16 ;  /* 0x000000401f117890 */ /* 0x000fe2000fffe010 */
[----:B----4-:R-:W-:Y:S01]  /*4310*/  CS2R R26, SRZ ;  /* 0x00000000001a7805 */ /* 0x010fe2000001ff00 */
[----:B------:R-:W-:Y:S01]  /*4320*/  CS2R R24, SRZ ;  /* 0x0000000000187805 */ /* 0x000fe2000001ff00 */
[----:B------:R-:W-:Y:S01]  /*4330*/  CS2R R22, SRZ ;  /* 0x0000000000167805 */ /* 0x000fe2000001ff00 */
[----:B------:R-:W-:Y:S02]  /*4340*/  UIADD3 UR16, UR16, 0x40, URZ ;  /* 0x0000004010107890 */ /* 0x000fe4000fffe03f */
[----:B------:R-:W-:Y:S02]  /*4350*/  UIADD3 UR17, UR17, -UR27, URZ ;  /* 0x8000001b11117290 */ /* 0x000fe4000fffe03f */
[----:B-1----:R-:W-:Y:S02]  /*4360*/  UIADD3 UR30, UR15, -0x61c88647, URZ ;  /* 0x9e3779b90f1e7890 */ /* 0x002fe4000fffe03f */
[----:B------:R-:W-:-:S02]  /*4370*/  UIADD3 UR29, UR14, -0x4498517b, URZ ;  /* 0xbb67ae850e1d7890 */ /* 0x000fc4000fffe03f */
[----:B------:R-:W-:Y:S02]  /*4380*/  UIADD3 UR28, UR15, 0x3c6ef372, URZ ;  /* 0x3c6ef3720f1c7890 */ /* 0x000fe4000fffe03f */
[----:B------:R-:W-:Y:S02]  /*4390*/  UIADD3 UR26, UR14, 0x76cf5d0a, URZ ;  /* 0x76cf5d0a0e1a7890 */ /* 0x000fe4000fffe03f */
[----:B------:R-:W-:Y:S02]  /*43a0*/  UIADD3 UR25, UR15, -0x255992d5, URZ ;  /* 0xdaa66d2b0f197890 */ /* 0x000fe4000fffe03f */
[----:B------:R-:W-:Y:S02]  /*43b0*/  UIADD3 UR24, UR14, 0x32370b8f, URZ ;  /* 0x32370b8f0e187890 */ /* 0x000fe4000fffe03f */
[----:B------:R-:W-:Y:S02]  /*43c0*/  UIADD3 UR23, UR15, 0x78dde6e4, URZ ;  /* 0x78dde6e40f177890 */ /* 0x000fe4000fffe03f */
[----:B------:R-:W-:-:S02]  /*43d0*/  UIADD3 UR22, UR14, -0x126145ec, URZ ;  /* 0xed9eba140e167890 */ /* 0x000fc4000fffe03f */
[----:B------:R-:W-:Y:S02]  /*43e0*/  UIADD3 UR21, UR15, 0x1715609d, URZ ;  /* 0x1715609d0f157890 */ /* 0x000fe4000fffe03f */
[----:B------:R-:W-:Y:S02]  /*43f0*/  UIADD3 UR20, UR14, -0x56f99767, URZ ;  /* 0xa90668990e147890 */ /* 0x000fe4000fffe03f */
[----:B------:R-:W-:Y:S02]  /*4400*/  UIADD3 UR19, UR15, -0x4ab325aa, URZ ;  /* 0xb54cda560f137890 */ /* 0x000fe4000fffe03f */
[----:B------:R-:W-:Y:S01]  /*4410*/  UIADD3 UR18, UR14, 0x646e171e, URZ ;  /* 0x646e171e0e127890 */ /* 0x000fe2000fffe03f */
[----:B-----5:R2:W1:Y:S04]  /*4420*/  LDSM.16.M88.4 R148, [R9+0x12000] ;  /* 0x012000000994783b */ /* 0x0204680000000200 */
[----:B------:R2:W4:Y:S04]  /*4430*/  LDSM.16.M88.4 R152, [R9+0x12800] ;  /* 0x012800000998783b */ /* 0x0005280000000200 */
[----:B------:R2:W1:Y:S04]  /*4440*/  LDSM.16.M88.4 R180, [R9+0x14000] ;  /* 0x0140000009b4783b */ /* 0x0004680000000200 */
[----:B------:R2:W1:Y:S04]  /*4450*/  LDSM.16.M88.4 R184, [R9+0x14800] ;  /* 0x0148000009b8783b */ /* 0x0004680000000200 */
[----:B------:R2:W1:Y:S04]  /*4460*/  LDSM.16.M88.4 R212, [R9+0x16000] ;  /* 0x0160000009d4783b */ /* 0x0004680000000200 */
[----:B---3--:R2:W1:Y:S02]  /*4470*/  LDSM.16.M88.4 R216, [R9+0x16800] ;  /* 0x0168000009d8783b */ /* 0x0084640000000200 */
.L_x_287:
[----:B------:R-:W3:Y:S01]  /*4480*/  LDL R91, [R1+0x4] ;  /* 0x00000400015b7983 */ /* 0x000ee20000100800 */
[----:B------:R-:W-:Y:S02]  /*4490*/  USHF.L.U32 UR11, UR8, 0x6, URZ ;  /* 0x00000006080b7899 */ /* 0x000fe4000800063f */
[----:B------:R-:W-:Y:S01]  /*44a0*/  UISETP.GT.AND UP1, UPT, UR8, UR12, UPT ;  /* 0x0000000c0800728c */ /* 0x000fe2000bf24270 */
[----:B-----5:R-:W5:Y:S01]  /*44b0*/  LDL R98, [R1+0x8] ;  /* 0x0000080001627983 */ /* 0x020f620000100800 */
[----:B------:R-:W-:Y:S02]  /*44c0*/  UISETP.GE.AND UP0, UPT, UR11, UR17, UPT ;  /* 0x000000110b00728c */ /* 0x000fe4000bf06270 */
[----:B------:R-:W-:Y:S01]  /*44d0*/  IMAD.U32 R88, RZ, RZ, UR11 ;  /* 0x0000000bff587e24 */ /* 0x000fe2000f8e00ff */
[----:B--2---:R-:W2:Y:S01]  /*44e0*/  LDL R89, [R1] ;  /* 0x0000000001597983 */ /* 0x004ea20000100800 */
[----:B------:R-:W-:Y:S03]  /*44f0*/  UISETP.LT.AND UP0, UPT, UR16, UR27, UP0 ;  /* 0x0000001b1000728c */ /* 0x000fe60008701270 */
[----:B----4-:R-:W4:Y:S03]  /*4500*/  LDL R97, [R1+0xc] ;  /* 0x00000c0001617983 */ /* 0x010f260000100800 */
[----:B------:R-:W-:Y:S01]  /*4510*/  PLOP3.LUT P4, PT, PT, PT, UP0, 0x80, 0x0 ;  /* 0x000000000000781c */ /* 0x000fe20003f8f008 */
[----:B------:R-:W2:Y:S04]  /*4520*/  LDL R96, [R1+0x18] ;  /* 0x0000180001607983 */ /* 0x000ea80000100800 */
[----:B------:R-:W2:Y:S04]  /*4530*/  LDL R90, [R1+0x10] ;  /* 0x00001000015a7983 */ /* 0x000ea80000100800 */
[----:B------:R-:W2:Y:S04]  /*4540*/  LDL R95, [R1+0x14] ;  /* 0x00001400015f7983 */ /* 0x000ea80000100800 */
[----:B------:R-:W0:Y:S08]  /*4550*/  LDGDEPBAR ;  /* 0x00000000000079af */ /* 0x000e300000000000 */
[----:B------:R-:W2:Y:S04]  /*4560*/  LDL R99, [R1+0x90] ;  /* 0x0000900001637983 */ /* 0x000ea80000100800 */
[----:B------:R-:W2:Y:S04]  /*4570*/  LDL R94, [R1+0x50] ;  /* 0x00005000015e7983 */ /* 0x000ea80000100800 */
[----:B------:R-:W2:Y:S04]  /*4580*/  LDL R92, [R1+0x8c] ;  /* 0x00008c00015c7983 */ /* 0x000ea80000100800 */
[----:B------:R-:W2:Y:S02]  /*4590*/  LDL R93, [R1+0x64] ;  /* 0x00006400015d7983 */ /* 0x000ea40000100800 */
[----:B--2---:R-:W-:Y:S01]  /*45a0*/  FSETP.NEU.FTZ.AND P0, PT, R93, -INF , PT ;  /* 0xff8000005d00780b */ /* 0x004fe20003f1d000 */
[----:B------:R-:W-:Y:S04]  /*45b0*/  DEPBAR.LE SB0, 0x0 ;  /* 0x000080000000791a */ /* 0x000fe80000000000 */
[----:B------:R-:W-:Y:S08]  /*45c0*/  BAR.SYNC.DEFER_BLOCKING 0x0 ;  /* 0x0000000000007b1d */ /* 0x000ff00000010000 */
[----:B-----5:R-:W-:Y:S08]  /*45d0*/  LDSM.16.M88.4 R16, [R98] ;  /* 0x000000006210783b */ /* 0x020ff00000000200 */
[----:B-1-3--:R-:W2:Y:S08]  /*45e0*/  LDSM.16.M88.4 R8, [R91+0xc000] ;  /* 0x00c000005b08783b */ /* 0x00aeb00000000200 */
[----:B------:R-:W3:Y:S08]  /*45f0*/  LDSM.16.M88.4 R68, [R91+0xc800] ;  /* 0x00c800005b44783b */ /* 0x000ef00000000200 */
[----:B----4-:R-:W-:Y:S08]  /*4600*/  LDSM.16.M88.4 R72, [R97] ;  /* 0x000000006148783b */ /* 0x010ff00000000200 */
[----:B------:R-:W4:Y:S08]  /*4610*/  LDSM.16.M88.4 R76, [R89+0xc000] ;  /* 0x00c00000594c783b */ /* 0x000f300000000200 */
[----:B------:R-:W5:Y:S01]  /*4620*/  LDSM.16.M88.4 R80, [R89+0xc800] ;  /* 0x00c800005950783b */ /* 0x000f620000000200 */
[C---:B--2---:R-:W-:Y:S07]  /*4630*/  HMMA.16816.F32 R4, R16.reuse, R8, RZ ;  /* 0x000000081004723c */ /* 0x044fee00000018ff */
[----:B------:R-:W-:Y:S01]  /*4640*/  LDSM.16.M88.4 R84, [R252+0xc800] ;  /* 0x00c80000fc54783b */ /* 0x000fe20000000200 */
[C---:B------:R-:W-:Y:S08]  /*4650*/  HMMA.16816.F32 R8, R16.reuse, R10, RZ ;  /* 0x0000000a1008723c */ /* 0x040ff000000018ff */
[C---:B---3--:R-:W-:Y:S08]  /*4660*/  HMMA.16816.F32 R12, R16.reuse, R68, RZ ;  /* 0x00000044100c723c */ /* 0x048ff000000018ff */
[----:B------:R-:W-:Y:S01]  /*4670*/  HMMA.16816.F32 R16, R16, R70, RZ ;  /* 0x000000461010723c */ /* 0x000fe200000018ff */
[----:B------:R-:W-:Y:S07]  /*4680*/  LDSM.16.M88.4 R68, [R96] ;  /* 0x000000006044783b */ /* 0x000fee0000000200 */
[C---:B----4-:R-:W-:Y:S08]  /*4690*/  HMMA.16816.F32 R4, R72.reuse, R76, R4 ;  /* 0x0000004c4804723c */ /* 0x050ff00000001804 */
[C---:B------:R-:W-:Y:S01]  /*46a0*/  HMMA.16816.F32 R8, R72.reuse, R78, R8 ;  /* 0x0000004e4808723c */ /* 0x040fe20000001808 */
[----:B------:R-:W2:Y:S07]  /*46b0*/  LDSM.16.M88.4 R76, [R252+0xc000] ;  /* 0x00c00000fc4c783b */ /* 0x000eae0000000200 */
[C---:B-----5:R-:W-:Y:S08]  /*46c0*/  HMMA.16816.F32 R12, R72.reuse, R80, R12 ;  /* 0x00000050480c723c */ /* 0x060ff0000000180c */
[----:B------:R-:W-:Y:S01]  /*46d0*/  HMMA.16816.F32 R16, R72, R82, R16 ;  /* 0x000000524810723c */ /* 0x000fe20000001810 */
[----:B------:R-:W-:Y:S08]  /*46e0*/  LDSM.16.M88.4 R72, [R95] ;  /* 0x000000005f48783b */ /* 0x000ff00000000200 */
[----:B------:R-:W-:Y:S01]  /*46f0*/  LDSM.16.M88.4 R80, [R90+0xc800] ;  /* 0x00c800005a50783b */ /* 0x000fe20000000200 */
[C---:B--2---:R-:W-:Y:S08]  /*4700*/  HMMA.16816.F32 R4, R68.reuse, R76, R4 ;  /* 0x0000004c4404723c */ /* 0x044ff00000001804 */
[C---:B------:R-:W-:Y:S01]  /*4710*/  HMMA.16816.F32 R8, R68.reuse, R78, R8 ;  /* 0x0000004e4408723c */ /* 0x040fe20000001808 */
[----:B------:R-:W2:Y:S07]  /*4720*/  LDSM.16.M88.4 R76, [R90+0xc000] ;  /* 0x00c000005a4c783b */ /* 0x000eae0000000200 */
[C---:B------:R-:W-:Y:S08]  /*4730*/  HMMA.16816.F32 R12, R68.reuse, R84, R12 ;  /* 0x00000054440c723c */ /* 0x040ff0000000180c */
[----:B------:R-:W-:Y:S01]  /*4740*/  HMMA.16816.F32 R16, R68, R86, R16 ;  /* 0x000000564410723c */ /* 0x000fe20000001810 */
[----:B------:R-:W-:Y:S08]  /*4750*/  LDSM.16.M88.4 R68, [R98+0x2000] ;  /* 0x002000006244783b */ /* 0x000ff00000000200 */
[----:B------:R-:W-:Y:S01]  /*4760*/  LDSM.16.M88.4 R84, [R91+0xe800] ;  /* 0x00e800005b54783b */ /* 0x000fe20000000200 */
[C---:B--2---:R-:W-:Y:S08]  /*4770*/  HMMA.16816.F32 R4, R72.reuse, R76, R4 ;  /* 0x0000004c4804723c */ /* 0x044ff00000001804 */
[C---:B------:R-:W-:Y:S01]  /*4780*/  HMMA.16816.F32 R8, R72.reuse, R78, R8 ;  /* 0x0000004e4808723c */ /* 0x040fe20000001808 */
[----:B------:R-:W2:Y:S07]  /*4790*/  LDSM.16.M88.4 R76, [R91+0xe000] ;  /* 0x00e000005b4c783b */ /* 0x000eae0000000200 */
[C---:B------:R-:W-:Y:S08]  /*47a0*/  HMMA.16816.F32 R12, R72.reuse, R80, R12 ;  /* 0x00000050480c723c */ /* 0x040ff0000000180c */
[----:B------:R-:W-:Y:S01]  /*47b0*/  HMMA.16816.F32 R16, R72, R82, R16 ;  /* 0x000000524810723c */ /* 0x000fe20000001810 */
[----:B------:R-:W-:Y:S08]  /*47c0*/  LDSM.16.M88.4 R72, [R97+0x2000] ;  /* 0x002000006148783b */ /* 0x000ff00000000200 */
[----:B------:R-:W3:Y:S01]  /*47d0*/  LDSM.16.M88.4 R80, [R89+0xe000] ;  /* 0x00e000005950783b */ /* 0x000ee20000000200 */
[C---:B--2---:R-:W-:Y:S08]  /*47e0*/  HMMA.16816.F32 R4, R68.reuse, R76, R4 ;  /* 0x0000004c4404723c */ /* 0x044ff00000001804 */
[C---:B------:R-:W-:Y:S01]  /*47f0*/  HMMA.16816.F32 R8, R68.reuse, R78, R8 ;  /* 0x0000004e4408723c */ /* 0x040fe20000001808 */
[----:B------:R-:W2:Y:S07]  /*4800*/  LDSM.16.M88.4 R76, [R89+0xe800] ;  /* 0x00e80000594c783b */ /* 0x000eae0000000200 */
[C---:B------:R-:W-:Y:S08]  /*4810*/  HMMA.16816.F32 R12, R68.reuse, R84, R12 ;  /* 0x00000054440c723c */ /* 0x040ff0000000180c */
[----:B------:R-:W-:Y:S01]  /*4820*/  HMMA.16816.F32 R16, R68, R86, R16 ;  /* 0x000000564410723c */ /* 0x000fe20000001810 */
[----:B------:R-:W-:Y:S07]  /*4830*/  LDSM.16.M88.4 R68, [R96+0x2000] ;  /* 0x002000006044783b */ /* 0x000fee0000000200 */
[C---:B---3--:R-:W-:Y:S01]  /*4840*/  HMMA.16816.F32 R4, R72.reuse, R80, R4 ;  /* 0x000000504804723c */ /* 0x048fe20000001804 */
[----:B------:R-:W3:Y:S07]  /*4850*/  LDSM.16.M88.4 R84, [R252+0xe000] ;  /* 0x00e00000fc54783b */ /* 0x000eee0000000200 */
[C---:B------:R-:W-:Y:S01]  /*4860*/  HMMA.16816.F32 R8, R72.reuse, R82, R8 ;  /* 0x000000524808723c */ /* 0x040fe20000001808 */
[----:B------:R-:W4:Y:S07]  /*4870*/  LDSM.16.M88.4 R80, [R252+0xe800] ;  /* 0x00e80000fc50783b */ /* 0x000f2e0000000200 */
[C---:B--2---:R-:W-:Y:S08]  /*4880*/  HMMA.16816.F32 R12, R72.reuse, R76, R12 ;  /* 0x0000004c480c723c */ /* 0x044ff0000000180c */
[----:B------:R-:W-:Y:S01]  /*4890*/  HMMA.16816.F32 R16, R72, R78, R16 ;  /* 0x0000004e4810723c */ /* 0x000fe20000001810 */
[----:B------:R-:W-:Y:S08]  /*48a0*/  LDSM.16.M88.4 R72, [R95+0x2000] ;  /* 0x002000005f48783b */ /* 0x000ff00000000200 */
[----:B------:R-:W2:Y:S01]  /*48b0*/  LDSM.16.M88.4 R76, [R90+0xe000] ;  /* 0x00e000005a4c783b */ /* 0x000ea20000000200 */
[C---:B---3--:R-:W-:Y:S08]  /*48c0*/  HMMA.16816.F32 R4, R68.reuse, R84, R4 ;  /* 0x000000544404723c */ /* 0x048ff00000001804 */
[C---:B------:R-:W-:Y:S01]  /*48d0*/  HMMA.16816.F32 R8, R68.reuse, R86, R8 ;  /* 0x000000564408723c */ /* 0x040fe20000001808 */
[----:B------:R-:W3:Y:S07]  /*48e0*/  LDSM.16.M88.4 R84, [R90+0xe800] ;  /* 0x00e800005a54783b */ /* 0x000eee0000000200 */
[C---:B----4-:R-:W-:Y:S08]  /*48f0*/  HMMA.16816.F32 R12, R68.reuse, R80, R12 ;  /* 0x00000050440c723c */ /* 0x050ff0000000180c */
[----:B------:R-:W-:Y:S01]  /*4900*/  HMMA.16816.F32 R16, R68, R82, R16 ;  /* 0x000000524410723c */ /* 0x000fe20000001810 */
[----:B------:R-:W-:Y:S07]  /*4910*/  LDSM.16.M88.4 R68, [R98+0x4000] ;  /* 0x004000006244783b */ /* 0x000fee0000000200 */
[C---:B--2---:R-:W-:Y:S01]  /*4920*/  HMMA.16816.F32 R4, R72.reuse, R76, R4 ;  /* 0x0000004c4804723c */ /* 0x044fe20000001804 */
[----:B------:R-:W-:Y:S07]  /*4930*/  LDSM.16.M88.4 R80, [R91+0x10800] ;  /* 0x010800005b50783b */ /* 0x000fee0000000200 */
[C---:B------:R-:W-:Y:S01]  /*4940*/  HMMA.16816.F32 R8, R72.reuse, R78, R8 ;  /* 0x0000004e4808723c */ /* 0x040fe20000001808 */
[----:B------:R-:W2:Y:S07]  /*4950*/  LDSM.16.M88.4 R76, [R91+0x10000] ;  /* 0x010000005b4c783b */ /* 0x000eae0000000200 */
[C---:B---3--:R-:W-:Y:S08]  /*4960*/  HMMA.16816.F32 R12, R72.reuse, R84, R12 ;  /* 0x00000054480c723c */ /* 0x048ff0000000180c */
[----:B------:R-:W-:Y:S01]  /*4970*/  HMMA.16816.F32 R16, R72, R86, R16 ;  /* 0x000000564810723c */ /* 0x000fe20000001810 */
[----:B------:R-:W-:Y:S08]  /*4980*/  LDSM.16.M88.4 R72, [R97+0x4000] ;  /* 0x004000006148783b */ /* 0x000ff00000000200 */
[----:B------:R-:W-:Y:S01]  /*4990*/  LDSM.16.M88.4 R84, [R89+0x10800] ;  /* 0x010800005954783b */ /* 0x000fe20000000200 */
[C---:B--2---:R-:W-:Y:S08]  /*49a0*/  HMMA.16816.F32 R4, R68.reuse, R76, R4 ;  /* 0x0000004c4404723c */ /* 0x044ff00000001804 */
[C---:B------:R-:W-:Y:S01]  /*49b0*/  HMMA.16816.F32 R8, R68.reuse, R78, R8 ;  /* 0x0000004e4408723c */ /* 0x040fe20000001808 */
[----:B------:R2:W3:Y:S07]  /*49c0*/  LDSM.16.M88.4 R76, [R89+0x10000] ;  /* 0x01000000594c783b */ /* 0x0004ee0000000200 */
[C---:B------:R-:W-:Y:S08]  /*49d0*/  HMMA.16816.F32 R12, R68.reuse, R80, R12 ;  /* 0x00000050440c723c */ /* 0x040ff0000000180c */
[----:B------:R-:W-:Y:S01]  /*49e0*/  HMMA.16816.F32 R16, R68, R82, R16 ;  /* 0x000000524410723c */ /* 0x000fe20000001810 */
[----:B------:R-:W-:Y:S08]  /*49f0*/  LDSM.16.M88.4 R68, [R96+0x4000] ;  /* 0x004000006044783b */ /* 0x000ff00000000200 */
[----:B------:R-:W4:Y:S08]  /*4a00*/  LDSM.16.M88.4 R80, [R252+0x10000] ;  /* 0x01000000fc50783b */ /* 0x000f300000000200 */
[----:B--2---:R-:W2:Y:S01]  /*4a10*/  LDL R89, [R1+0x68] ;  /* 0x0000680001597983 */ /* 0x004ea20000100800 */
[C---:B---3--:R-:W-:Y:S08]  /*4a20*/  HMMA.16816.F32 R4, R72.reuse, R76, R4 ;  /* 0x0000004c4804723c */ /* 0x048ff00000001804 */
[C---:B------:R-:W-:Y:S01]  /*4a30*/  HMMA.16816.F32 R8, R72.reuse, R78, R8 ;  /* 0x0000004e4808723c */ /* 0x040fe20000001808 */
[----:B------:R-:W-:Y:S07]  /*4a40*/  LDSM.16.M88.4 R76, [R95+0x4000] ;  /* 0x004000005f4c783b */ /* 0x000fee0000000200 */
[C---:B------:R-:W-:Y:S08]  /*4a50*/  HMMA.16816.F32 R12, R72.reuse, R84, R12 ;  /* 0x00000054480c723c */ /* 0x040ff0000000180c */
[----:B------:R-:W-:Y:S01]  /*4a60*/  HMMA.16816.F32 R16, R72, R86, R16 ;  /* 0x000000564810723c */ /* 0x000fe20000001810 */
[----:B------:R-:W3:Y:S07]  /*4a70*/  LDSM.16.M88.4 R72, [R252+0x10800] ;  /* 0x01080000fc48783b */ /* 0x000eee0000000200 */
[C---:B----4-:R-:W-:Y:S01]  /*4a80*/  HMMA.16816.F32 R4, R68.reuse, R80, R4 ;  /* 0x000000504404723c */ /* 0x050fe20000001804 */
[----:B------:R-:W4:Y:S07]  /*4a90*/  LDSM.16.M88.4 R84, [R90+0x10000] ;  /* 0x010000005a54783b */ /* 0x000f2e0000000200 */
[C---:B------:R-:W-:Y:S01]  /*4aa0*/  HMMA.16816.F32 R8, R68.reuse, R82, R8 ;  /* 0x000000524408723c */ /* 0x040fe20000001808 */
[----:B------:R-:W5:Y:S04]  /*4ab0*/  LDL R83, [R1+0x88] ;  /* 0x0000880001537983 */ /* 0x000f680000100800 */
[----:B------:R-:W1:Y:S02]  /*4ac0*/  @!P4 S2R R80, SR_TID.X ;  /* 0x000000000050c919 */ /* 0x000e640000002100 */
[----:B------:R-:W-:Y:S01]  /*4ad0*/  IMAD.U32 R82, RZ, RZ, UR32 ;  /* 0x00000020ff527e24 */ /* 0x000fe2000f8e00ff */
[C---:B---3--:R-:W-:Y:S07]  /*4ae0*/  HMMA.16816.F32 R12, R68.reuse, R72, R12 ;  /* 0x00000048440c723c */ /* 0x048fee000000180c */
[----:B------:R-:W-:Y:S01]  /*4af0*/  IMAD.U32 R72, RZ, RZ, UR31 ;  /* 0x0000001fff487e24 */ /* 0x000fe2000f8e00ff */
[----:B------:R-:W-:Y:S01]  /*4b00*/  HMMA.16816.F32 R16, R68, R74, R16 ;  /* 0x0000004a4410723c */ /* 0x000fe20000001810 */
[----:B------:R3:W3:Y:S03]  /*4b10*/  LDSM.16.M88.4 R68, [R90+0x10800] ;  /* 0x010800005a44783b */ /* 0x0006e60000000200 */
[----:B------:R-:W-:Y:S03]  /*4b20*/  @!P4 IADD3 R72, -R72, 0x1, R94 ;  /* 0x000000014848c810 */ /* 0x000fe60007ffe15e */
[----:B-1----:R-:W-:Y:S01]  /*4b30*/  @!P4 IMAD.SHL.U32 R75, R80, 0x2, RZ ;  /* 0x00000002504bc824 */ /* 0x002fe200078e00ff */
[C---:B----4-:R-:W-:Y:S01]  /*4b40*/  HMMA.16816.F32 R4, R76.reuse, R84, R4 ;  /* 0x000000544c04723c */ /* 0x050fe20000001804 */
[----:B------:R-:W-:Y:S04]  /*4b50*/  IMAD.U32 R74, RZ, RZ, UR32 ;  /* 0x00000020ff4a7e24 */ /* 0x000fe8000f8e00ff */
[----:B------:R-:W-:Y:S01]  /*4b60*/  @!P4 LOP3.LUT R75, R99, 0x6, R75, 0xf8, !PT ;  /* 0x00000006634bc812 */ /* 0x000fe200078ef84b */
[----:B------:R-:W-:Y:S01]  /*4b70*/  FMUL.FTZ R80, R93, 1.4426950216293334961 ;  /* 0x3fb8aa3b5d507820 */ /* 0x000fe20000410000 */
[----:B------:R-:W-:Y:S01]  /*4b80*/  @!P4 IADD3 R73, R88, UR27, R72 ;  /* 0x0000001b5849cc10 */ /* 0x000fe2000fffe048 */
[C---:B------:R-:W-:Y:S01]  /*4b90*/  HMMA.16816.F32 R8, R76.reuse, R86, R8 ;  /* 0x000000564c08723c */ /* 0x040fe20000001808 */
[----:B------:R-:W1:Y:S03]  /*4ba0*/  S2R R93, SR_TID.X ;  /* 0x00000000005d7919 */ /* 0x000e660000002100 */
[----:B------:R-:W-:Y:S01]  /*4bb0*/  @!P4 IMAD R72, R74, 0x40, R75 ;  /* 0x000000404a48c824 */ /* 0x000fe200078e024b */
[C---:B------:R-:W-:Y:S01]  /*4bc0*/  @!P4 IMNMX R75, R73.reuse, UR27, PT ;  /* 0x0000001b494bcc17 */ /* 0x040fe2000b800200 */
[----:B------:R-:W-:Y:S01]  /*4bd0*/  IMAD.U32 R74, RZ, RZ, UR8 ;  /* 0x00000008ff4a7e24 */ /* 0x000fe2000f8e00ff */
[----:B------:R-:W-:Y:S02]  /*4be0*/  @!P4 IADD3 R73, R73, 0x8, RZ ;  /* 0x000000084949c810 */ /* 0x000fe40007ffe0ff */
[----:B---3--:R-:W3:Y:S01]  /*4bf0*/  LDL.64 R90, [R1+0x78] ;  /* 0x00007800015a7983 */ /* 0x008ee20000100a00 */
[-C--:B------:R-:W-:Y:S02]  /*4c00*/  @!P4 ISETP.GE.AND P1, PT, R72, R75.reuse, PT ;  /* 0x0000004b4800c20c */ /* 0x080fe40003f26270 */
[----:B------:R-:W-:Y:S01]  /*4c10*/  IMAD R86, R74, 0x4, R92 ;  /* 0x000000044a567824 */ /* 0x000fe200078e025c */
[----:B------:R-:W-:Y:S02]  /*4c20*/  FSEL R74, R80, RZ, P0 ;  /* 0x000000ff504a7208 */ /* 0x000fe40000000000 */
[----:B------:R-:W4:Y:S01]  /*4c30*/  S2R R92, SR_TID.X ;  /* 0x00000000005c7919 */ /* 0x000f220000002100 */
[----:B------:R-:W-:Y:S01]  /*4c40*/  IMAD.WIDE.U32 R86, R86, -0x326172a9, RZ ;  /* 0xcd9e8d5756567825 */ /* 0x000fe200078e00ff */
[----:B------:R-:W-:Y:S02]  /*4c50*/  @!P4 FSEL R4, R4, -INF , !P1 ;  /* 0xff8000000404c808 */ /* 0x000fe40004800000 */
[----:B------:R-:W-:Y:S03]  /*4c60*/  @!P4 IADD3 R80, R72, 0x1, RZ ;  /* 0x000000014850c810 */ /* 0x000fe60007ffe0ff */
[--C-:B------:R-:W-:Y:S01]  /*4c70*/  FFMA.FTZ R4, R4, c[0x0][0x23c], -R74.reuse ;  /* 0x00008f0004047a23 */ /* 0x100fe2000001084a */
[----:B------:R-:W-:Y:S01]  /*4c80*/  @!P4 ISETP.GE.AND P1, PT, R80, R75, PT ;  /* 0x0000004b5000c20c */ /* 0x000fe20003f26270 */
[C---:B------:R-:W-:Y:S03]  /*4c90*/  HMMA.16816.F32 R12, R76.reuse, R68, R12 ;  /* 0x000000444c0c723c */ /* 0x040fe6000000180c */
[----:B------:R-:W-:Y:S05]  /*4ca0*/  @!P4 FSEL R5, R5, -INF , !P1 ;  /* 0xff8000000505c808 */ /* 0x000fea0004800000 */
[----:B------:R-:W-:Y:S04]  /*4cb0*/  HMMA.16816.F32 R16, R76, R70, R16 ;  /* 0x000000464c10723c */ /* 0x000fe80000001810 */
[----:B------:R-:W-:Y:S01]  /*4cc0*/  FFMA.FTZ R5, R5, c[0x0][0x23c], -R74 ;  /* 0x00008f0005057a23 */ /* 0x000fe2000001084a */
[----:B----4-:R-:W-:Y:S03]  /*4cd0*/  SHF.R.S32.HI R92, RZ, 0x1f, R92 ;  /* 0x0000001fff5c7819 */ /* 0x010fe6000001145c */
[----:B------:R4:W-:Y:S01]  /*4ce0*/  MUFU.EX2 R88, R5 ;  /* 0x0000000500587308 */ /* 0x0009e20000000800 */
[----:B-1----:R-:W-:Y:S02]  /*4cf0*/  LEA.HI R92, R92, R93, RZ, 0x7 ;  /* 0x0000005d5c5c7211 */ /* 0x002fe400078f38ff */
[----:B------:R-:W3:Y:S02]  /*4d00*/  LDL R93, [R1+0x54] ;  /* 0x00005400015d7983 */ /* 0x000ee40000100800 */
[----:B------:R-:W-:Y:S05]  /*4d10*/  SHF.R.S32.HI R92, RZ, 0x7, R92 ;  /* 0x00000007ff5c7819 */ /* 0x000fea000001145c */
[----:B------:R-:W-:Y:S02]  /*4d20*/  IMAD R82, R82, 0x2, R92 ;  /* 0x0000000252527824 */ /* 0x000fe400078e025c */
[----:B------:R-:W3:Y:S01]  /*4d30*/  LDL R92, [R1+0x60] ;  /* 0x00006000015c7983 */ /* 0x000ee20000100800 */
[----:B----4-:R-:W-:Y:S04]  /*4d40*/  @!P4 IADD3 R5, R72, 0x8, RZ ;  /* 0x000000084805c810 */ /* 0x010fe80007ffe0ff */
[-C--:B------:R-:W-:Y:S04]  /*4d50*/  @!P4 ISETP.GE.AND P1, PT, R5, R75.reuse, PT ;  /* 0x0000004b0500c20c */ /* 0x080fe80003f26270 */
[----:B------:R-:W-:Y:S05]  /*4d60*/  @!P4 FSEL R8, R8, -INF , !P1 ;  /* 0xff8000000808c808 */ /* 0x000fea0004800000 */
[--C-:B------:R-:W-:Y:S01]  /*4d70*/  FFMA.FTZ R8, R8, c[0x0][0x23c], -R74.reuse ;  /* 0x00008f0008087a23 */ /* 0x100fe2000001084a */
[C---:B--2---:R-:W-:Y:S01]  /*4d80*/  FSETP.NEU.FTZ.AND P0, PT, R89.reuse, -INF , PT ;  /* 0xff8000005900780b */ /* 0x044fe20003f1d000 */
[----:B------:R-:W-:Y:S02]  /*4d90*/  FMUL.FTZ R81, R89, 1.4426950216293334961 ;  /* 0x3fb8aa3b59517820 */ /* 0x000fe40000410000 */
[----:B------:R1:W-:Y:S02]  /*4da0*/  MUFU.EX2 R89, R4 ;  /* 0x0000000400597308 */ /* 0x0003e40000000800 */
[----:B-1----:R-:W-:Y:S02]  /*4db0*/  @!P4 IMNMX R4, R73, UR27, PT ;  /* 0x0000001b4904cc17 */ /* 0x002fe4000b800200 */
[----:B------:R-:W-:Y:S02]  /*4dc0*/  FSEL R73, R81, RZ, P0 ;  /* 0x000000ff51497208 */ /* 0x000fe40000000000 */
[-C--:B------:R-:W-:Y:S04]  /*4dd0*/  @!P4 ISETP.GE.AND P0, PT, R72, R4.reuse, PT ;  /* 0x000000044800c20c */ /* 0x080fe80003f06270 */
[----:B------:R-:W-:Y:S02]  /*4de0*/  @!P4 FSEL R6, R6, -INF , !P0 ;  /* 0xff8000000606c808 */ /* 0x000fe40004000000 */
[-C--:B------:R-:W-:Y:S03]  /*4df0*/  @!P4 ISETP.GE.AND P0, PT, R80, R4.reuse, PT ;  /* 0x000000045000c20c */ /* 0x080fe60003f06270 */
[----:B------:R-:W-:Y:S01]  /*4e00*/  FFMA.FTZ R6, R6, c[0x0][0x23c], -R73 ;  /* 0x00008f0006067a23 */ /* 0x000fe20000010849 */
[----:B------:R-:W-:Y:S02]  /*4e10*/  @!P4 FSEL R7, R7, -INF , !P0 ;  /* 0xff8000000707c808 */ /* 0x000fe40004000000 */
[-C--:B------:R-:W-:Y:S02]  /*4e20*/  @!P4 ISETP.GE.AND P0, PT, R5, R4.reuse, PT ;  /* 0x000000040500c20c */ /* 0x080fe40003f06270 */
[----:B------:R-:W-:Y:S02]  /*4e30*/  @!P4 IADD3 R5, R72, 0x9, RZ ;  /* 0x000000094805c810 */ /* 0x000fe40007ffe0ff */
[----:B------:R-:W-:Y:S02]  /*4e40*/  @!P4 FSEL R10, R10, -INF , !P0 ;  /* 0xff8000000a0ac808 */ /* 0x000fe40004000000 */
[----:B-----5:R-:W-:Y:S02]  /*4e50*/  LOP3.LUT R84, R87, UR15, R83, 0x96, !PT ;  /* 0x0000000f57547c12 */ /* 0x020fe4000f8e9653 */
[----:B------:R1:W-:Y:S01]  /*4e60*/  MUFU.EX2 R87, R6 ;  /* 0x0000000600577308 */ /* 0x0003e20000000800 */
[CC--:B------:R-:W-:Y:S01]  /*4e70*/  @!P4 ISETP.GE.AND P2, PT, R5.reuse, R75.reuse, PT ;  /* 0x0000004b0500c20c */ /* 0x0c0fe20003f46270 */
[--C-:B------:R-:W-:Y:S01]  /*4e80*/  FFMA.FTZ R10, R10, c[0x0][0x23c], -R73.reuse ;  /* 0x00008f000a0a7a23 */ /* 0x100fe20000010849 */
[-C--:B------:R-:W-:Y:S01]  /*4e90*/  @!P4 ISETP.GE.AND P1, PT, R5, R4.reuse, PT ;  /* 0x000000040500c20c */ /* 0x080fe20003f26270 */
[----:B------:R-:W-:Y:S01]  /*4ea0*/  IMAD.WIDE.U32 R84, R84, -0x2daee0ad, RZ ;  /* 0xd2511f5354547825 */ /* 0x000fe200078e00ff */
[----:B------:R-:W-:Y:S02]  /*4eb0*/  @!P4 FSEL R9, R9, -INF , !P2 ;  /* 0xff8000000909c808 */ /* 0x000fe40005000000 */
[C---:B------:R-:W-:Y:S02]  /*4ec0*/  @!P4 IADD3 R5, R72.reuse, 0x10, RZ ;  /* 0x000000104805c810 */ /* 0x040fe40007ffe0ff */
[----:B------:R-:W-:Y:S02]  /*4ed0*/  @!P4 FSEL R11, R11, -INF , !P1 ;  /* 0xff8000000b0bc808 */ /* 0x000fe40004800000 */
[CC--:B------:R-:W-:Y:S02]  /*4ee0*/  @!P4 ISETP.GE.AND P2, PT, R5.reuse, R75.reuse, PT ;  /* 0x0000004b0500c20c */ /* 0x0c0fe40003f46270 */
[-C--:B------:R-:W-:Y:S02]  /*4ef0*/  @!P4 ISETP.GE.AND P3, PT, R5, R4.reuse, PT ;  /* 0x000000040500c20c */ /* 0x080fe40003f66270 */
[----:B------:R-:W-:Y:S02]  /*4f00*/  @!P4 IADD3 R5, R72, 0x11, RZ ;  /* 0x000000114805c810 */ /* 0x000fe40007ffe0ff */
[----:B------:R-:W-:Y:S02]  /*4f10*/  @!P4 FSEL R12, R12, -INF , !P2 ;  /* 0xff8000000c0cc808 */ /* 0x000fe40005000000 */
[-C--:B------:R-:W-:Y:S02]  /*4f20*/  @!P4 ISETP.GE.AND P6, PT, R5, R75.reuse, PT ;  /* 0x0000004b0500c20c */ /* 0x080fe40003fc6270 */
[----:B------:R-:W-:Y:S01]  /*4f30*/  @!P4 FSEL R14, R14, -INF , !P3 ;  /* 0xff8000000e0ec808 */ /* 0x000fe20005800000 */
[--C-:B------:R-:W-:Y:S01]  /*4f40*/  FFMA.FTZ R12, R12, c[0x0][0x23c], -R74.reuse ;  /* 0x00008f000c0c7a23 */ /* 0x100fe2000001084a */
[----:B------:R-:W-:Y:S02]  /*4f50*/  @!P4 FSEL R13, R13, -INF , !P6 ;  /* 0xff8000000d0dc808 */ /* 0x000fe40007000000 */
[-C--:B------:R-:W-:Y:S01]  /*4f60*/  @!P4 ISETP.GE.AND P0, PT, R5, R4.reuse, PT ;  /* 0x000000040500c20c */ /* 0x080fe20003f06270 */
[--C-:B------:R-:W-:Y:S01]  /*4f70*/  FFMA.FTZ R14, R14, c[0x0][0x23c], -R73.reuse ;  /* 0x00008f000e0e7a23 */ /* 0x100fe20000010849 */
[C---:B------:R-:W-:Y:S01]  /*4f80*/  @!P4 IADD3 R5, R72.reuse, 0x18, RZ ;  /* 0x000000184805c810 */ /* 0x040fe20007ffe0ff */
[--C-:B------:R-:W-:Y:S01]  /*4f90*/  FFMA.FTZ R13, R13, c[0x0][0x23c], -R74.reuse ;  /* 0x00008f000d0d7a23 */ /* 0x100fe2000001084a */
[----:B------:R-:W-:Y:S01]  /*4fa0*/  @!P4 IADD3 R72, R72, 0x19, RZ ;  /* 0x000000194848c810 */ /* 0x000fe20007ffe0ff */
[----:B------:R-:W-:Y:S01]  /*4fb0*/  MUFU.EX2 R77, R14 ;  /* 0x0000000e004d7308 */ /* 0x000fe20000000800 */
[CC--:B------:R-:W-:Y:S02]  /*4fc0*/  @!P4 ISETP.GE.AND P1, PT, R5.reuse, R75.reuse, PT ;  /* 0x0000004b0500c20c */ /* 0x0c0fe40003f26270 */
[-C--:B------:R-:W-:Y:S02]  /*4fd0*/  @!P4 ISETP.GE.AND P5, PT, R5, R4.reuse, PT ;  /* 0x000000040500c20c */ /* 0x080fe40003fa6270 */
[C---:B------:R-:W-:Y:S02]  /*4fe0*/  @!P4 ISETP.GE.AND P6, PT, R72.reuse, R4, PT ;  /* 0x000000044800c20c */ /* 0x040fe40003fc6270 */
[----:B------:R-:W-:Y:S02]  /*4ff0*/  @!P4 ISETP.GE.AND P2, PT, R72, R75, PT ;  /* 0x0000004b4800c20c */ /* 0x000fe40003f46270 */
[----:B------:R-:W-:Y:S01]  /*5000*/  @!P4 FSEL R16, R16, -INF , !P1 ;  /* 0xff8000001010c808 */ /* 0x000fe20004800000 */
[----:B------:R-:W-:Y:S01]  /*5010*/  MUFU.EX2 R78, R13 ;  /* 0x0000000d004e7308 */ /* 0x000fe20000000800 */
[----:B------:R-:W-:Y:S02]  /*5020*/  @!P4 FSEL R17, R17, -INF , !P2 ;  /* 0xff8000001111c808 */ /* 0x000fe40005000000 */
[----:B------:R-:W-:Y:S01]  /*5030*/  @!P4 FSEL R18, R18, -INF , !P5 ;  /* 0xff8000001212c808 */ /* 0x000fe20006800000 */
[----:B------:R-:W-:Y:S01]  /*5040*/  FFMA.FTZ R16, R16, c[0x0][0x23c], -R74 ;  /* 0x00008f0010107a23 */ /* 0x000fe2000001084a */
[----:B------:R-:W-:Y:S02]  /*5050*/  @!P4 FSEL R19, R19, -INF , !P6 ;  /* 0xff8000001313c808 */ /* 0x000fe40007000000 */
[----:B------:R-:W-:Y:S01]  /*5060*/  @!P4 FSEL R15, R15, -INF , !P0 ;  /* 0xff8000000f0fc808 */ /* 0x000fe20004000000 */
[--C-:B------:R-:W-:Y:S02]  /*5070*/  FFMA.FTZ R18, R18, c[0x0][0x23c], -R73.reuse ;  /* 0x00008f0012127a23 */ /* 0x100fe40000010849 */
[----:B------:R-:W-:Y:S02]  /*5080*/  MUFU.EX2 R75, R16 ;  /* 0x00000010004b7308 */ /* 0x000fe40000000800 */
[--C-:B------:R-:W-:Y:S01]  /*5090*/  FFMA.FTZ R15, R15, c[0x0][0x23c], -R73.reuse ;  /* 0x00008f000f0f7a23 */ /* 0x100fe20000010849 */
[----:B---3--:R-:W-:Y:S02]  /*50a0*/  LOP3.LUT R82, R91, UR14, R82, 0x96, !PT ;  /* 0x0000000e5b527c12 */ /* 0x008fe4000f8e9652 */
[----:B------:R-:W2:Y:S01]  /*50b0*/  LDL R91, [R1+0x58] ;  /* 0x00005800015b7983 */ /* 0x000ea20000100800 */
[----:B------:R-:W-:Y:S01]  /*50c0*/  LOP3.LUT R83, R85, UR29, R90, 0x96, !PT ;  /* 0x0000001d55537c12 */ /* 0x000fe2000f8e965a */
[--C-:B------:R-:W-:Y:S03]  /*50d0*/  FFMA.FTZ R85, R7, c[0x0][0x23c], -R73.reuse ;  /* 0x00008f0007557a23 */ /* 0x100fe60000010849 */
[----:B------:R-:W-:Y:S01]  /*50e0*/  MUFU.EX2 R76, R15 ;  /* 0x0000000f004c7308 */ /* 0x000fe20000000800 */
[----:B------:R-:W3:Y:S01]  /*50f0*/  LDL R90, [R1+0x5c] ;  /* 0x00005c00015a7983 */ /* 0x000ee20000100800 */
[----:B------:R-:W-:Y:S04]  /*5100*/  IMAD.WIDE.U32 R68, R82, -0x326172a9, RZ ;  /* 0xcd9e8d5752447825 */ /* 0x000fe800078e00ff */
[----:B------:R-:W-:Y:S01]  /*5110*/  IMAD.WIDE.U32 R82, R83, -0x326172a9, RZ ;  /* 0xcd9e8d5753527825 */ /* 0x000fe200078e00ff */
[----:B-1----:R-:W-:Y:S03]  /*5120*/  LOP3.LUT R6, R69, UR30, R86, 0x96, !PT ;  /* 0x0000001e45067c12 */ /* 0x002fe6000f8e9656 */
[----:B------:R-:W-:Y:S01]  /*5130*/  MUFU.EX2 R85, R85 ;  /* 0x0000005500557308 */ /* 0x000fe20000000800 */
[----:B------:R-:W-:Y:S01]  /*5140*/  LOP3.LUT R80, R83, UR28, R68, 0x96, !PT ;  /* 0x0000001c53507c12 */ /* 0x000fe2000f8e9644 */
[----:B------:R-:W-:Y:S04]  /*5150*/  IMAD.WIDE.U32 R6, R6, -0x2daee0ad, RZ ;  /* 0xd2511f5306067825 */ /* 0x000fe800078e00ff */
[----:B------:R-:W-:Y:S01]  /*5160*/  FFMA.FTZ R83, R9, c[0x0][0x23c], -R74 ;  /* 0x00008f0009537a23 */ /* 0x000fe2000001084a */
[----:B------:R-:W-:Y:S01]  /*5170*/  LOP3.LUT R7, R7, UR26, R84, 0x96, !PT ;  /* 0x0000001a07077c12 */ /* 0x000fe2000f8e9654 */
[----:B------:R-:W-:Y:S02]  /*5180*/  IMAD.WIDE.U32 R80, R80, -0x2daee0ad, RZ ;  /* 0xd2511f5350507825 */ /* 0x000fe400078e00ff */
[----:B------:R1:W4:Y:S02]  /*5190*/  MUFU.EX2 R84, R8 ;  /* 0x0000000800547308 */ /* 0x0003240000000800 */
[----:B------:R-:W-:Y:S01]  /*51a0*/  FFMA.FTZ R74, R17, c[0x0][0x23c], -R74 ;  /* 0x00008f00114a7a23 */ /* 0x000fe2000001084a */
[----:B------:R-:W-:Y:S01]  /*51b0*/  LOP3.LUT R6, R81, UR24, R6, 0x96, !PT ;  /* 0x0000001851067c12 */ /* 0x000fe2000f8e9606 */
[--C-:B------:R-:W-:Y:S02]  /*51c0*/  FFMA.FTZ R81, R11, c[0x0][0x23c], -R73.reuse ;  /* 0x00008f000b517a23 */ /* 0x100fe40000010849 */
[----:B------:R-:W-:Y:S04]  /*51d0*/  FFMA.FTZ R73, R19, c[0x0][0x23c], -R73 ;  /* 0x00008f0013497a23 */ /* 0x000fe80000010849 */
[----:B------:R-:W-:Y:S10]  /*51e0*/  MUFU.EX2 R83, R83 ;  /* 0x0000005300537308 */ /* 0x000ff40000000800 */
[----:B------:R-:W5:Y:S01]  /*51f0*/  MUFU.EX2 R81, R81 ;  /* 0x0000005100517308 */ /* 0x000f620000000800 */
[----:B-1----:R-:W-:Y:S04]  /*5200*/  IMAD.WIDE.U32 R8, R7, -0x326172a9, RZ ;  /* 0xcd9e8d5707087825 */ /* 0x002fe800078e00ff */
[----:B------:R-:W-:Y:S01]  /*5210*/  IMAD.WIDE.U32 R6, R6, -0x326172a9, RZ ;  /* 0xcd9e8d5706067825 */ /* 0x000fe200078e00ff */
[----:B------:R-:W-:Y:S04]  /*5220*/  LOP3.LUT R68, R9, UR25, R82, 0x96, !PT ;  /* 0x0000001909447c12 */ /* 0x000fe8000f8e9652 */
[----:B------:R-:W-:Y:S01]  /*5230*/  MUFU.EX2 R74, R74 ;  /* 0x0000004a004a7308 */ /* 0x000fe20000000800 */
[----:B------:R-:W-:Y:S01]  /*5240*/  LOP3.LUT R8, R7, UR23, R8, 0x96, !PT ;  /* 0x0000001707087c12 */ /* 0x000fe2000f8e9608 */
[----:B------:R-:W-:Y:S04]  /*5250*/  IMAD.WIDE.U32 R68, R68, -0x2daee0ad, RZ ;  /* 0xd2511f5344447825 */ /* 0x000fe800078e00ff */
[----:B------:R-:W-:Y:S04]  /*5260*/  IMAD.WIDE.U32 R8, R8, -0x2daee0ad, RZ ;  /* 0xd2511f5308087825 */ /* 0x000fe800078e00ff */
[----:B------:R1:W-:Y:S01]  /*5270*/  MUFU.EX2 R82, R10 ;  /* 0x0000000a00527308 */ /* 0x0003e20000000800 */
[----:B------:R-:W-:Y:S05]  /*5280*/  LOP3.LUT R5, R9, UR20, R68, 0x96, !PT ;  /* 0x0000001409057c12 */ /* 0x000fea000f8e9644 */
[----:B------:R-:W-:Y:S04]  /*5290*/  IMAD.WIDE.U32 R4, R5, -0x326172a9, RZ ;  /* 0xcd9e8d5705047825 */ /* 0x000fe800078e00ff */
[----:B------:R-:W-:Y:S01]  /*52a0*/  MUFU.EX2 R72, R18 ;  /* 0x0000001200487308 */ /* 0x000fe20000000800 */
[----:B------:R-:W-:Y:S02]  /*52b0*/  LOP3.LUT R13, R4, 0xff, RZ, 0xc0, !PT ;  /* 0x000000ff040d7812 */ /* 0x000fe400078ec0ff */
[----:B------:R-:W-:Y:S02]  /*52c0*/  SHF.R.U32.HI R14, RZ, 0x10, R4 ;  /* 0x00000010ff0e7819 */ /* 0x000fe40000011604 */
[----:B------:R-:W-:Y:S05]  /*52d0*/  ISETP.LE.U32.AND P4, PT, R13, UR33, PT ;  /* 0x000000210d007c0c */ /* 0x000fea000bf83070 */
[----:B------:R-:W-:Y:S01]  /*52e0*/  MUFU.EX2 R73, R73 ;  /* 0x0000004900497308 */ /* 0x000fe20000000800 */
[----:B-1----:R-:W-:Y:S05]  /*52f0*/  LOP3.LUT R10, R69, UR22, R80, 0x96, !PT ;  /* 0x00000016450a7c12 */ /* 0x002fea000f8e9650 */
[----:B------:R-:W-:Y:S04]  /*5300*/  IMAD.WIDE.U32 R10, R10, -0x326172a9, RZ ;  /* 0xcd9e8d570a0a7825 */ /* 0x000fe800078e00ff */
[----:B------:R1:W1:Y:S01]  /*5310*/  MUFU.EX2 R80, R12 ;  /* 0x0000000c00507308 */ /* 0x0002620000000800 */
[----:B----4-:R-:W-:Y:S01]  /*5320*/  @!P4 FADD.FTZ R84, -R84, -RZ ;  /* 0x800000ff5454c221 */ /* 0x010fe20000010100 */
[----:B------:R-:W-:Y:S05]  /*5330*/  LOP3.LUT R6, R11, UR21, R6, 0x96, !PT ;  /* 0x000000150b067c12 */ /* 0x000fea000f8e9606 */
[----:B------:R-:W-:Y:S05]  /*5340*/  IMAD.WIDE.U32 R6, R6, -0x2daee0ad, RZ ;  /* 0xd2511f5306067825 */ /* 0x000fea00078e00ff */
[C---:B------:R-:W-:Y:S02]  /*5350*/  LOP3.LUT R69, R6.reuse, 0xffff, RZ, 0xc0, !PT ;  /* 0x0000ffff06457812 */ /* 0x040fe400078ec0ff */
[--C-:B------:R-:W-:Y:S02]  /*5360*/  SHF.R.U32.HI R68, RZ, 0x10, R6.reuse ;  /* 0x00000010ff447819 */ /* 0x100fe40000011606 */
[----:B------:R-:W-:Y:S02]  /*5370*/  SHF.R.U32.HI R9, RZ, 0x18, R6 ;  /* 0x00000018ff097819 */ /* 0x000fe40000011606 */
[----:B------:R-:W-:Y:S02]  /*5380*/  LOP3.LUT R11, R6, 0xff, RZ, 0xc0, !PT ;  /* 0x000000ff060b7812 */ /* 0x000fe400078ec0ff */
[----:B------:R-:W-:Y:S02]  /*5390*/  LOP3.LUT R6, R5, UR19, R10, 0x96, !PT ;  /* 0x0000001305067c12 */ /* 0x000fe4000f8e960a */
[----:B------:R-:W-:Y:S02]  /*53a0*/  LOP3.LUT R10, R4, 0xffff, RZ, 0xc0, !PT ;  /* 0x0000ffff040a7812 */ /* 0x000fe400078ec0ff */
[C---:B------:R-:W-:Y:S02]  /*53b0*/  LOP3.LUT R5, R6.reuse, 0xffff, RZ, 0xc0, !PT ;  /* 0x0000ffff06057812 */ /* 0x040fe400078ec0ff */
[----:B-1----:R-:W-:Y:S02]  /*53c0*/  SHF.R.U32.HI R12, RZ, 0x18, R4 ;  /* 0x00000018ff0c7819 */ /* 0x002fe40000011604 */
[----:B------:R-:W-:Y:S02]  /*53d0*/  SHF.R.U32.HI R4, RZ, 0x8, R5 ;  /* 0x00000008ff047819 */ /* 0x000fe40000011605 */
[----:B------:R-:W-:Y:S02]  /*53e0*/  SHF.R.U32.HI R5, RZ, 0x10, R6 ;  /* 0x00000010ff057819 */ /* 0x000fe40000011606 */
[----:B------:R-:W-:Y:S02]  /*53f0*/  LOP3.LUT R8, R7, UR18, R8, 0x96, !PT ;  /* 0x0000001207087c12 */ /* 0x000fe4000f8e9608 */
[----:B------:R-:W-:Y:S02]  /*5400*/  LOP3.LUT R7, R6, 0xff, RZ, 0xc0, !PT ;  /* 0x000000ff06077812 */ /* 0x000fe400078ec0ff */
[----:B------:R-:W-:Y:S02]  /*5410*/  LOP3.LUT R4, R4, 0xffff, RZ, 0xc0, !PT ;  /* 0x0000ffff04047812 */ /* 0x000fe400078ec0ff */
[----:B------:R-:W-:Y:S02]  /*5420*/  LOP3.LUT R5, R5, 0xff, RZ, 0xc0, !PT ;  /* 0x000000ff05057812 */ /* 0x000fe400078ec0ff */
[----:B------:R-:W-:Y:S02]  /*5430*/  ISETP.LE.U32.AND P1, PT, R7, UR33, PT ;  /* 0x0000002107007c0c */ /* 0x000fe4000bf23070 */
[----:B------:R-:W-:Y:S02]  /*5440*/  SHF.R.U32.HI R6, RZ, 0x18, R6 ;  /* 0x00000018ff067819 */ /* 0x000fe40000011606 */
[----:B------:R-:W-:Y:S02]  /*5450*/  ISETP.LE.U32.AND P2, PT, R4, UR33, PT ;  /* 0x0000002104007c0c */ /* 0x000fe4000bf43070 */
[----:B------:R-:W-:Y:S02]  /*5460*/  ISETP.LE.U32.AND P5, PT, R5, UR33, PT ;  /* 0x0000002105007c0c */ /* 0x000fe4000bfa3070 */
[----:B------:R-:W-:Y:S02]  /*5470*/  ISETP.LE.U32.AND P6, PT, R6, UR33, PT ;  /* 0x0000002106007c0c */ /* 0x000fe4000bfc3070 */
[----:B------:R-:W-:Y:S02]  /*5480*/  SHF.R.U32.HI R5, RZ, 0x8, R10 ;  /* 0x00000008ff057819 */ /* 0x000fe4000001160a */
[----:B------:R-:W-:Y:S01]  /*5490*/  LOP3.LUT R4, R8, 0xff, RZ, 0xc0, !PT ;  /* 0x000000ff08047812 */ /* 0x000fe200078ec0ff */
[----:B------:R-:W-:Y:S01]  /*54a0*/  @!P1 FADD.FTZ R89, -R89, -RZ ;  /* 0x800000ff59599221 */ /* 0x000fe20000010100 */
[----:B------:R-:W-:Y:S02]  /*54b0*/  LOP3.LUT R5, R5, 0xffff, RZ, 0xc0, !PT ;  /* 0x0000ffff05057812 */ /* 0x000fe400078ec0ff */
[----:B------:R-:W-:Y:S01]  /*54c0*/  ISETP.LE.U32.AND P1, PT, R12, UR33, PT ;  /* 0x000000210c007c0c */ /* 0x000fe2000bf23070 */
[----:B------:R-:W-:Y:S01]  /*54d0*/  @!P2 FADD.FTZ R88, -R88, -RZ ;  /* 0x800000ff5858a221 */ /* 0x000fe20000010100 */
[----:B------:R-:W-:Y:S01]  /*54e0*/  ISETP.LE.U32.AND P2, PT, R4, UR33, PT ;  /* 0x0000002104007c0c */ /* 0x000fe2000bf43070 */
[----:B------:R-:W-:Y:S01]  /*54f0*/  @!P5 FADD.FTZ R87, -R87, -RZ ;  /* 0x800000ff5757d221 */ /* 0x000fe20000010100 */
[----:B------:R-:W-:Y:S01]  /*5500*/  ISETP.LE.U32.AND P5, PT, R5, UR33, PT ;  /* 0x0000002105007c0c */ /* 0x000fe2000bfa3070 */
[----:B------:R-:W-:Y:S01]  /*5510*/  @!P6 FADD.FTZ R85, -R85, -RZ ;  /* 0x800000ff5555e221 */ /* 0x000fe20000010100 */
[----:B------:R-:W-:Y:S02]  /*5520*/  LOP3.LUT R4, R14, 0xff, RZ, 0xc0, !PT ;  /* 0x000000ff0e047812 */ /* 0x000fe400078ec0ff */
[--C-:B------:R-:W-:Y:S02]  /*5530*/  SHF.R.U32.HI R5, RZ, 0x10, R8.reuse ;  /* 0x00000010ff057819 */ /* 0x100fe40000011608 */
[----:B------:R-:W-:Y:S02]  /*5540*/  ISETP.LE.U32.AND P6, PT, R4, UR33, PT ;  /* 0x0000002104007c0c */ /* 0x000fe4000bfc3070 */
[----:B------:R-:W-:Y:S01]  /*5550*/  SHF.R.U32.HI R4, RZ, 0x18, R8 ;  /* 0x00000018ff047819 */ /* 0x000fe20000011608 */
[----:B-----5:R-:W-:Y:S01]  /*5560*/  @!P1 FADD.FTZ R81, -R81, -RZ ;  /* 0x800000ff51519221 */ /* 0x020fe20000010100 */
[----:B------:R-:W-:Y:S01]  /*5570*/  LOP3.LUT R8, R8, 0xffff, RZ, 0xc0, !PT ;  /* 0x0000ffff08087812 */ /* 0x000fe200078ec0ff */
[----:B------:R-:W-:Y:S01]  /*5580*/  @!P2 FADD.FTZ R80, -R80, -RZ ;  /* 0x800000ff5050a221 */ /* 0x000fe20000010100 */
[----:B------:R-:W-:Y:S01]  /*5590*/  LOP3.LUT R6, R68, 0xff, RZ, 0xc0, !PT ;  /* 0x000000ff44067812 */ /* 0x000fe200078ec0ff */
[----:B------:R-:W-:Y:S01]  /*55a0*/  @!P5 FADD.FTZ R83, -R83, -RZ ;  /* 0x800000ff5353d221 */ /* 0x000fe20000010100 */
[----:B------:R-:W-:Y:S02]  /*55b0*/  ISETP.LE.U32.AND P4, PT, R4, UR33, PT ;  /* 0x0000002104007c0c */ /* 0x000fe4000bf83070 */
[----:B------:R-:W-:Y:S02]  /*55c0*/  LOP3.LUT R4, R5, 0xff, RZ, 0xc0, !PT ;  /* 0x000000ff05047812 */ /* 0x000fe400078ec0ff */
[----:B------:R-:W-:Y:S01]  /*55d0*/  SHF.R.U32.HI R5, RZ, 0x8, R8 ;  /* 0x00000008ff057819 */ /* 0x000fe20000011608 */
[----:B------:R-:W-:Y:S01]  /*55e0*/  @!P6 FADD.FTZ R82, -R82, -RZ ;  /* 0x800000ff5252e221 */ /* 0x000fe20000010100 */
[----:B------:R-:W-:Y:S02]  /*55f0*/  ISETP.LE.U32.AND P5, PT, R4, UR33, PT ;  /* 0x0000002104007c0c */ /* 0x000fe4000bfa3070 */
[----:B------:R-:W-:Y:S02]  /*5600*/  SHF.R.U32.HI R4, RZ, 0x8, R69 ;  /* 0x00000008ff047819 */ /* 0x000fe40000011645 */
[----:B------:R-:W-:Y:S02]  /*5610*/  LOP3.LUT R5, R5, 0xffff, RZ, 0xc0, !PT ;  /* 0x0000ffff05057812 */ /* 0x000fe400078ec0ff */
[----:B------:R-:W-:Y:S01]  /*5620*/  ISETP.LE.U32.AND P1, PT, R6, UR33, PT ;  /* 0x0000002106007c0c */ /* 0x000fe2000bf23070 */
[----:B------:R-:W-:Y:S01]  /*5630*/  @!P4 FADD.FTZ R76, -R76, -RZ ;  /* 0x800000ff4c4cc221 */ /* 0x000fe20000010100 */
[----:B------:R-:W-:Y:S02]  /*5640*/  F2FP.RELU.PACK_AB R6, R88, R89 ;  /* 0x000000595806723e */ /* 0x000fe400000008ff */
[----:B------:R-:W-:Y:S02]  /*5650*/  ISETP.LE.U32.AND P6, PT, R5, UR33, PT ;  /* 0x0000002105007c0c */ /* 0x000fe4000bfc3070 */
[----:B------:R-:W-:Y:S01]  /*5660*/  F2FP.RELU.PACK_AB R5, R85, R87 ;  /* 0x000000575505723e */ /* 0x000fe200000008ff */
[----:B------:R1:W-:Y:S01]  /*5670*/  STS [R93+0x14000], R6 ;  /* 0x014000065d007388 */ /* 0x0003e20000000800 */
[----:B------:R-:W-:Y:S01]  /*5680*/  LOP3.LUT R4, R4, 0xffff, RZ, 0xc0, !PT ;  /* 0x0000ffff04047812 */ /* 0x000fe200078ec0ff */
[----:B------:R-:W-:Y:S01]  /*5690*/  @!P5 FADD.FTZ R77, -R77, -RZ ;  /* 0x800000ff4d4dd221 */ /* 0x000fe20000010100 */
[----:B------:R-:W-:Y:S01]  /*56a0*/  ISETP.LE.U32.AND P3, PT, R11, UR33, PT ;  /* 0x000000210b007c0c */ /* 0x000fe2000bf63070 */
[----:B------:R4:W-:Y:S01]  /*56b0*/  STS [R93+0x14400], R5 ;  /* 0x014400055d007388 */ /* 0x0009e20000000800 */
[----:B------:R-:W-:Y:S01]  /*56c0*/  ISETP.LE.U32.AND P2, PT, R4, UR33, PT ;  /* 0x0000002104007c0c */ /* 0x000fe2000bf43070 */
[----:B------:R-:W-:Y:S01]  /*56d0*/  @!P1 FADD.FTZ R72, -R72, -RZ ;  /* 0x800000ff48489221 */ /* 0x000fe20000010100 */
[----:B------:R-:W-:Y:S02]  /*56e0*/  F2FP.RELU.PACK_AB R4, R83, R84 ;  /* 0x000000545304723e */ /* 0x000fe400000008ff */
[----:B------:R-:W-:Y:S01]  /*56f0*/  ISETP.LE.U32.AND P0, PT, R9, UR33, PT ;  /* 0x0000002109007c0c */ /* 0x000fe2000bf03070 */
[----:B------:R-:W-:Y:S01]  /*5700*/  @!P6 FADD.FTZ R78, -R78, -RZ ;  /* 0x800000ff4e4ee221 */ /* 0x000fe20000010100 */
[----:B------:R-:W-:Y:S01]  /*5710*/  F2FP.RELU.PACK_AB R8, R81, R82 ;  /* 0x000000525108723e */ /* 0x000fe200000008ff */
[----:B------:R5:W-:Y:S01]  /*5720*/  STS [R92+0x14000], R4 ;  /* 0x014000045c007388 */ /* 0x000be20000000800 */
[----:B------:R-:W-:Y:S02]  /*5730*/  FSETP.GE.FTZ.AND P1, PT, R88, RZ, PT ;  /* 0x000000ff5800720b */ /* 0x000fe40003f36000 */
[----:B------:R-:W-:Y:S01]  /*5740*/  F2FP.RELU.PACK_AB R7, R78, R80 ;  /* 0x000000504e07723e */ /* 0x000fe200000008ff */
[----:B------:R-:W-:Y:S01]  /*5750*/  STS [R92+0x14400], R8 ;  /* 0x014400085c007388 */ /* 0x000fe20000000800 */
[----:B------:R-:W-:Y:S01]  /*5760*/  @!P3 FADD.FTZ R75, -R75, -RZ ;  /* 0x800000ff4b4bb221 */ /* 0x000fe20000010100 */
[----:B------:R-:W-:Y:S01]  /*5770*/  FSETP.GE.FTZ.AND P3, PT, R80, RZ, PT ;  /* 0x000000ff5000720b */ /* 0x000fe20003f76000 */
[----:B------:R-:W-:Y:S01]  /*5780*/  @!P2 FADD.FTZ R74, -R74, -RZ ;  /* 0x800000ff4a4aa221 */ /* 0x000fe20000010100 */
[----:B------:R-:W-:Y:S02]  /*5790*/  FSETP.GE.FTZ.AND P2, PT, R89, RZ, PT ;  /* 0x000000ff5900720b */ /* 0x000fe40003f56000 */
[----:B------:R-:W-:Y:S01]  /*57a0*/  @!P0 FADD.FTZ R73, -R73, -RZ ;  /* 0x800000ff49498221 */ /* 0x000fe20000010100 */
[----:B-1----:R-:W-:Y:S02]  /*57b0*/  F2FP.RELU.PACK_AB R6, R76, R77 ;  /* 0x0000004d4c06723e */ /* 0x002fe400000008ff */
[----:B----4-:R-:W-:Y:S02]  /*57c0*/  F2FP.RELU.PACK_AB R5, R74, R75 ;  /* 0x0000004b4a05723e */ /* 0x010fe400000008ff */
[----:B-----5:R-:W-:Y:S01]  /*57d0*/  F2FP.RELU.PACK_AB R4, R73, R72 ;  /* 0x000000484904723e */ /* 0x020fe200000008ff */
[----:B--2---:R-:W-:Y:S04]  /*57e0*/  STS [R91+0x14000], R7 ;  /* 0x014000075b007388 */ /* 0x004fe80000000800 */
[----:B------:R-:W-:Y:S04]  /*57f0*/  STS [R91+0x14400], R6 ;  /* 0x014400065b007388 */ /* 0x000fe80000000800 */
[----:B---3--:R-:W-:Y:S04]  /*5800*/  STS [R90+0x14000], R5 ;  /* 0x014000055a007388 */ /* 0x008fe80000000800 */
[----:B------:R-:W-:Y:S04]  /*5810*/  STS [R90+0x14400], R4 ;  /* 0x014400045a007388 */ /* 0x000fe80000000800 */
[----:B------:R-:W1:Y:S08]  /*5820*/  LDSM.16.M88.4 R16, [R98+0x6000] ;  /* 0x006000006210783b */ /* 0x000e700000000200 */
        /* <DEDUP_REMOVED lines=58> */
[----:B------:R-:W-:Y:S07]  /*5bd0*/  HMMA.16816.F32 R16, R68, R242, R16 ;  /* 0x000000f24410723c */ /* 0x000fee0000001810 */
[----:B------:R-:W-:Y:S02]  /*5be0*/  IMAD.U32 R68, RZ, RZ, UR10 ;  /* 0x0000000aff447e24 */ /* 0x000fe4000f8e00ff */
[----:B------:R-:W-:Y:S03]  /*5bf0*/  IMAD.U32 R69, RZ, RZ, UR9 ;  /* 0x00000009ff457e24 */ /* 0x000fe6000f8e00ff */
[C---:B------:R-:W-:Y:S04]  /*5c00*/  LEA R70, P0, R94.reuse, R68, 0x2 ;  /* 0x000000445e467211 */ /* 0x040fe800078010ff */
[----:B------:R-:W-:Y:S02]  /*5c10*/  LEA.HI.X.SX32 R71, R94, R69, 0x2, P0 ;  /* 0x000000455e477211 */ /* 0x000fe400000f16ff */
[----:B------:R-:W-:Y:S03]  /*5c20*/  FSETP.GE.FTZ.AND P0, PT, R84, RZ, PT ;  /* 0x000000ff5400720b */ /* 0x000fe60003f16000 */
[----:B------:R-:W2:Y:S04]  /*5c30*/  LDG.E R69, [R70.64] ;  /* 0x0000000446457981 */ /* 0x000ea8000c1e1900 */
[----:B------:R2:W3:Y:S02]  /*5c40*/  LDG.E R68, [R70.64+0x20] ;  /* 0x0000200446447981 */ /* 0x0004e4000c1e1900 */
[C---:B--2---:R-:W-:Y:S02]  /*5c50*/  FADD.FTZ R70, -R69.reuse, R4 ;  /* 0x0000000445467221 */ /* 0x044fe40000010100 */
[C---:B------:R-:W-:Y:S02]  /*5c60*/  FADD.FTZ R5, -R69.reuse, R5 ;  /* 0x0000000545057221 */ /* 0x040fe40000010100 */
[C---:B------:R-:W-:Y:S01]  /*5c70*/  FADD.FTZ R4, -R69.reuse, R8 ;  /* 0x0000000845047221 */ /* 0x040fe20000010100 */
[-C--:B------:R-:W-:Y:S01]  /*5c80*/  FSEL R8, R70, R69.reuse, P2 ;  /* 0x0000004546087208 */ /* 0x080fe20001000000 */
[----:B------:R-:W-:Y:S01]  /*5c90*/  FADD.FTZ R9, -R69, R9 ;  /* 0x0000000945097221 */ /* 0x000fe20000010100 */
[-C--:B------:R-:W-:Y:S01]  /*5ca0*/  FSEL R5, R5, R69.reuse, P1 ;  /* 0x0000004505057208 */ /* 0x080fe20000800000 */
[----:B------:R-:W-:Y:S01]  /*5cb0*/  FADD.FTZ R12, -R69, R12 ;  /* 0x0000000c450c7221 */ /* 0x000fe20000010100 */
[----:B------:R-:W-:Y:S01]  /*5cc0*/  FSEL R4, R4, R69, P0 ;  /* 0x0000004504047208 */ /* 0x000fe20000000000 */
[----:B------:R-:W-:Y:S01]  /*5cd0*/  FMUL.FTZ R8, R89, R8 ;  /* 0x0000000859087220 */ /* 0x000fe20000410000 */
[----:B------:R-:W-:Y:S01]  /*5ce0*/  FSETP.GE.FTZ.AND P0, PT, R74, RZ, PT ;  /* 0x000000ff4a00720b */ /* 0x000fe20003f16000 */
[----:B------:R-:W-:Y:S01]  /*5cf0*/  FMUL.FTZ R88, R88, R5 ;  /* 0x0000000558587220 */ /* 0x000fe20000410000 */
[----:B------:R-:W-:Y:S01]  /*5d00*/  FSETP.GE.FTZ.AND P1, PT, R83, RZ, PT ;  /* 0x000000ff5300720b */ /* 0x000fe20003f36000 */
[----:B------:R-:W-:Y:S01]  /*5d10*/  FMUL.FTZ R84, R84, R4 ;  /* 0x0000000454547220 */ /* 0x000fe20000410000 */
[----:B------:R-:W-:Y:S01]  /*5d20*/  FSETP.GE.FTZ.AND P2, PT, R78, RZ, PT ;  /* 0x000000ff4e00720b */ /* 0x000fe20003f56000 */
[C---:B------:R-:W-:Y:S01]  /*5d30*/  FADD.FTZ R5, -R69.reuse, R16 ;  /* 0x0000001045057221 */ /* 0x040fe20000010100 */
[----:B------:R-:W-:Y:S01]  /*5d40*/  F2FP.PACK_AB R4, R88, R8 ;  /* 0x000000085804723e */ /* 0x000fe200000000ff */
[----:B------:R-:W-:Y:S01]  /*5d50*/  FADD.FTZ R13, -R69, R13 ;  /* 0x0000000d450d7221 */ /* 0x000fe20000010100 */
[-C--:B------:R-:W-:Y:S01]  /*5d60*/  FSEL R9, R9, R69.reuse, P1 ;  /* 0x0000004509097208 */ /* 0x080fe20000800000 */
[C---:B---3--:R-:W-:Y:S01]  /*5d70*/  FADD.FTZ R6, -R68.reuse, R6 ;  /* 0x0000000644067221 */ /* 0x048fe20000010100 */
[----:B------:R-:W-:Y:S01]  /*5d80*/  FSETP.GE.FTZ.AND P1, PT, R75, RZ, PT ;  /* 0x000000ff4b00720b */ /* 0x000fe20003f36000 */
[----:B------:R1:W-:Y:S01]  /*5d90*/  STS [R93+0x12000], R4 ;  /* 0x012000045d007388 */ /* 0x0003e20000000800 */
[-C--:B------:R-:W-:Y:S01]  /*5da0*/  FSEL R13, R13, R69.reuse, P2 ;  /* 0x000000450d0d7208 */ /* 0x080fe20001000000 */
[----:B------:R-:W-:Y:S01]  /*5db0*/  FADD.FTZ R11, -R68, R11 ;  /* 0x0000000b440b7221 */ /* 0x000fe20000010100 */
[----:B------:R-:W-:Y:S01]  /*5dc0*/  FSEL R5, R5, R69, P1 ;  /* 0x0000004505057208 */ /* 0x000fe20000800000 */
[----:B------:R-:W-:Y:S01]  /*5dd0*/  FMUL.FTZ R9, R83, R9 ;  /* 0x0000000953097220 */ /* 0x000fe20000410000 */
[----:B------:R-:W-:Y:S01]  /*5de0*/  FSEL R12, R12, R69, P3 ;  /* 0x000000450c0c7208 */ /* 0x000fe20001800000 */
[----:B------:R-:W-:Y:S01]  /*5df0*/  @P0 FADD.FTZ R69, -R69, R17 ;  /* 0x0000001145450221 */ /* 0x000fe20000010100 */
[----:B------:R-:W-:Y:S01]  /*5e00*/  FSETP.GE.FTZ.AND P0, PT, R85, RZ, PT ;  /* 0x000000ff5500720b */ /* 0x000fe20003f16000 */
[----:B------:R-:W-:Y:S01]  /*5e10*/  FMUL.FTZ R75, R75, R5 ;  /* 0x000000054b4b7220 */ /* 0x000fe20000410000 */
[----:B------:R-:W-:Y:S01]  /*5e20*/  FSETP.GE.FTZ.AND P1, PT, R87, RZ, PT ;  /* 0x000000ff5700720b */ /* 0x000fe20003f36000 */
[----:B------:R-:W-:Y:S01]  /*5e30*/  FMUL.FTZ R12, R80, R12 ;  /* 0x0000000c500c7220 */ /* 0x000fe20000410000 */
[----:B------:R-:W-:Y:S01]  /*5e40*/  FSETP.GE.FTZ.AND P2, PT, R76, RZ, PT ;  /* 0x000000ff4c00720b */ /* 0x000fe20003f56000 */
[----:B------:R-:W-:Y:S01]  /*5e50*/  FMUL.FTZ R8, R78, R13 ;  /* 0x0000000d4e087220 */ /* 0x000fe20000410000 */
[----:B------:R-:W-:Y:S01]  /*5e60*/  FSEL R6, R6, R68, P1 ;  /* 0x0000004406067208 */ /* 0x000fe20000800000 */
[----:B------:R-:W-:Y:S01]  /*5e70*/  FMUL.FTZ R69, R74, R69 ;  /* 0x000000454a457220 */ /* 0x000fe20000410000 */
[----:B------:R-:W-:Y:S02]  /*5e80*/  FSETP.GE.FTZ.AND P1, PT, R81, RZ, PT ;  /* 0x000000ff5100720b */ /* 0x000fe40003f36000 */
[----:B------:R-:W-:Y:S01]  /*5e90*/  FSETP.GE.FTZ.AND P3, PT, R77, RZ, PT ;  /* 0x000000ff4d00720b */ /* 0x000fe20003f76000 */
[----:B------:R-:W-:Y:S01]  /*5ea0*/  FMUL.FTZ R87, R87, R6 ;  /* 0x0000000657577220 */ /* 0x000fe20000410000 */
[----:B------:R-:W-:Y:S01]  /*5eb0*/  F2FP.PACK_AB R9, R9, R84 ;  /* 0x000000540909723e */ /* 0x000fe200000000ff */
[----:B------:R-:W-:Y:S01]  /*5ec0*/  FADD.FTZ R6, -R68, R15 ;  /* 0x0000000f44067221 */ /* 0x000fe20000010100 */
[----:B------:R-:W-:Y:S01]  /*5ed0*/  F2FP.PACK_AB R8, R8, R12 ;  /* 0x0000000c0808723e */ /* 0x000fe200000000ff */
[----:B-1----:R-:W-:Y:S03]  /*5ee0*/  FADD.FTZ R4, -R68, R7 ;  /* 0x0000000744047221 */ /* 0x002fe60000010100 */
[-C--:B------:R-:W-:Y:S02]  /*5ef0*/  FSEL R6, R6, R68.reuse, P2 ;  /* 0x0000004406067208 */ /* 0x080fe40001000000 */
[----:B------:R-:W-:Y:S02]  /*5f00*/  F2FP.PACK_AB R7, R69, R75 ;  /* 0x0000004b4507723e */ /* 0x000fe400000000ff */
[-C--:B------:R-:W-:Y:S01]  /*5f10*/  FSEL R5, R4, R68.reuse, P0 ;  /* 0x0000004404057208 */ /* 0x080fe20000000000 */
[----:B------:R-:W-:Y:S01]  /*5f20*/  FADD.FTZ R4, -R68, R10 ;  /* 0x0000000a44047221 */ /* 0x000fe20000010100 */
[----:B------:R-:W-:Y:S01]  /*5f30*/  FSETP.GE.FTZ.AND P0, PT, R82, RZ, PT ;  /* 0x000000ff5200720b */ /* 0x000fe20003f16000 */
[----:B------:R-:W-:Y:S02]  /*5f40*/  FADD.FTZ R10, -R68, R14 ;  /* 0x0000000e440a7221 */ /* 0x000fe40000010100 */
[----:B------:R-:W-:Y:S01]  /*5f50*/  FMUL.FTZ R85, R85, R5 ;  /* 0x0000000555557220 */ /* 0x000fe20000410000 */
[----:B------:R-:W-:Y:S01]  /*5f60*/  FSEL R4, R4, R68, P0 ;  /* 0x0000004404047208 */ /* 0x000fe20000000000 */
[----:B------:R-:W-:Y:S01]  /*5f70*/  FADD.FTZ R5, -R68, R18 ;  /* 0x0000001244057221 */ /* 0x000fe20000010100 */
[----:B------:R-:W-:Y:S01]  /*5f80*/  FSETP.GE.FTZ.AND P0, PT, R73, RZ, PT ;  /* 0x000000ff4900720b */ /* 0x000fe20003f16000 */
[----:B------:R-:W-:Y:S01]  /*5f90*/  FMUL.FTZ R76, R76, R6 ;  /* 0x000000064c4c7220 */ /* 0x000fe20000410000 */
[----:B------:R-:W-:Y:S01]  /*5fa0*/  FSEL R10, R10, R68, P3 ;  /* 0x000000440a0a7208 */ /* 0x000fe20001800000 */
[----:B------:R-:W-:Y:S01]  /*5fb0*/  FMUL.FTZ R82, R82, R4 ;  /* 0x0000000452527220 */ /* 0x000fe20000410000 */
[----:B------:R-:W-:Y:S02]  /*5fc0*/  FSEL R4, R11, R68, P1 ;  /* 0x000000440b047208 */ /* 0x000fe40000800000 */
[----:B------:R-:W-:Y:S01]  /*5fd0*/  FSETP.GE.FTZ.AND P1, PT, R72, RZ, PT ;  /* 0x000000ff4800720b */ /* 0x000fe20003f36000 */
[----:B------:R-:W-:Y:S02]  /*5fe0*/  FMUL.FTZ R10, R77, R10 ;  /* 0x0000000a4d0a7220 */ /* 0x000fe40000410000 */
[----:B------:R-:W-:Y:S01]  /*5ff0*/  FMUL.FTZ R81, R81, R4 ;  /* 0x0000000451517220 */ /* 0x000fe20000410000 */
[----:B------:R-:W-:Y:S02]  /*6000*/  F2FP.PACK_AB R4, R85, R87 ;  /* 0x000000575504723e */ /* 0x000fe400000000ff */
[----:B------:R-:W-:Y:S01]  /*6010*/  FSEL R5, R5, R68, P1 ;  /* 0x0000004405057208 */ /* 0x000fe20000800000 */
[----:B------:R-:W-:Y:S01]  /*6020*/  @P0 FADD.FTZ R68, -R68, R19 ;  /* 0x0000001344440221 */ /* 0x000fe20000010100 */
[----:B------:R-:W-:Y:S01]  /*6030*/  F2FP.PACK_AB R6, R81, R82 ;  /* 0x000000525106723e */ /* 0x000fe200000000ff */
[----:B------:R1:W-:Y:S01]  /*6040*/  STS [R93+0x12400], R4 ;  /* 0x012400045d007388 */ /* 0x0003e20000000800 */
[----:B------:R-:W-:Y:S01]  /*6050*/  PLOP3.LUT P0, PT, PT, PT, UP1, 0x80, 0x0 ;  /* 0x000000000000781c */ /* 0x000fe20003f0f018 */
[----:B------:R-:W-:Y:S01]  /*6060*/  FMUL.FTZ R72, R72, R5 ;  /* 0x0000000548487220 */ /* 0x000fe20000410000 */
[----:B------:R-:W-:Y:S01]  /*6070*/  F2FP.PACK_AB R5, R76, R10 ;  /* 0x0000000a4c05723e */ /* 0x000fe200000000ff */
[----:B------:R-:W-:Y:S01]  /*6080*/  STS [R92+0x12000], R9 ;  /* 0x012000095c007388 */ /* 0x000fe20000000800 */
[----:B------:R-:W-:Y:S03]  /*6090*/  FMUL.FTZ R68, R73, R68 ;  /* 0x0000004449447220 */ /* 0x000fe60000410000 */
[----:B------:R2:W-:Y:S04]  /*60a0*/  STS [R92+0x12400], R6 ;  /* 0x012400065c007388 */ /* 0x0005e80000000800 */
[----:B------:R-:W-:Y:S04]  /*60b0*/  STS [R91+0x12000], R8 ;  /* 0x012000085b007388 */ /* 0x000fe80000000800 */
[----:B------:R-:W-:Y:S04]  /*60c0*/  STS [R91+0x12400], R5 ;  /* 0x012400055b007388 */ /* 0x000fe80000000800 */
[----:B------:R-:W-:Y:S01]  /*60d0*/  STS [R90+0x12000], R7 ;  /* 0x012000075a007388 */ /* 0x000fe20000000800 */
[----:B-1----:R-:W-:Y:S05]  /*60e0*/  F2FP.PACK_AB R4, R68, R72 ;  /* 0x000000484404723e */ /* 0x002fea00000000ff */
[----:B------:R1:W-:Y:S01]  /*60f0*/  STS [R90+0x12400], R4 ;  /* 0x012400045a007388 */ /* 0x0003e20000000800 */
[----:B--2---:R-:W-:Y:S03]  /*6100*/  IMAD.MOV.U32 R92, RZ, RZ, c[0x0][0x22c] ;  /* 0x00008b00ff5c7624 */ /* 0x004fe600078e00ff */
[----:B------:R-:W-:Y:S01]  /*6110*/  BAR.SYNC.DEFER_BLOCKING 0x0 ;  /* 0x0000000000007b1d */ /* 0x000fe20000010000 */
[----:B------:R-:W-:Y:S04]  /*6120*/  IMAD R92, R92, c[0x0][0x1c0], RZ ;  /* 0x000070005c5c7a24 */ /* 0x000fe800078e02ff */
[----:B------:R-:W-:Y:S03]  /*6130*/  IMAD.U32 R88, R92, -0x40, RZ ;  /* 0xffffffc05c587824 */ /* 0x000fe600078e00ff */
[----:B------:R-:W-:Y:S08]  /*6140*/  LDSM.16.MT88.4 R4, [R3+0x14000] ;  /* 0x014000000304783b */ /* 0x000ff00000004200 */
[----:B------:R-:W2:Y:S08]  /*6150*/  LDSM.16.MT88.4 R8, [R0+0x6000] ;  /* 0x006000000008783b */ /* 0x000eb00000004200 */
[----:B------:R-:W3:Y:S08]  /*6160*/  LDSM.16.MT88.4 R12, [R2+0x14000] ;  /* 0x01400000020c783b */ /* 0x000ef00000004200 */
[----:B------:R-:W4:Y:S08]  /*6170*/  LDSM.16.MT88.4 R16, [R0+0x8000] ;  /* 0x008000000010783b */ /* 0x000f300000004200 */
[----:B-1----:R-:W5:Y:S06]  /*6180*/  LDL.LU.64 R90, [R1+0x30] ;  /* 0x00003000015a7983 */ /* 0x002f6c0000300a00 */
[----:B------:R-:W1:Y:S08]  /*6190*/  LDSM.16.MT88.4 R68, [R0+0xa000] ;  /* 0x00a000000044783b */ /* 0x000e700000004200 */
[----:B------:R-:W-:Y:S01]  /*61a0*/  LDSM.16.MT88.4 R72, [R3+0x14800] ;  /* 0x014800000348783b */ /* 0x000fe20000004200 */
[-C--:B--2---:R-:W-:Y:S07]  /*61b0*/  HMMA.16816.F32 R20, R4, R8.reuse, R20 ;  /* 0x000000080414723c */ /* 0x084fee0000001814 */
[----:B------:R-:W2:Y:S01]  /*61c0*/  LDSM.16.MT88.4 R76, [R0+0x6800] ;  /* 0x00680000004c783b */ /* 0x000ea20000004200 */
[C---:B---3--:R-:W-:Y:S07]  /*61d0*/  HMMA.16816.F32 R24, R12.reuse, R8, R24 ;  /* 0x000000080c18723c */ /* 0x048fee0000001818 */
[----:B------:R-:W3:Y:S01]  /*61e0*/  LDSM.16.MT88.4 R80, [R2+0x14800] ;  /* 0x014800000250783b */ /* 0x000ee20000004200 */
[-C--:B------:R-:W-:Y:S07]  /*61f0*/  HMMA.16816.F32 R28, R12, R10.reuse, R28 ;  /* 0x0000000a0c1c723c */ /* 0x080fee000000181c */
[----:B------:R-:W-:Y:S01]  /*6200*/  LDSM.16.MT88.4 R84, [R0+0x9000] ;  /* 0x009000000054783b */ /* 0x000fe20000004200 */
[C---:B------:R-:W-:Y:S07]  /*6210*/  HMMA.16816.F32 R32, R4.reuse, R10, R32 ;  /* 0x0000000a0420723c */ /* 0x040fee0000001820 */
[----:B------:R-:W2:Y:S01]  /*6220*/  LDSM.16.MT88.4 R8, [R0+0x8800] ;  /* 0x008800000008783b */ /* 0x000ea20000004200 */
[-C--:B----4-:R-:W-:Y:S08]  /*6230*/  HMMA.16816.F32 R36, R4, R16.reuse, R36 ;  /* 0x000000100424723c */ /* 0x090ff00000001824 */
[C---:B------:R-:W-:Y:S08]  /*6240*/  HMMA.16816.F32 R40, R12.reuse, R16, R40 ;  /* 0x000000100c28723c */ /* 0x040ff00000001828 */
[-C--:B------:R-:W-:Y:S08]  /*6250*/  HMMA.16816.F32 R44, R12, R18.reuse, R44 ;  /* 0x000000120c2c723c */ /* 0x080ff0000000182c */
[C---:B------:R-:W-:Y:S01]  /*6260*/  HMMA.16816.F32 R48, R4.reuse, R18, R48 ;  /* 0x000000120430723c */ /* 0x040fe20000001830 */
[----:B------:R-:W4:Y:S07]  /*6270*/  LDSM.16.MT88.4 R16, [R0+0xa800] ;  /* 0x00a800000010783b */ /* 0x000f2e0000004200 */
[-C--:B-1----:R-:W-:Y:S08]  /*6280*/  HMMA.16816.F32 R52, R4, R68.reuse, R52 ;  /* 0x000000440434723c */ /* 0x082ff00000001834 */
[C---:B------:R-:W-:Y:S08]  /*6290*/  HMMA.16816.F32 R56, R12.reuse, R68, R56 ;  /* 0x000000440c38723c */ /* 0x040ff00000001838 */
[-C--:B------:R-:W-:Y:S01]  /*62a0*/  HMMA.16816.F32 R60, R12, R70.reuse, R60 ;  /* 0x000000460c3c723c */ /* 0x080fe2000000183c */
[----:B------:R-:W-:Y:S07]  /*62b0*/  LDSM.16.MT88.4 R12, [R0+0x7000] ;  /* 0x00700000000c783b */ /* 0x000fee0000004200 */
[----:B------:R-:W-:Y:S01]  /*62c0*/  HMMA.16816.F32 R64, R4, R70, R64 ;  /* 0x000000460440723c */ /* 0x000fe20000001840 */
[----:B------:R-:W1:Y:S07]  /*62d0*/  LDSM.16.MT88.4 R4, [R3+0x15000] ;  /* 0x015000000304783b */ /* 0x000e6e0000004200 */
[-C--:B--2---:R-:W-:Y:S01]  /*62e0*/  HMMA.16816.F32 R20, R72, R76.reuse, R20 ;  /* 0x0000004c4814723c */ /* 0x084fe20000001814 */
[----:B------:R-:W2:Y:S07]  /*62f0*/  LDSM.16.MT88.4 R68, [R2+0x15000] ;  /* 0x015000000244783b */ /* 0x000eae0000004200 */
[C---:B---3--:R-:W-:Y:S08]  /*6300*/  HMMA.16816.F32 R24, R80.reuse, R76, R24 ;  /* 0x0000004c5018723c */ /* 0x048ff00000001818 */
[-C--:B------:R-:W-:Y:S08]  /*6310*/  HMMA.16816.F32 R28, R80, R78.reuse, R28 ;  /* 0x0000004e501c723c */ /* 0x080ff0000000181c */
[C---:B------:R-:W-:Y:S01]  /*6320*/  HMMA.16816.F32 R32, R72.reuse, R78, R32 ;  /* 0x0000004e4820723c */ /* 0x040fe20000001820 */
[----:B------:R-:W-:Y:S07]  /*6330*/  LDSM.16.MT88.4 R76, [R0+0x9800] ;  /* 0x00980000004c783b */ /* 0x000fee0000004200 */
[-C--:B------:R-:W-:Y:S08]  /*6340*/  HMMA.16816.F32 R36, R72, R8.reuse, R36 ;  /* 0x000000084824723c */ /* 0x080ff00000001824 */
[C---:B------:R-:W-:Y:S08]  /*6350*/  HMMA.16816.F32 R40, R80.reuse, R8, R40 ;  /* 0x000000085028723c */ /* 0x040ff00000001828 */
[-C--:B------:R-:W-:Y:S08]  /*6360*/  HMMA.16816.F32 R44, R80, R10.reuse, R44 ;  /* 0x0000000a502c723c */ /* 0x080ff0000000182c */
[C---:B------:R-:W-:Y:S01]  /*6370*/  HMMA.16816.F32 R48, R72.reuse, R10, R48 ;  /* 0x0000000a4830723c */ /* 0x040fe20000001830 */
[----:B------:R-:W3:Y:S07]  /*6380*/  LDSM.16.MT88.4 R8, [R0+0xb000] ;  /* 0x00b000000008783b */ /* 0x000eee0000004200 */
[-C--:B----4-:R-:W-:Y:S08]  /*6390*/  HMMA.16816.F32 R52, R72, R16.reuse, R52 ;  /* 0x000000104834723c */ /* 0x090ff00000001834 */
[C---:B------:R-:W-:Y:S08]  /*63a0*/  HMMA.16816.F32 R56, R80.reuse, R16, R56 ;  /* 0x000000105038723c */ /* 0x040ff00000001838 */
[-C--:B------:R-:W-:Y:S01]  /*63b0*/  HMMA.16816.F32 R60, R80, R18.reuse, R60 ;  /* 0x00000012503c723c */ /* 0x080fe2000000183c */
[----:B------:R-:W-:Y:S07]  /*63c0*/  LDSM.16.MT88.4 R80, [R0+0xb800] ;  /* 0x00b800000050783b */ /* 0x000fee0000004200 */
[----:B------:R-:W-:Y:S01]  /*63d0*/  HMMA.16816.F32 R64, R72, R18, R64 ;  /* 0x000000124840723c */ /* 0x000fe20000001840 */
[----:B------:R-:W-:Y:S07]  /*63e0*/  LDSM.16.MT88.4 R16, [R0+0x7800] ;  /* 0x007800000010783b */ /* 0x000fee0000004200 */
[-C--:B-1----:R-:W-:Y:S01]  /*63f0*/  HMMA.16816.F32 R20, R4, R12.reuse, R20 ;  /* 0x0000000c0414723c */ /* 0x082fe20000001814 */
[----:B------:R-:W-:Y:S07]  /*6400*/  LDSM.16.MT88.4 R72, [R2+0x15800] ;  /* 0x015800000248783b */ /* 0x000fee0000004200 */
[C---:B--2---:R-:W-:Y:S08]  /*6410*/  HMMA.16816.F32 R24, R68.reuse, R12, R24 ;  /* 0x0000000c4418723c */ /* 0x044ff00000001818 */
[-C--:B------:R-:W-:Y:S08]  /*6420*/  HMMA.16816.F32 R28, R68, R14.reuse, R28 ;  /* 0x0000000e441c723c */ /* 0x080ff0000000181c */
[C---:B------:R-:W-:Y:S01]  /*6430*/  HMMA.16816.F32 R32, R4.reuse, R14, R32 ;  /* 0x0000000e0420723c */ /* 0x040fe20000001820 */
[----:B------:R-:W1:Y:S07]  /*6440*/  LDSM.16.MT88.4 R12, [R3+0x15800] ;  /* 0x01580000030c783b */ /* 0x000e6e0000004200 */
[-C--:B------:R-:W-:Y:S01]  /*6450*/  HMMA.16816.F32 R36, R4, R84.reuse, R36 ;  /* 0x000000540424723c */ /* 0x080fe20000001824 */
[----:B------:R-:W-:Y:S07]  /*6460*/  BAR.SYNC.DEFER_BLOCKING 0x0 ;  /* 0x0000000000007b1d */ /* 0x000fee0000010000 */
[C---:B------:R-:W-:Y:S08]  /*6470*/  HMMA.16816.F32 R40, R68.reuse, R84, R40 ;  /* 0x000000544428723c */ /* 0x040ff00000001828 */
[-C--:B------:R-:W-:Y:S08]  /*6480*/  HMMA.16816.F32 R44, R68, R86.reuse, R44 ;  /* 0x00000056442c723c */ /* 0x080ff0000000182c */
[C---:B------:R-:W-:Y:S08]  /*6490*/  HMMA.16816.F32 R48, R4.reuse, R86, R48 ;  /* 0x000000560430723c */ /* 0x040ff00000001830 */
[-C--:B---3--:R-:W-:Y:S08]  /*64a0*/  HMMA.16816.F32 R52, R4, R8.reuse, R52 ;  /* 0x000000080434723c */ /* 0x088ff00000001834 */
[C---:B------:R-:W-:Y:S08]  /*64b0*/  HMMA.16816.F32 R56, R68.reuse, R8, R56 ;  /* 0x000000084438723c */ /* 0x040ff00000001838 */
[-C--:B------:R-:W-:Y:S08]  /*64c0*/  HMMA.16816.F32 R60, R68, R10.reuse, R60 ;  /* 0x0000000a443c723c */ /* 0x080ff0000000183c */
[----:B------:R-:W-:Y:S07]  /*64d0*/  HMMA.16816.F32 R64, R4, R10, R64 ;  /* 0x0000000a0440723c */ /* 0x000fee0000001840 */
[C---:B-----5:R-:W-:Y:S01]  /*64e0*/  LEA R5, P1, R88.reuse, R90, 0x2 ;  /* 0x0000005a58057211 */ /* 0x060fe200078210ff */
[-C--:B-1----:R-:W-:Y:S05]  /*64f0*/  HMMA.16816.F32 R20, R12, R16.reuse, R20 ;  /* 0x000000100c14723c */ /* 0x082fea0000001814 */
        /* <DEDUP_REMOVED lines=71> */
.L_x_285:
[----:B-1----:R-:W2:Y:S01]  /*6970*/  LDL R5, [R1+0x1c] ;  /* 0x00001c0001057983 */ /* 0x002ea20000100800 */
[----:B------:R-:W-:Y:S03]  /*6980*/  @UP1 UIADD3 UR13, UP0, UR6, -0x100, URZ ;  /* 0xffffff00060d1890 */ /* 0x000fe6000ff1e03f */
[----:B------:R-:W3:Y:S01]  /*6990*/  LDL R4, [R1+0x28] ;  /* 0x0000280001047983 */ /* 0x000ee20000100800 */
[----:B------:R-:W-:Y:S02]  /*69a0*/  @UP1 UIADD3.X UR11, UR7, -0x1, URZ, UP0, !UPT ;  /* 0xffffffff070b1890 */ /* 0x000fe400087fe43f */
[----:B------:R-:W-:Y:S01]  /*69b0*/  @UP1 UIADD3 UR10, UP0, UR10, -0x100, URZ ;  /* 0xffffff000a0a1890 */ /* 0x000fe2000ff1e03f */
[----:B------:R-:W-:Y:S01]  /*69c0*/  STL.64 [R1+0xd8], R38 ;  /* 0x0000d82601007387 */ /* 0x000fe20000100a00 */
[----:B------:R-:W-:Y:S02]  /*69d0*/  @UP1 UMOV UR6, UR13 ;  /* 0x0000000d00061c82 */ /* 0x000fe40008000000 */
[----:B------:R-:W-:Y:S01]  /*69e0*/  @UP1 UIADD3.X UR9, UR9, -0x1, URZ, UP0, !UPT ;  /* 0xffffffff09091890 */ /* 0x000fe200087fe43f */
[----:B------:R-:W-:Y:S01]  /*69f0*/  LDSM.16.MT88.4 R16, [R0+0xc000] ;  /* 0x00c000000010783b */ /* 0x000fe20000004200 */
[----:B------:R-:W-:Y:S03]  /*6a00*/  @UP1 UMOV UR7, UR11 ;  /* 0x0000000b00071c82 */ /* 0x000fe60008000000 */
        /* <DEDUP_REMOVED lines=76> */
[----:B------:R-:W2:Y:S06]  /*6ed0*/  LDL R245, [R1+0x50] ;  /* 0x0000500001f57983 */ /* 0x000eac0000100800 */
[----:B------:R-:W-:Y:S01]  /*6ee0*/  IMAD.MOV.U32 R244, RZ, RZ, 0x4 ;  /* 0x00000004fff47424 */ /* 0x000fe200078e00ff */
[-C--:B------:R-:W-:Y:S08]  /*6ef0*/  HMMA.16816.F32 R76, R28, R246.reuse, R76 ;  /* 0x000000f61c4c723c */ /* 0x080ff0000000184c */
[C---:B------:R-:W-:Y:S01]  /*6f00*/  HMMA.16816.F32 R80, R248.reuse, R246, R80 ;  /* 0x000000f6f850723c */ /* 0x040fe20000001850 */
[----:B------:R1:W3:Y:S06]  /*6f10*/  LDL R246, [R1+0x68] ;  /* 0x0000680001f67983 */ /* 0x0002ec0000100800 */
[----:B------:R-:W-:Y:S01]  /*6f20*/  IMAD.MOV.U32 R247, RZ, RZ, c[0x0][0x22c] ;  /* 0x00008b00fff77624 */ /* 0x000fe200078e00ff */
[-C--:B------:R-:W-:Y:S04]  /*6f30*/  HMMA.16816.F32 R84, R248, R24.reuse, R84 ;  /* 0x00000018f854723c */ /* 0x080fe80000001854 */
[----:B------:R-:W-:Y:S04]  /*6f40*/  IMAD R247, R247, c[0x0][0x1c0], RZ ;  /* 0x00007000f7f77a24 */ /* 0x000fe800078e02ff */
[C---:B------:R-:W-:Y:S01]  /*6f50*/  HMMA.16816.F32 R88, R28.reuse, R24, R88 ;  /* 0x000000181c58723c */ /* 0x040fe20000001858 */
[----:B------:R1:W4:Y:S06]  /*6f60*/  LDL R25, [R1+0x64] ;  /* 0x0000640001197983 */ /* 0x00032c0000100800 */
[C---:B------:R-:W-:Y:S01]  /*6f70*/  IMAD.SHL.U32 R24, R247.reuse, 0x8, RZ ;  /* 0x00000008f7187824 */ /* 0x040fe200078e00ff */
        /* <DEDUP_REMOVED lines=9> */
[----:B------:R-:W-:Y:S02]  /*7010*/  IMAD.SHL.U32 R251, R250, 0x20, RZ ;  /* 0x00000020fafb7824 */ /* 0x000fe400078e00ff */
[----:B--2---:R-:W-:Y:S05]  /*7020*/  @P0 IMAD.WIDE R244, R245, R244, UR6 ;  /* 0x00000006f5f40e25 */ /* 0x004fea000f8e02f4 */
[----:B---3--:R2:W3:Y:S04]  /*7030*/  @P0 LDG.E R246, [R244.64+0x20] ;  /* 0x00002004f4f60981 */ /* 0x0084e8000c1e1900 */
[----:B----4-:R2:W4:Y:S04]  /*7040*/  @P0 LDG.E R25, [R244.64] ;  /* 0x00000004f4190981 */ /* 0x010528000c1e1900 */
[----:B------:R1:W-:Y:S01]  /*7050*/  RED.E.ADD.F32.FTZ.RN.STRONG.GPU [R20.64], R4 ;  /* 0x000000041400798e */ /* 0x0003e2000c10e784 */
[-C--:B--2---:R-:W-:Y:S01]  /*7060*/  LEA R244, P1, R24, R20.reuse, 0x2 ;  /* 0x0000001418f47211 */ /* 0x084fe200078210ff */
[----:B------:R-:W-:Y:S05]  /*7070*/  IMAD.SHL.U32 R245, R247, 0x8, RZ ;  /* 0x00000008f7f57824 */ /* 0x000fea00078e00ff */
[-C--:B------:R-:W-:Y:S02]  /*7080*/  LEA.HI.X.SX32 R245, R245, R21.reuse, 0x2, P1 ;  /* 0x00000015f5f57211 */ /* 0x080fe400008f16ff */
[CC--:B-1----:R-:W-:Y:S03]  /*7090*/  LEA R4, P1, R249.reuse, R20.reuse, 0x2 ;  /* 0x00000014f9047211 */ /* 0x0c2fe600078210ff */
[----:B------:R1:W-:Y:S02]  /*70a0*/  RED.E.ADD.F32.FTZ.RN.STRONG.GPU [R244.64], R5 ;  /* 0x00000005f400798e */ /* 0x0003e4000c10e784 */
[-C--:B-1----:R-:W-:Y:S02]  /*70b0*/  LEA.HI.X.SX32 R5, R249, R21.reuse, 0x2, P1 ;  /* 0x00000015f9057211 */ /* 0x082fe400008f16ff */
[----:B----4-:R1:W-:Y:S04]  /*70c0*/  @P0 STL [R1+0x64], R25 ;  /* 0x0000641901000387 */ /* 0x0103e80000100800 */
[----:B-1----:R1:W5:Y:S04]  /*70d0*/  LDL.LU.64 R24, [R1+0xa0] ;  /* 0x0000a00001187983 */ /* 0x0023680000300a00 */
[----:B---3--:R2:W-:Y:S04]  /*70e0*/  @P0 STL [R1+0x68], R246 ;  /* 0x000068f601000387 */ /* 0x0085e80000100800 */
        /* <DEDUP_REMOVED lines=297> */
.L_x_286:
[----:B------:R-:W-:Y:S02]  /*8380*/  UISETP.GT.AND UP0, UPT, UR8, UR12, UPT ;  /* 0x0000000c0800728c */ /* 0x000fe4000bf04270 */
[----:B------:R-:W-:Y:S04]  /*8390*/  UIADD3 UR8, UR8, -0x1, URZ ;  /* 0xffffffff08087890 */ /* 0x000fe8000fffe03f */
[----:B------:R-:W-:Y:S11]  /*83a0*/  PLOP3.LUT P0, PT, PT, PT, UP0, 0x80, 0x0 ;  /* 0x000000000000781c */ /* 0x000ff60003f0f008 */
[----:B------:R-:W-:Y:S02]  /*83b0*/  @!UPT UIADD3 URZ, URZ, URZ, URZ ;  /* 0x0000003f3f3ff290 */ /* 0x000fe4000fffe03f */
[----:B------:R-:W-:-:S05]  /*83c0*/  @P0 BRA `(.L_x_287) ;  /* 0xffffc0b000000947 */ /* 0x000fca000383ffff */
[----:B------:R-:W2:Y:S04]  /*83d0*/  LDL R85, [R1+0x80] ;  /* 0x0000800001557983 */ /* 0x000ea80000100800 */
[----:B------:R-:W3:Y:S01]  /*83e0*/  LDL R84, [R1+0x84] ;  /* 0x0000840001547983 */ /* 0x000ee20000100800 */
[----:B------:R-:W-:Y:S01]  /*83f0*/  FMUL.FTZ R15, R49, c[0x0][0x2dc] ;  /* 0x0000b700310f7a20 */ /* 0x000fe20000410000 */
[----:B------:R-:W-:Y:S01]  /*8400*/  UISETP.NE.AND UP0, UPT, UR35, -0x1, UPT ;  /* 0xffffffff2300788c */ /* 0x000fe2000bf05270 */
[----:B------:R-:W-:Y:S01]  /*8410*/  FMUL.FTZ R69, R48, c[0x0][0x2dc] ;  /* 0x0000b70030457a20 */ /* 0x000fe20000410000 */
[----:B------:R-:W-:Y:S01]  /*8420*/  ULDC.64 UR10, c[0x0][0x3a0] ;  /* 0x0000e800000a7ab9 */ /* 0x000fe20000000a00 */
[----:B------:R-:W-:Y:S02]  /*8430*/  FMUL.FTZ R100, R100, c[0x0][0x2e0] ;  /* 0x0000b80064647a20 */ /* 0x000fe40000410000 */
[----:B------:R-:W-:Y:S01]  /*8440*/  FMUL.FTZ R49, R101, c[0x0][0x2e0] ;  /* 0x0000b80065317a20 */ /* 0x000fe20000410000 */
[----:B------:R-:W-:Y:S01]  /*8450*/  F2FP.PACK_AB R15, R15, R69 ;  /* 0x000000450f0f723e */ /* 0x000fe200000000ff */
[----:B------:R-:W-:Y:S01]  /*8460*/  FMUL.FTZ R14, R51, c[0x0][0x2dc] ;  /* 0x0000b700330e7a20 */ /* 0x000fe20000410000 */
[----:B------:R-:W-:Y:S01]  /*8470*/  PLOP3.LUT P0, PT, PT, PT, UP0, 0x80, 0x0 ;  /* 0x000000000000781c */ /* 0x000fe20003f0f008 */
[----:B-1----:R-:W-:Y:S01]  /*8480*/  FMUL.FTZ R13, R45, c[0x0][0x2dc] ;  /* 0x0000b7002d0d7a20 */ /* 0x002fe20000410000 */
[----:B------:R-:W-:Y:S01]  /*8490*/  F2FP.PACK_AB R49, R49, R100 ;  /* 0x000000643131723e */ /* 0x000fe200000000ff */
[----:B------:R-:W-:Y:S01]  /*84a0*/  BAR.SYNC.DEFER_BLOCKING 0x0 ;  /* 0x0000000000007b1d */ /* 0x000fe20000010000 */
[----:B------:R-:W-:Y:S01]  /*84b0*/  FMUL.FTZ R102, R102, c[0x0][0x2e0] ;  /* 0x0000b80066667a20 */ /* 0x000fe20000410000 */
[----:B------:R-:W-:Y:S01]  /*84c0*/  @UP0 UIADD3 UR8, UR34, UR35, URZ ;  /* 0x0000002322080290 */ /* 0x000fe2000fffe03f */
[----:B------:R-:W-:-:S02]  /*84d0*/  FMUL.FTZ R48, R103, c[0x0][0x2e0] ;  /* 0x0000b80067307a20 */ /* 0x000fc40000410000 */
[----:B------:R-:W-:Y:S01]  /*84e0*/  FMUL.FTZ R51, R44, c[0x0][0x2dc] ;  /* 0x0000b7002c337a20 */ /* 0x000fe20000410000 */
[----:B------:R-:W-:Y:S01]  /*84f0*/  @UP0 UIMAD.WIDE.U32 UR6, UR8, UR10, URZ ;  /* 0x0000000a080602a5 */ /* 0x000fe2000f8e003f */
[----:B------:R-:W-:Y:S01]  /*8500*/  FMUL.FTZ R112, R112, c[0x0][0x2e0] ;  /* 0x0000b80070707a20 */ /* 0x000fe20000410000 */
[----:B------:R-:W-:Y:S01]  /*8510*/  F2FP.PACK_AB R48, R48, R102 ;  /* 0x000000663030723e */ /* 0x000fe200000000ff */
[----:B------:R-:W-:Y:S01]  /*8520*/  FMUL.FTZ R45, R113, c[0x0][0x2e0] ;  /* 0x0000b800712d7a20 */ /* 0x000fe20000410000 */
[----:B------:R-:W-:Y:S01]  /*8530*/  F2FP.PACK_AB R13, R13, R51 ;  /* 0x000000330d0d723e */ /* 0x000fe200000000ff */
[----:B------:R-:W-:Y:S01]  /*8540*/  FMUL.FTZ R68, R50, c[0x0][0x2dc] ;  /* 0x0000b70032447a20 */ /* 0x000fe20000410000 */
[----:B------:R-:W-:Y:S01]  /*8550*/  @UP0 UIMAD UR14, UR8, UR11, UR7 ;  /* 0x0000000b080e02a4 */ /* 0x000fe2000f8e0207 */
[----:B------:R-:W-:Y:S01]  /*8560*/  FMUL.FTZ R12, R47, c[0x0][0x2dc] ;  /* 0x0000b7002f0c7a20 */ /* 0x000fe20000410000 */
[----:B------:R-:W-:Y:S01]  /*8570*/  F2FP.PACK_AB R45, R45, R112 ;  /* 0x000000702d2d723e */ /* 0x000fe200000000ff */
[----:B------:R-:W-:Y:S01]  /*8580*/  FMUL.FTZ R114, R114, c[0x0][0x2e0] ;  /* 0x0000b80072727a20 */ /* 0x000fe20000410000 */
[----:B------:R-:W-:Y:S01]  /*8590*/  F2FP.PACK_AB R14, R14, R68 ;  /* 0x000000440e0e723e */ /* 0x000fe200000000ff */
[----:B------:R-:W-:Y:S01]  /*85a0*/  FMUL.FTZ R44, R115, c[0x0][0x2e0] ;  /* 0x0000b800732c7a20 */ /* 0x000fe20000410000 */
[----:B------:R-:W-:Y:S01]  /*85b0*/  @UP0 UMOV UR13, UR6 ;  /* 0x00000006000d0c82 */ /* 0x000fe20008000000 */
[----:B------:R-:W-:-:S02]  /*85c0*/  FMUL.FTZ R50, R46, c[0x0][0x2dc] ;  /* 0x0000b7002e327a20 */ /* 0x000fc40000410000 */
[----:B------:R-:W-:Y:S01]  /*85d0*/  FMUL.FTZ R104, R104, c[0x0][0x2e0] ;  /* 0x0000b80068687a20 */ /* 0x000fe20000410000 */
[----:B------:R-:W-:Y:S01]  /*85e0*/  F2FP.PACK_AB R44, R44, R114 ;  /* 0x000000722c2c723e */ /* 0x000fe200000000ff */
[----:B------:R-:W-:Y:S01]  /*85f0*/  FMUL.FTZ R47, R105, c[0x0][0x2e0] ;  /* 0x0000b800692f7a20 */ /* 0x000fe20000410000 */
[----:B------:R-:W-:Y:S01]  /*8600*/  F2FP.PACK_AB R12, R12, R50 ;  /* 0x000000320c0c723e */ /* 0x000fe200000000ff */
[----:B------:R-:W-:Y:S02]  /*8610*/  FMUL.FTZ R16, R43, c[0x0][0x2dc] ;  /* 0x0000b7002b107a20 */ /* 0x000fe40000410000 */
[----:B------:R-:W-:Y:S01]  /*8620*/  FMUL.FTZ R106, R106, c[0x0][0x2e0] ;  /* 0x0000b8006a6a7a20 */ /* 0x000fe20000410000 */
[----:B------:R-:W-:Y:S01]  /*8630*/  F2FP.PACK_AB R47, R47, R104 ;  /* 0x000000682f2f723e */ /* 0x000fe200000000ff */
[----:B------:R-:W-:Y:S02]  /*8640*/  FMUL.FTZ R46, R107, c[0x0][0x2e0] ;  /* 0x0000b8006b2e7a20 */ /* 0x000fe40000410000 */
        /* <DEDUP_REMOVED lines=14> */
[----:B-----5:R-:W-:Y:S02]  /*8730*/  FMUL.FTZ R19, R37, c[0x0][0x2dc] ;  /* 0x0000b70025137a20 */ /* 0x020fe40000410000 */
        /* <DEDUP_REMOVED lines=15> */
[----:B------:R-:W-:Y:S02]  /*8830*/  FMUL.FTZ R120, R120, c[0x0][0x2e0] ;  /* 0x0000b80078787a20 */ /* 0x000fe40000410000 */
[----:B------:R-:W-:Y:S01]  /*8840*/  FMUL.FTZ R39, R121, c[0x0][0x2e0] ;  /* 0x0000b80079277a20 */ /* 0x000fe20000410000 */
[----:B------:R-:W-:Y:S01]  /*8850*/  F2FP.PACK_AB R18, R18, R72 ;  /* 0x000000481212723e */ /* 0x000fe200000000ff */
[----:B------:R-:W-:Y:S02]  /*8860*/  FMUL.FTZ R22, R35, c[0x0][0x2dc] ;  /* 0x0000b70023167a20 */ /* 0x000fe40000410000 */
[----:B------:R-:W-:Y:S01]  /*8870*/  FMUL.FTZ R122, R122, c[0x0][0x2e0] ;  /* 0x0000b8007a7a7a20 */ /* 0x000fe20000410000 */
[----:B------:R-:W-:Y:S01]  /*8880*/  F2FP.PACK_AB R39, R39, R120 ;  /* 0x000000782727723e */ /* 0x000fe200000000ff */
[----:B------:R-:W-:-:S02]  /*8890*/  FMUL.FTZ R38, R123, c[0x0][0x2e0] ;  /* 0x0000b8007b267a20 */ /* 0x000fc40000410000 */
[----:B------:R-:W-:Y:S02]  /*88a0*/  FMUL.FTZ R80, R23, c[0x0][0x2dc] ;  /* 0x0000b70017507a20 */ /* 0x000fe40000410000 */
        /* <DEDUP_REMOVED lines=32> */
[----:B------:R-:W-:Y:S01]  /*8ab0*/  FMUL.FTZ R31, R137, c[0x0][0x2e0] ;  /* 0x0000b800891f7a20 */ /* 0x000fe20000410000 */
[----:B------:R-:W-:Y:S01]  /*8ac0*/  F2FP.PACK_AB R20, R20, R74 ;  /* 0x0000004a1414723e */ /* 0x000fe200000000ff */
[----:B------:R-:W-:Y:S02]  /*8ad0*/  FMUL.FTZ R138, R138, c[0x0][0x2e0] ;  /* 0x0000b8008a8a7a20 */ /* 0x000fe40000410000 */
[----:B------:R-:W-:Y:S01]  /*8ae0*/  FMUL.FTZ R30, R139, c[0x0][0x2e0] ;  /* 0x0000b8008b1e7a20 */ /* 0x000fe20000410000 */
[----:B------:R-:W-:Y:S01]  /*8af0*/  F2FP.PACK_AB R31, R31, R136 ;  /* 0x000000881f1f723e */ /* 0x000fe200000000ff */
        /* <DEDUP_REMOVED lines=37> */
[----:B------:R-:W-:-:S04]  /*8d50*/  F2FP.PACK_AB R5, R5, R60 ;  /* 0x0000003c0505723e */ /* 0x000fc800000000ff */
[----:B------:R-:W-:Y:S01]  /*8d60*/  F2FP.PACK_AB R4, R4, R62 ;  /* 0x0000003e0404723e */ /* 0x000fe200000000ff */
        /* <DEDUP_REMOVED lines=53> */
[----:B------:R-:W-:Y:S02]  /*90c0*/  UIMAD UR9, UR34, UR9, UR10 ;  /* 0x00000009220972a4 */ /* 0x000fe4000f8e020a */
[----:B------:R-:W-:Y:S02]  /*90d0*/  USHF.R.S32.HI UR12, URZ, 0x1f, UR36 ;  /* 0x0000001f3f0c7899 */ /* 0x000fe40008011424 */
[----:B------:R-:W-:Y:S02]  /*90e0*/  UIADD3 UR7, UR7, UR9, URZ ;  /* 0x0000000907077290 */ /* 0x000fe4000fffe03f */
[----:B------:R-:W-:-:S02]  /*90f0*/  ULDC.64 UR10, c[0x0][0x388] ;  /* 0x0000e200000a7ab9 */ /* 0x000fc40000000a00 */
[----:B------:R-:W-:Y:S02]  /*9100*/  UIMAD UR8, UR12, UR10, URZ ;  /* 0x0000000a0c0872a4 */ /* 0x000fe4000f8e023f */
[----:B------:R-:W-:Y:S02]  /*9110*/  UIMAD.WIDE.U32 UR6, UR36, UR10, UR6 ;  /* 0x0000000a240672a5 */ /* 0x000fe4000f8e0006 */
[----:B------:R-:W-:-:S04]  /*9120*/  UIMAD UR8, UR36, UR11, UR8 ;  /* 0x0000000b240872a4 */ /* 0x000fc8000f8e0208 */
[----:B------:R-:W-:Y:S02]  /*9130*/  UIADD3 UR14, UR7, UR8, URZ ;  /* 0x00000008070e7290 */ /* 0x000fe4000fffe03f */
[----:B------:R-:W-:Y:S02]  /*9140*/  UMOV UR13, UR6 ;  /* 0x00000006000d7c82 */ /* 0x000fe40008000000 */
.L_x_288:
        /* <DEDUP_REMOVED lines=10> */
[----:B------:R-:W-:Y:S02]  /*91f0*/  UIMAD UR9, UR34, UR9, UR10 ;  /* 0x00000009220972a4 */ /* 0x000fe4000f8e020a */
[----:B------:R-:W-:-:S02]  /*9200*/  USHF.R.S32.HI UR12, URZ, 0x1f, UR36 ;  /* 0x0000001f3f0c7899 */ /* 0x000fc40008011424 */
[----:B------:R-:W-:Y:S02]  /*9210*/  UIADD3 UR7, UR7, UR9, URZ ;  /* 0x0000000907077290 */ /* 0x000fe4000fffe03f */
[----:B------:R-:W-:Y:S02]  /*9220*/  ULDC.64 UR10, c[0x0][0x390] ;  /* 0x0000e400000a7ab9 */ /* 0x000fe40000000a00 */
[----:B------:R-:W-:Y:S02]  /*9230*/  UIMAD UR8, UR12, UR10, URZ ;  /* 0x0000000a0c0872a4 */ /* 0x000fe4000f8e023f */
[----:B------:R-:W-:Y:S02]  /*9240*/  UIMAD.WIDE.U32 UR6, UR36, UR10, UR6 ;  /* 0x0000000a240672a5 */ /* 0x000fe4000f8e0006 */
[----:B------:R-:W-:-:S04]  /*9250*/  UIMAD UR8, UR36, UR11, UR8 ;  /* 0x0000000b240872a4 */ /* 0x000fc8000f8e0208 */
[----:B------:R-:W-:Y:S02]  /*9260*/  UIADD3 UR12, UR7, UR8, URZ ;  /* 0x00000008070c7290 */ /* 0x000fe4000fffe03f */
[----:B------:R-:W-:Y:S02]  /*9270*/  UMOV UR11, UR6 ;  /* 0x00000006000b7c82 */ /* 0x000fe40008000000 */
.L_x_289:
        /* <DEDUP_REMOVED lines=55> */
.L_x_291:
[----:B------:R-:W-:Y:S05]  /*95f0*/  BSYNC B0 ;  /* 0x0000000000007941 */ /* 0x000fea0003800000 */
.L_x_290:
        /* <DEDUP_REMOVED lines=19> */
.L_x_293:
[----:B------:R-:W-:Y:S05]  /*9730*/  BSYNC B0 ;  /* 0x0000000000007941 */ /* 0x000fea0003800000 */
.L_x_292:
        /* <DEDUP_REMOVED lines=29> */
.L_x_295:
[----:B------:R-:W-:Y:S05]  /*9910*/  BSYNC B0 ;  /* 0x0000000000007941 */ /* 0x000fea0003800000 */
.L_x_294:
        /* <DEDUP_REMOVED lines=16> */
.L_x_268:
[----:B------:R-:W-:Y:S05]  /*9a20*/  BSYNC B1 ;  /* 0x0000000000017941 */ /* 0x000fea0003800000 */
.L_x_254:
        /* <DEDUP_REMOVED lines=11> */
.L_x_296:
[----:B------:R-:W-:Y:S05]  /*9ae0*/  EXIT ;  /* 0x000000000000794d */ /* 0x000fea0003800000 */
.L_x_298:
        /* <DEDUP_REMOVED lines=9> */
.L_x_805:


//--------------------- .text._ZN5flash44flash_bwd_dq_dk_dv_loop_seqk_parallel_kernelI23Flash_bwd_kernel_traitsILi192ELi64ELi64ELi8ELi4ELi2ELi2ELb1ELb1EN7cutlass6half_tE19Flash_kernel_traitsILi192ELi64ELi64ELi8ES3_EELb0ELb1ELb0ELb0ELb0ELb0ELb1EEEvNS_16Flash_bwd_paramsE --------------------------
	.section	.text._ZN5flash44flash_bwd_dq_dk_dv_loop_seqk_parallel_kernelI23Flash_bwd_kernel_traitsILi192ELi64ELi64ELi8ELi4ELi2ELi2ELb1ELb1EN7cutlass6half_tE19Flash_kernel_traitsILi192ELi64ELi64ELi8ES3_EELb0ELb1ELb0ELb0ELb0ELb0ELb1EEEvNS_16Flash_bwd_paramsE,"ax",@progbits
	.sectioninfo	@"SHI_REGISTERS=255"
	.align	128
        .global         _ZN5flash44flash_bwd_dq_dk_dv_loop_seqk_parallel_kernelI23Flash_bwd_kernel_traitsILi192ELi64ELi64ELi8ELi4ELi2ELi2ELb1ELb1EN7cutlass6half_tE19Flash_kernel_traitsILi192ELi64ELi64ELi8ES3_EELb0ELb1ELb0ELb0ELb0ELb0ELb1EEEvNS_16Flash_bwd_paramsE
        .type           _ZN5flash44flash_bwd_dq_dk_dv_loop_seqk_parallel_kernelI23Flash_bwd_kernel_traitsILi192ELi64ELi64ELi8ELi4ELi2ELi2ELb1ELb1EN7cutlass6half_tE19Flash_kernel_traitsILi192ELi64ELi64ELi8ES3_EELb0ELb1ELb0ELb0ELb0ELb0ELb1EEEvNS_16Flash_bwd_paramsE,@function
        .size           _ZN5flash44flash_bwd_dq_dk_dv_loop_seqk_parallel_kernelI23Flash_bwd_kernel_traitsILi192ELi64ELi64ELi8ELi4ELi2ELi2ELb1ELb1EN7cutlass6half_tE19Flash_kernel_traitsILi192ELi64ELi64ELi8ES3_EELb0ELb1ELb0ELb0ELb0ELb0ELb1EEEvNS_16Flash_bwd_paramsE,(.L_x_806 - _ZN5flash44flash_bwd_dq_dk_dv_loop_seqk_parallel_kernelI23Flash_bwd_kernel_traitsILi192ELi64ELi64ELi8ELi4ELi2ELi2ELb1ELb1EN7cutlass6half_tE19Flash_kernel_traitsILi192ELi64ELi64ELi8ES3_EELb0ELb1ELb0ELb0ELb0ELb0ELb1EEEvNS_16Flash_bwd_paramsE)
        .other          _ZN5flash44flash_bwd_dq_dk_dv_loop_seqk_parallel_kernelI23Flash_bwd_kernel_traitsILi192ELi64ELi64ELi8ELi4ELi2ELi2ELb1ELb1EN7cutlass6half_tE19Flash_kernel_traitsILi192ELi64ELi64ELi8ES3_EELb0ELb1ELb0ELb0ELb0ELb0ELb1EEEvNS_16Flash_bwd_paramsE,@"STO_CUDA_ENTRY STV_DEFAULT"
_ZN5flash44flash_bwd_dq_dk_dv_loop_seqk_parallel_kernelI23Flash_bwd_kernel_traitsILi192ELi64ELi64ELi8ELi4ELi2ELi2ELb1ELb1EN7cutlass6half_tE19Flash_kernel_traitsILi192ELi64ELi64ELi8ES3_EELb0ELb1ELb0ELb0ELb0ELb0ELb1EEEvNS_16Flash_bwd_paramsE:
.text._ZN5flash44flash_bwd_dq_dk_dv_loop_seqk_parallel_kernelI23Flash_bwd_kernel_traitsILi192ELi64ELi64ELi8ELi4ELi2ELi2ELb1ELb1EN7cutlass6half_tE19Flash_kernel_traitsILi192ELi64ELi64ELi8ES3_EELb0ELb1ELb0ELb0ELb0ELb0ELb1EEEvNS_16Flash_bwd_paramsE:
        /* <DEDUP_REMOVED lines=206> */
.L_x_343:
        /* <DEDUP_REMOVED lines=53> */
.L_x_299:
        /* <DEDUP_REMOVED lines=59> */
.L_x_301:
        /* <DEDUP_REMOVED lines=18> */
.L_x_302:
        /* <DEDUP_REMOVED lines=69> */
.L_x_303:
[----:B------:R-:W-:Y:S02]  /*1950*/  UMOV UR8, UR48 ;  /* 0x0000003000087c82 */ /* 0x000fe40008000000 */
.L_x_304:
        /* <DEDUP_REMOVED lines=108> */
.L_x_306:
        /* <DEDUP_REMOVED lines=18> */
.L_x_307:
        /* <DEDUP_REMOVED lines=34> */
.L_x_309:
[----:B-1----:R-:W-:Y:S05]  /*2360*/  BSYNC B0 ;  /* 0x0000000000007941 */ /* 0x002fea0003800000 */
.L_x_308:
        /* <DEDUP_REMOVED lines=19> */
.L_x_311:
[----:B------:R-:W-:Y:S05]  /*24a0*/  BSYNC B0 ;  /* 0x0000000000007941 */ /* 0x000fea0003800000 */
.L_x_310:
        /* <DEDUP_REMOVED lines=29> */
.L_x_313:
[----:B------:R-:W-:Y:S05]  /*2680*/  BSYNC B0 ;  /* 0x0000000000007941 */ /* 0x000fea0003800000 */
.L_x_312:
        /* <DEDUP_REMOVED lines=18> */
.L_x_305:
        /* <DEDUP_REMOVED lines=55> */
.L_x_316:
[----:B------:R-:W-:Y:S05]  /*2b20*/  BSYNC B0 ;  /* 0x0000000000007941 */ /* 0x000fea0003800000 */
.L_x_315:
        /* <DEDUP_REMOVED lines=42> */
.L_x_318:
[----:B------:R-:W-:Y:S05]  /*2dd0*/  BSYNC B0 ;  /* 0x0000000000007941 */ /* 0x000fea0003800000 */
.L_x_317:
        /* <DEDUP_REMOVED lines=29> */
.L_x_320:
[----:B------:R-:W-:Y:S05]  /*2fb0*/  BSYNC B0 ;  /* 0x0000000000007941 */ /* 0x000fea0003800000 */
.L_x_319:
        /* <DEDUP_REMOVED lines=40> */
.L_x_322:
[----:B------:R-:W-:Y:S05]  /*3240*/  BSYNC B0 ;  /* 0x0000000000007941 */ /* 0x000fea0003800000 */
.L_x_321:
        /* <DEDUP_REMOVED lines=26> */
.L_x_324:
[----:B------:R-:W-:Y:S05]  /*33f0*/  BSYNC B0 ;  /* 0x0000000000007941 */ /* 0x000fea0003800000 */
.L_x_323:
        /* <DEDUP_REMOVED lines=38> */
.L_x_326:
[----:B------:R-:W-:Y:S05]  /*3660*/  BSYNC B0 ;  /* 0x0000000000007941 */ /* 0x000fea0003800000 */
.L_x_325:
        /* <DEDUP_REMOVED lines=73> */
.L_x_328:
[----:B--2---:R-:W-:Y:S05]  /*3b00*/  BSYNC B0 ;  /* 0x0000000000007941 */ /* 0x004fea0003800000 */
.L_x_327:
        /* <DEDUP_REMOVED lines=39> */
.L_x_330:
[----:B------:R-:W-:Y:S05]  /*3d80*/  BSYNC B0 ;  /* 0x0000000000007941 */ /* 0x000fea0003800000 */
.L_x_329:
        /* <DEDUP_REMOVED lines=92> */
.L_x_333:
[----:B------:R-:W4:Y:S01]  /*4350*/  LDL R246, [R1] ;  /* 0x0000000001f67983 */ /* 0x000f220000100800 */
[----:B------:R-:W-:Y:S03]  /*4360*/  USHF.L.U32 UR11, UR6, 0x6, URZ ;  /* 0x00000006060b7899 */ /* 0x000fe6000800063f */
[----:B---3--:R-:W3:Y:S01]  /*4370*/  LDL R245, [R1+0x4] ;  /* 0x0000040001f57983 */ /* 0x008ee20000100800 */
[----:B------:R-:W-:Y:S03]  /*4380*/  UISETP.GE.AND UP0, UPT, UR11, UR15, UPT ;  /* 0x0000000f0b00728c */ /* 0x000fe6000bf06270 */
[----:B--2---:R-:W2:Y:S01]  /*4390*/  LDL R244, [R1+0x10] ;  /* 0x0000100001f47983 */ /* 0x004ea20000100800 */
[----:B------:R-:W-:Y:S03]  /*43a0*/  UISETP.LT.AND UP0, UPT, UR14, UR16, UP0 ;  /* 0x000000100e00728c */ /* 0x000fe60008701270 */
[----:B-1----:R1:W-:Y:S03]  /*43b0*/  STL [R1+0xa8], R107 ;  /* 0x0000a86b01007387 */ /* 0x0023e60000100800 */
[----:B------:R-:W-:Y:S01]  /*43c0*/  PLOP3.LUT P0, PT, PT, PT, UP0, 0x80, 0x0 ;  /* 0x000000000000781c */ /* 0x000fe20003f0f008 */
[----:B------:R-:W0:Y:S01]  /*43d0*/  LDGDEPBAR ;  /* 0x00000000000079af */ /* 0x000e220000000000 */
[----:B------:R-:W-:Y:S07]  /*43e0*/  UISETP.GT.AND UP0, UPT, UR6, UR12, UPT ;  /* 0x0000000c0600728c */ /* 0x000fee000bf04270 */
[----:B-1----:R-:W2:Y:S04]  /*43f0*/  LDL R107, [R1+0x8] ;  /* 0x00000800016b7983 */ /* 0x002ea80000100800 */
[----:B------:R1:W-:Y:S04]  /*4400*/  STL [R1+0xa4], R106 ;  /* 0x0000a46a01007387 */ /* 0x0003e80000100800 */
[----:B-1----:R-:W2:Y:S04]  /*4410*/  LDL R106, [R1+0xc] ;  /* 0x00000c00016a7983 */ /* 0x002ea80000100800 */
[----:B------:R1:W-:Y:S04]  /*4420*/  STL [R1+0xa0], R105 ;  /* 0x0000a06901007387 */ /* 0x0003e80000100800 */
[----:B-1----:R-:W2:Y:S04]  /*4430*/  LDL R105, [R1+0x18] ;  /* 0x0000180001697983 */ /* 0x002ea80000100800 */
[----:B------:R1:W-:Y:S04]  /*4440*/  STL [R1+0x9c], R104 ;  /* 0x00009c6801007387 */ /* 0x0003e80000100800 */
[----:B-1----:R-:W2:Y:S04]  /*4450*/  LDL R104, [R1+0x14] ;  /* 0x0000140001687983 */ /* 0x002ea80000100800 */
[----:B------:R1:W-:Y:S04]  /*4460*/  STL [R1+0x98], R103 ;  /* 0x0000986701007387 */ /* 0x0003e80000100800 */
[----:B------:R1:W-:Y:S04]  /*4470*/  STL [R1+0x94], R102 ;  /* 0x0000946601007387 */ /* 0x0003e80000100800 */
[----:B------:R1:W-:Y:S04]  /*4480*/  STL [R1+0x90], R101 ;  /* 0x0000906501007387 */ /* 0x0003e80000100800 */
[----:B------:R1:W-:Y:S04]  /*4490*/  STL [R1+0x88], R100 ;  /* 0x0000886401007387 */ /* 0x0003e80000100800 */
[----:B-1----:R-:W2:Y:S04]  /*44a0*/  LDL R103, [R1+0x50] ;  /* 0x0000500001677983 */ /* 0x002ea80000100800 */
[----:B------:R-:W2:Y:S04]  /*44b0*/  LDL R102, [R1+0x5c] ;  /* 0x00005c0001667983 */ /* 0x000ea80000100800 */
[----:B------:R-:W2:Y:S04]  /*44c0*/  LDL R101, [R1+0x54] ;  /* 0x0000540001657983 */ /* 0x000ea80000100800 */
[----:B------:R-:W2:Y:S01]  /*44d0*/  LDL R100, [R1+0x58] ;  /* 0x0000580001647983 */ /* 0x000ea20000100800 */
[----:B------:R-:W-:Y:S04]  /*44e0*/  DEPBAR.LE SB0, 0x0 ;  /* 0x000080000000791a */ /* 0x000fe80000000000 */
[----:B------:R-:W-:Y:S08]  /*44f0*/  BAR.SYNC.DEFER_BLOCKING 0x0 ;  /* 0x0000000000007b1d */ /* 0x000ff00000010000 */
[----:B------:R-:W-:Y:S08]  /*4500*/  LDSM.16.M88.4 R88, [R252+0xc000] ;  /* 0x00c00000fc58783b */ /* 0x000ff00000000200 */
[----:B----4-:R-:W-:Y:S08]  /*4510*/  LDSM.16.M88.4 R8, [R246+0xc000] ;  /* 0x00c00000f608783b */ /* 0x010ff00000000200 */
[----:B------:R-:W-:Y:S08]  /*4520*/  LDSM.16.M88.4 R68, [R246+0xc800] ;  /* 0x00c80000f644783b */ /* 0x000ff00000000200 */
[----:B---3--:R-:W-:Y:S08]  /*4530*/  LDSM.16.M88.4 R76, [R245+0xc000] ;  /* 0x00c00000f54c783b */ /* 0x008ff00000000200 */
[----:B------:R-:W-:Y:S08]  /*4540*/  LDSM.16.M88.4 R80, [R245+0xc800] ;  /* 0x00c80000f550783b */ /* 0x000ff00000000200 */
[----:B--2---:R-:W-:Y:S08]  /*4550*/  LDSM.16.M88.4 R96, [R244+0xc000] ;  /* 0x00c00000f460783b */ /* 0x004ff00000000200 */
[----:B------:R-:W1:Y:S08]  /*4560*/  LDSM.16.M88.4 R16, [R107] ;  /* 0x000000006b10783b */ /* 0x000e700000000200 */
[----:B------:R-:W2:Y:S01]  /*4570*/  LDSM.16.M88.4 R72, [R106] ;  /* 0x000000006a48783b */ /* 0x000ea20000000200 */
[C---:B-1----:R-:W-:Y:S08]  /*4580*/  HMMA.16816.F32 R4, R16.reuse, R8, RZ ;  /* 0x000000081004723c */ /* 0x042ff000000018ff */
[C---:B------:R-:W-:Y:S01]  /*4590*/  HMMA.16816.F32 R8, R16.reuse, R10, RZ ;  /* 0x0000000a1008723c */ /* 0x040fe200000018ff */
[----:B------:R-:W1:Y:S07]  /*45a0*/  LDSM.16.M88.4 R84, [R105] ;  /* 0x000000006954783b */ /* 0x000e6e0000000200 */
[C---:B------:R-:W-:Y:S08]  /*45b0*/  HMMA.16816.F32 R12, R16.reuse, R68, RZ ;  /* 0x00000044100c723c */ /* 0x040ff000000018ff */
[----:B------:R-:W-:Y:S01]  /*45c0*/  HMMA.16816.F32 R16, R16, R70, RZ ;  /* 0x000000461010723c */ /* 0x000fe200000018ff */
[----:B------:R-:W3:Y:S07]  /*45d0*/  LDSM.16.M88.4 R68, [R252+0xc800] ;  /* 0x00c80000fc44783b */ /* 0x000eee0000000200 */
[C---:B--2---:R-:W-:Y:S08]  /*45e0*/  HMMA.16816.F32 R4, R72.reuse, R76, R4 ;  /* 0x0000004c4804723c */ /* 0x044ff00000001804 */
[C---:B------:R-:W-:Y:S01]  /*45f0*/  HMMA.16816.F32 R8, R72.reuse, R78, R8 ;  /* 0x0000004e4808723c */ /* 0x040fe20000001808 */
[----:B------:R-:W-:Y:S07]  /*4600*/  LDSM.16.M88.4 R76, [R107+0x2000] ;  /* 0x002000006b4c783b */ /* 0x000fee0000000200 */
[C---:B------:R-:W-:Y:S01]  /*4610*/  HMMA.16816.F32 R12, R72.reuse, R80, R12 ;  /* 0x00000050480c723c */ /* 0x040fe2000000180c */
[----:B------:R-:W2:Y:S07]  /*4620*/  LDSM.16.M88.4 R92, [R104] ;  /* 0x00000000685c783b */ /* 0x000eae0000000200 */
[----:B------:R-:W-:Y:S01]  /*4630*/  HMMA.16816.F32 R16, R72, R82, R16 ;  /* 0x000000524810723c */ /* 0x000fe20000001810 */
[----:B------:R-:W4:Y:S07]  /*4640*/  LDSM.16.M88.4 R72, [R244+0xc800] ;  /* 0x00c80000f448783b */ /* 0x000f2e0000000200 */
[C---:B-1----:R-:W-:Y:S01]  /*4650*/  HMMA.16816.F32 R4, R84.reuse, R88, R4 ;  /* 0x000000585404723c */ /* 0x042fe20000001804 */
[----:B------:R-:W1:Y:S07]  /*4660*/  LDSM.16.M88.4 R80, [R246+0xe000] ;  /* 0x00e00000f650783b */ /* 0x000e6e0000000200 */
[C---:B------:R-:W-:Y:S01]  /*4670*/  HMMA.16816.F32 R8, R84.reuse, R90, R8 ;  /* 0x0000005a5408723c */ /* 0x040fe20000001808 */
[----:B------:R-:W-:Y:S07]  /*4680*/  LDSM.16.M88.4 R88, [R245+0xe000] ;  /* 0x00e00000f558783b */ /* 0x000fee0000000200 */
[C---:B---3--:R-:W-:Y:S08]  /*4690*/  HMMA.16816.F32 R12, R84.reuse, R68, R12 ;  /* 0x00000044540c723c */ /* 0x048ff0000000180c */
[----:B------:R-:W-:Y:S01]  /*46a0*/  HMMA.16816.F32 R16, R84, R70, R16 ;  /* 0x000000465410723c */ /* 0x000fe20000001810 */
[----:B------:R-:W3:Y:S07]  /*46b0*/  LDSM.16.M88.4 R68, [R246+0xe800] ;  /* 0x00e80000f644783b */ /* 0x000eee0000000200 */
[C---:B--2---:R-:W-:Y:S01]  /*46c0*/  HMMA.16816.F32 R4, R92.reuse, R96, R4 ;  /* 0x000000605c04723c */ /* 0x044fe20000001804 */
[----:B------:R-:W2:Y:S07]  /*46d0*/  LDSM.16.M88.4 R84, [R106+0x2000] ;  /* 0x002000006a54783b */ /* 0x000eae0000000200 */
[C---:B------:R-:W-:Y:S01]  /*46e0*/  HMMA.16816.F32 R8, R92.reuse, R98, R8 ;  /* 0x000000625c08723c */ /* 0x040fe20000001808 */
[----:B------:R-:W-:Y:S07]  /*46f0*/  LDSM.16.M88.4 R96, [R252+0xe000] ;  /* 0x00e00000fc60783b */ /* 0x000fee0000000200 */
[C---:B----4-:R-:W-:Y:S08]  /*4700*/  HMMA.16816.F32 R12, R92.reuse, R72, R12 ;  /* 0x000000485c0c723c */ /* 0x050ff0000000180c */
        /* <DEDUP_REMOVED lines=39> */
[C---:B------:R-:W-:Y:S08]  /*4980*/  HMMA.16816.F32 R8, R92.reuse, R98, R8 ;  /* 0x000000625c08723c */ /* 0x040ff00000001808 */
[C---:B----4-:R-:W-:Y:S01]  /*4990*/  HMMA.16816.F32 R12, R92.reuse, R72, R12 ;  /* 0x000000485c0c723c */ /* 0x050fe2000000180c */
[----:B------:R-:W4:Y:S04]  /*49a0*/  LDL R73, [R1+0x60] ;  /* 0x0000600001497983 */ /* 0x000f280000100800 */
[----:B------:R-:W4:Y:S03]  /*49b0*/  LDL R72, [R1+0x64] ;  /* 0x0000640001487983 */ /* 0x000f260000100800 */
[----:B------:R-:W-:Y:S01]  /*49c0*/  HMMA.16816.F32 R16, R92, R74, R16 ;  /* 0x0000004a5c10723c */ /* 0x000fe20000001810 */
[----:B------:R-:W4:Y:S04]  /*49d0*/  LDL R75, [R1+0x80] ;  /* 0x00008000014b7983 */ /* 0x000f280000100800 */
[----:B------:R-:W4:Y:S03]  /*49e0*/  LDL R74, [R1+0x84] ;  /* 0x00008400014a7983 */ /* 0x000f260000100800 */
[C---:B-1----:R-:W-:Y:S08]  /*49f0*/  HMMA.16816.F32 R4, R76.reuse, R80, R4 ;  /* 0x000000504c04723c */ /* 0x042ff00000001804 */
[C---:B------:R-:W-:Y:S08]  /*4a00*/  HMMA.16816.F32 R8, R76.reuse, R82, R8 ;  /* 0x000000524c08723c */ /* 0x040ff00000001808 */
[C---:B---3--:R-:W-:Y:S08]  /*4a10*/  HMMA.16816.F32 R12, R76.reuse, R68, R12 ;  /* 0x000000444c0c723c */ /* 0x048ff0000000180c */
[----:B------:R-:W-:Y:S01]  /*4a20*/  HMMA.16816.F32 R16, R76, R70, R16 ;  /* 0x000000464c10723c */ /* 0x000fe20000001810 */
[----:B------:R-:W1:Y:S07]  /*4a30*/  LDSM.16.M88.4 R68, [R244+0x10800] ;  /* 0x01080000f444783b */ /* 0x000e6e0000000200 */
[C---:B--2---:R-:W-:Y:S08]  /*4a40*/  HMMA.16816.F32 R4, R84.reuse, R88, R4 ;  /* 0x000000585404723c */ /* 0x044ff00000001804 */
[C---:B------:R-:W-:Y:S11]  /*4a50*/  HMMA.16816.F32 R8, R84.reuse, R90, R8 ;  /* 0x0000005a5408723c */ /* 0x040ff60000001808 */
[----:B------:R-:W-:Y:S05]  /*4a60*/  @!UPT UIADD3 URZ, URZ, URZ, URZ ;  /* 0x0000003f3f3ff290 */ /* 0x000fea000fffe03f */
[----:B------:R-:W-:Y:S02]  /*4a70*/  FMUL.FTZ R4, R4, c[0x0][0x2ec] ;  /* 0x0000bb0004047a20 */ /* 0x000fe40000410000 */
[----:B------:R-:W-:Y:S02]  /*4a80*/  FMUL.FTZ R7, R7, c[0x0][0x2ec] ;  /* 0x0000bb0007077a20 */ /* 0x000fe40000410000 */
[----:B------:R2:W3:Y:S01]  /*4a90*/  MUFU.TANH R83, R4 ;  /* 0x0000000400537308 */ /* 0x0004e20000002400 */
[----:B------:R-:W-:Y:S02]  /*4aa0*/  FMUL.FTZ R6, R6, c[0x0][0x2ec] ;  /* 0x0000bb0006067a20 */ /* 0x000fe40000410000 */
[----:B------:R-:W-:Y:S01]  /*4ab0*/  FMUL.FTZ R5, R5, c[0x0][0x2ec] ;  /* 0x0000bb0005057a20 */ /* 0x000fe20000410000 */
[C---:B-1----:R-:W-:Y:S03]  /*4ac0*/  HMMA.16816.F32 R12, R84.reuse, R68, R12 ;  /* 0x00000044540c723c */ /* 0x042fe6000000180c */
[----:B------:R-:W-:Y:S03]  /*4ad0*/  FMUL.FTZ R8, R8, c[0x0][0x2ec] ;  /* 0x0000bb0008087a20 */ /* 0x000fe60000410000 */
[----:B------:R-:W-:Y:S01]  /*4ae0*/  MUFU.TANH R90, R7 ;  /* 0x00000007005a7308 */ /* 0x000fe20000002400 */
[----:B------:R-:W-:Y:S01]  /*4af0*/  FMUL.FTZ R10, R10, c[0x0][0x2ec] ;  /* 0x0000bb000a0a7a20 */ /* 0x000fe20000410000 */
[----:B------:R-:W-:Y:S04]  /*4b00*/  HMMA.16816.F32 R16, R84, R70, R16 ;  /* 0x000000465410723c */ /* 0x000fe80000001810 */
[----:B------:R-:W-:Y:S02]  /*4b10*/  FMUL.FTZ R9, R9, c[0x0][0x2ec] ;  /* 0x0000bb0009097a20 */ /* 0x000fe40000410000 */
[----:B------:R-:W-:Y:S02]  /*4b20*/  FMUL.FTZ R11, R11, c[0x0][0x2ec] ;  /* 0x0000bb000b0b7a20 */ /* 0x000fe40000410000 */
[----:B------:R-:W-:Y:S01]  /*4b30*/  MUFU.TANH R80, R8 ;  /* 0x0000000800507308 */ /* 0x000fe20000002400 */
[----:B--2---:R-:W-:Y:S07]  /*4b40*/  MOV R4, UR20 ;  /* 0x0000001400047c02 */ /* 0x004fee0008000f00 */
[----:B------:R-:W-:Y:S02]  /*4b50*/  FMUL.FTZ R12, R12, c[0x0][0x2ec] ;  /* 0x0000bb000c0c7a20 */ /* 0x000fe40000410000 */
[----:B------:R-:W-:Y:S01]  /*4b60*/  MUFU.TANH R91, R6 ;  /* 0x00000006005b7308 */ /* 0x000fe20000002400 */
[----:B------:R-:W-:Y:S02]  /*4b70*/  FMUL.FTZ R13, R13, c[0x0][0x2ec] ;  /* 0x0000bb000d0d7a20 */ /* 0x000fe40000410000 */
[----:B------:R-:W-:Y:S02]  /*4b80*/  FMUL.FTZ R14, R14, c[0x0][0x2ec] ;  /* 0x0000bb000e0e7a20 */ /* 0x000fe40000410000 */
[----:B------:R-:W-:Y:S02]  /*4b90*/  FMUL.FTZ R15, R15, c[0x0][0x2ec] ;  /* 0x0000bb000f0f7a20 */ /* 0x000fe40000410000 */
[----:B------:R-:W-:Y:S02]  /*4ba0*/  FMUL.FTZ R16, R16, c[0x0][0x2ec] ;  /* 0x0000bb0010107a20 */ /* 0x000fe40000410000 */
[----:B------:R-:W-:Y:S01]  /*4bb0*/  FMUL.FTZ R17, R17, c[0x0][0x2ec] ;  /* 0x0000bb0011117a20 */ /* 0x000fe20000410000 */
[----:B------:R3:W1:Y:S01]  /*4bc0*/  MUFU.TANH R81, R5 ;  /* 0x0000000500517308 */ /* 0x0006620000002400 */
[----:B------:R-:W-:Y:S02]  /*4bd0*/  FMUL.FTZ R18, R18, c[0x0][0x2ec] ;  /* 0x0000bb0012127a20 */ /* 0x000fe40000410000 */
[----:B------:R-:W-:Y:S07]  /*4be0*/  FMUL.FTZ R19, R19, c[0x0][0x2ec] ;  /* 0x0000bb0013137a20 */ /* 0x000fee0000410000 */
[----:B------:R-:W-:Y:S10]  /*4bf0*/  MUFU.TANH R89, R10 ;  /* 0x0000000a00597308 */ /* 0x000ff40000002400 */
[----:B------:R-:W2:Y:S01]  /*4c00*/  MUFU.TANH R79, R9 ;  /* 0x00000009004f7308 */ /* 0x000ea20000002400 */
[----:B---3--:R-:W-:Y:S09]  /*4c10*/  MOV R5, R83 ;  /* 0x0000005300057202 */ /* 0x008ff20000000f00 */
[----:B------:R-:W-:Y:S10]  /*4c20*/  MUFU.TANH R82, R12 ;  /* 0x0000000c00527308 */ /* 0x000ff40000002400 */
[----:B------:R3:W1:Y:S10]  /*4c30*/  MUFU.TANH R88, R11 ;  /* 0x0000000b00587308 */ /* 0x0006740000002400 */
[----:B------:R-:W1:Y:S10]  /*4c40*/  MUFU.TANH R78, R13 ;  /* 0x0000000d004e7308 */ /* 0x000e740000002400 */
[----:B------:R-:W1:Y:S10]  /*4c50*/  MUFU.TANH R87, R14 ;  /* 0x0000000e00577308 */ /* 0x000e740000002400 */
[----:B------:R-:W1:Y:S10]  /*4c60*/  MUFU.TANH R86, R15 ;  /* 0x0000000f00567308 */ /* 0x000e740000002400 */
[----:B------:R-:W1:Y:S10]  /*4c70*/  MUFU.TANH R77, R16 ;  /* 0x00000010004d7308 */ /* 0x000e740000002400 */
[----:B------:R-:W1:Y:S10]  /*4c80*/  MUFU.TANH R76, R17 ;  /* 0x00000011004c7308 */ /* 0x000e740000002400 */
[----:B------:R-:W1:Y:S10]  /*4c90*/  MUFU.TANH R85, R18 ;  /* 0x0000001200557308 */ /* 0x000e740000002400 */
[----:B------:R-:W-:Y:S01]  /*4ca0*/  MUFU.TANH R84, R19 ;  /* 0x0000001300547308 */ /* 0x000fe20000002400 */
[C---:B----4-:R-:W-:Y:S01]  /*4cb0*/  FMUL.FTZ R6, R73.reuse, 1.4426950216293334961 ;  /* 0x3fb8aa3b49067820 */ /* 0x050fe20000410000 */
[----:B------:R-:W-:Y:S02]  /*4cc0*/  FSETP.NEU.FTZ.AND P1, PT, R73, -INF , PT ;  /* 0xff8000004900780b */ /* 0x000fe40003f3d000 */
[----:B------:R-:W4:Y:S01]  /*4cd0*/  LDL R73, [R1+0x74] ;  /* 0x0000740001497983 */ /* 0x000f220000100800 */
[----:B---3--:R-:W-:Y:S01]  /*4ce0*/  FMUL.FTZ R11, R72, 1.4426950216293334961 ;  /* 0x3fb8aa3b480b7820 */ /* 0x008fe20000410000 */
[----:B------:R-:W-:Y:S02]  /*4cf0*/  FSEL R6, R6, RZ, P1 ;  /* 0x000000ff06067208 */ /* 0x000fe40000800000 */
[----:B------:R-:W-:Y:S02]  /*4d00*/  @!P0 IADD3 R7, R75, UR11, RZ ;  /* 0x0000000b4b078c10 */ /* 0x000fe4000fffe0ff */
[----:B------:R-:W-:Y:S02]  /*4d10*/  @!P0 LEA R4, R4, R74, 0x6 ;  /* 0x0000004a04048211 */ /* 0x000fe400078e30ff */
[----:B------:R-:W-:Y:S02]  /*4d20*/  @!P0 IMNMX R8, R7, UR16, PT ;  /* 0x0000001007088c17 */ /* 0x000fe4000b800200 */
[C---:B------:R-:W-:Y:S02]  /*4d30*/  @!P0 IADD3 R10, R4.reuse, 0x1, RZ ;  /* 0x00000001040a8810 */ /* 0x040fe40007ffe0ff */
[-C--:B------:R-:W-:Y:S02]  /*4d40*/  @!P0 ISETP.GE.AND P2, PT, R4, R8.reuse, PT ;  /* 0x000000080400820c */ /* 0x080fe40003f46270 */
[----:B------:R-:W-:Y:S02]  /*4d50*/  @!P0 ISETP.GE.AND P1, PT, R10, R8, PT ;  /* 0x000000080a00820c */ /* 0x000fe40003f26270 */
[----:B------:R-:W-:Y:S02]  /*4d60*/  @!P0 FSEL R5, R83, -INF , !P2 ;  /* 0xff80000053058808 */ /* 0x000fe40005000000 */
[----:B------:R-:W-:Y:S03]  /*4d70*/  @!P0 IADD3 R7, R7, 0x8, RZ ;  /* 0x0000000807078810 */ /* 0x000fe60007ffe0ff */
[--C-:B------:R-:W-:Y:S01]  /*4d80*/  FFMA.FTZ R9, R5, c[0x0][0x23c], -R6.reuse ;  /* 0x00008f0005097a23 */ /* 0x100fe20000010806 */
[----:B-1----:R-:W-:Y:S02]  /*4d90*/  MOV R5, R81 ;  /* 0x0000005100057202 */ /* 0x002fe40000000f00 */
[----:B------:R-:W-:Y:S01]  /*4da0*/  @!P0 FSEL R5, R81, -INF , !P1 ;  /* 0xff80000051058808 */ /* 0x000fe20004800000 */
[----:B------:R1:W-:Y:S01]  /*4db0*/  MUFU.EX2 R99, R9 ;  /* 0x0000000900637308 */ /* 0x0003e20000000800 */
[----:B------:R-:W-:Y:S02]  /*4dc0*/  @!P0 IMNMX R7, R7, UR16, PT ;  /* 0x0000001007078c17 */ /* 0x000fe4000b800200 */
[----:B------:R-:W-:Y:S01]  /*4dd0*/  FSETP.NEU.FTZ.AND P1, PT, R72, -INF , PT ;  /* 0xff8000004800780b */ /* 0x000fe20003f3d000 */
[--C-:B------:R-:W-:Y:S01]  /*4de0*/  FFMA.FTZ R12, R5, c[0x0][0x23c], -R6.reuse ;  /* 0x00008f00050c7a23 */ /* 0x100fe20000010806 */
[-C--:B------:R-:W-:Y:S01]  /*4df0*/  @!P0 ISETP.GE.AND P2, PT, R4, R7.reuse, PT ;  /* 0x000000070400820c */ /* 0x080fe20003f46270 */
[----:B------:R-:W3:Y:S01]  /*4e00*/  LDL R72, [R1+0x70] ;  /* 0x0000700001487983 */ /* 0x000ee20000100800 */
[----:B------:R-:W-:Y:S02]  /*4e10*/  FSEL R5, R11, RZ, P1 ;  /* 0x000000ff0b057208 */ /* 0x000fe40000800000 */
[----:B------:R-:W-:Y:S01]  /*4e20*/  @!P0 ISETP.GE.AND P1, PT, R10, R7, PT ;  /* 0x000000070a00820c */ /* 0x000fe20003f26270 */
[----:B------:R2:W-:Y:S01]  /*4e30*/  MUFU.EX2 R97, R12 ;  /* 0x0000000c00617308 */ /* 0x0005e20000000800 */
[----:B------:R-:W-:Y:S02]  /*4e40*/  @!P0 IADD3 R11, R4, 0x8, RZ ;  /* 0x00000008040b8810 */ /* 0x000fe40007ffe0ff */
[----:B-1----:R-:W-:Y:S02]  /*4e50*/  MOV R9, R91 ;  /* 0x0000005b00097202 */ /* 0x002fe40000000f00 */
[----:B------:R-:W-:Y:S05]  /*4e60*/  @!P0 FSEL R9, R91, -INF , !P2 ;  /* 0xff8000005b098808 */ /* 0x000fea0005000000 */
[--C-:B------:R-:W-:Y:S01]  /*4e70*/  FFMA.FTZ R10, R9, c[0x0][0x23c], -R5.reuse ;  /* 0x00008f00090a7a23 */ /* 0x100fe20000010805 */
[----:B------:R-:W-:Y:S02]  /*4e80*/  MOV R9, R90 ;  /* 0x0000005a00097202 */ /* 0x000fe40000000f00 */
[----:B------:R-:W-:Y:S01]  /*4e90*/  @!P0 FSEL R9, R90, -INF , !P1 ;  /* 0xff8000005a098808 */ /* 0x000fe20004800000 */
[----:B------:R1:W-:Y:S01]  /*4ea0*/  MUFU.EX2 R251, R10 ;  /* 0x0000000a00fb7308 */ /* 0x0003e20000000800 */
[----:B------:R-:W-:Y:S03]  /*4eb0*/  @!P0 ISETP.GE.AND P1, PT, R11, R8, PT ;  /* 0x000000080b00820c */ /* 0x000fe60003f26270 */
[--C-:B--2---:R-:W-:Y:S01]  /*4ec0*/  FFMA.FTZ R12, R9, c[0x0][0x23c], -R5.reuse ;  /* 0x00008f00090c7a23 */ /* 0x104fe20000010805 */
[----:B------:R-:W-:Y:S02]  /*4ed0*/  MOV R9, R80 ;  /* 0x0000005000097202 */ /* 0x000fe40000000f00 */
[----:B------:R-:W-:Y:S03]  /*4ee0*/  @!P0 FSEL R9, R80, -INF , !P1 ;  /* 0xff80000050098808 */ /* 0x000fe60004800000 */
[----:B------:R2:W-:Y:S01]  /*4ef0*/  MUFU.EX2 R249, R12 ;  /* 0x0000000c00f97308 */ /* 0x0005e20000000800 */
[----:B-1----:R-:W-:Y:S04]  /*4f00*/  @!P0 IADD3 R10, R4, 0x9, RZ ;  /* 0x00000009040a8810 */ /* 0x002fe80007ffe0ff */
[C---:B------:R-:W-:Y:S01]  /*4f10*/  @!P0 ISETP.GE.AND P1, PT, R10.reuse, R8, PT ;  /* 0x000000080a00820c */ /* 0x040fe20003f26270 */
[--C-:B--2---:R-:W-:Y:S01]  /*4f20*/  FFMA.FTZ R12, R9, c[0x0][0x23c], -R6.reuse ;  /* 0x00008f00090c7a23 */ /* 0x104fe20000010806 */
[----:B------:R-:W-:Y:S02]  /*4f30*/  MOV R9, R79 ;  /* 0x0000004f00097202 */ /* 0x000fe40000000f00 */
[----:B------:R-:W-:Y:S01]  /*4f40*/  @!P0 FSEL R9, R79, -INF , !P1 ;  /* 0xff8000004f098808 */ /* 0x000fe20004800000 */
[----:B------:R1:W-:Y:S01]  /*4f50*/  MUFU.EX2 R96, R12 ;  /* 0x0000000c00607308 */ /* 0x0003e20000000800 */
[----:B------:R-:W-:Y:S03]  /*4f60*/  @!P0 ISETP.GE.AND P1, PT, R11, R7, PT ;  /* 0x000000070b00820c */ /* 0x000fe60003f26270 */
[--C-:B------:R-:W-:Y:S01]  /*4f70*/  FFMA.FTZ R11, R9, c[0x0][0x23c], -R6.reuse ;  /* 0x00008f00090b7a23 */ /* 0x100fe20000010806 */
[----:B------:R-:W-:Y:S02]  /*4f80*/  MOV R9, R89 ;  /* 0x0000005900097202 */ /* 0x000fe40000000f00 */
[----:B------:R-:W-:Y:S02]  /*4f90*/  @!P0 FSEL R9, R89, -INF , !P1 ;  /* 0xff80000059098808 */ /* 0x000fe40004800000 */
[-C--:B------:R-:W-:Y:S01]  /*4fa0*/  @!P0 ISETP.GE.AND P1, PT, R10, R7.reuse, PT ;  /* 0x000000070a00820c */ /* 0x080fe20003f26270 */
[----:B------:R2:W-:Y:S02]  /*4fb0*/  MUFU.EX2 R94, R11 ;  /* 0x0000000b005e7308 */ /* 0x0005e40000000800 */
[--C-:B------:R-:W-:Y:S01]  /*4fc0*/  FFMA.FTZ R10, R9, c[0x0][0x23c], -R5.reuse ;  /* 0x00008f00090a7a23 */ /* 0x100fe20000010805 */
[----:B------:R-:W-:Y:S02]  /*4fd0*/  MOV R9, R88 ;  /* 0x0000005800097202 */ /* 0x000fe40000000f00 */
[----:B------:R-:W-:Y:S05]  /*4fe0*/  @!P0 FSEL R9, R88, -INF , !P1 ;  /* 0xff80000058098808 */ /* 0x000fea0004800000 */
[----:B------:R2:W-:Y:S01]  /*4ff0*/  MUFU.EX2 R248, R10 ;  /* 0x0000000a00f87308 */ /* 0x0005e20000000800 */
[--C-:B-1----:R-:W-:Y:S01]  /*5000*/  FFMA.FTZ R12, R9, c[0x0][0x23c], -R5.reuse ;  /* 0x00008f00090c7a23 */ /* 0x102fe20000010805 */
[----:B------:R-:W-:Y:S08]  /*5010*/  MOV R9, R82 ;  /* 0x0000005200097202 */ /* 0x000ff00000000f00 */
[----:B------:R1:W-:Y:S01]  /*5020*/  MUFU.EX2 R246, R12 ;  /* 0x0000000c00f67308 */ /* 0x0003e20000000800 */
[----:B--2---:R-:W-:Y:S04]  /*5030*/  @!P0 IADD3 R11, R4, 0x10, RZ ;  /* 0x00000010040b8810 */ /* 0x004fe80007ffe0ff */
[-C--:B------:R-:W-:Y:S04]  /*5040*/  @!P0 ISETP.GE.AND P1, PT, R11, R8.reuse, PT ;  /* 0x000000080b00820c */ /* 0x080fe80003f26270 */
[----:B------:R-:W-:Y:S02]  /*5050*/  @!P0 FSEL R9, R82, -INF , !P1 ;  /* 0xff80000052098808 */ /* 0x000fe40004800000 */
[----:B------:R-:W-:Y:S04]  /*5060*/  @!P0 IADD3 R10, R4, 0x11, RZ ;  /* 0x00000011040a8810 */ /* 0x000fe80007ffe0ff */
[----:B------:R-:W-:Y:S01]  /*5070*/  @!P0 ISETP.GE.AND P1, PT, R10, R8, PT ;  /* 0x000000080a00820c */ /* 0x000fe20003f26270 */
[--C-:B-1----:R-:W-:Y:S01]  /*5080*/  FFMA.FTZ R12, R9, c[0x0][0x23c], -R6.reuse ;  /* 0x00008f00090c7a23 */ /* 0x102fe20000010806 */
[----:B------:R-:W-:Y:S02]  /*5090*/  MOV R9, R78 ;  /* 0x0000004e00097202 */ /* 0x000fe40000000f00 */
[----:B------:R-:W-:Y:S01]  /*50a0*/  @!P0 FSEL R9, R78, -INF , !P1 ;  /* 0xff8000004e098808 */ /* 0x000fe20004800000 */
[----:B------:R1:W-:Y:S01]  /*50b0*/  MUFU.EX2 R98, R12 ;  /* 0x0000000c00627308 */ /* 0x0003e20000000800 */
[----:B------:R-:W-:Y:S03]  /*50c0*/  @!P0 ISETP.GE.AND P1, PT, R11, R7, PT ;  /* 0x000000070b00820c */ /* 0x000fe60003f26270 */
[--C-:B------:R-:W-:Y:S01]  /*50d0*/  FFMA.FTZ R11, R9, c[0x0][0x23c], -R6.reuse ;  /* 0x00008f00090b7a23 */ /* 0x100fe20000010806 */
[----:B------:R-:W-:Y:S02]  /*50e0*/  MOV R9, R87 ;  /* 0x0000005700097202 */ /* 0x000fe40000000f00 */
[----:B------:R-:W-:Y:S02]  /*50f0*/  @!P0 FSEL R9, R87, -INF , !P1 ;  /* 0xff80000057098808 */ /* 0x000fe40004800000 */
[----:B------:R-:W-:Y:S01]  /*5100*/  @!P0 ISETP.GE.AND P1, PT, R10, R7, PT ;  /* 0x000000070a00820c */ /* 0x000fe20003f26270 */
[----:B------:R2:W2:Y:S02]  /*5110*/  MUFU.EX2 R95, R11 ;  /* 0x0000000b005f7308 */ /* 0x0004a40000000800 */
[--C-:B------:R-:W-:Y:S01]  /*5120*/  FFMA.FTZ R10, R9, c[0x0][0x23c], -R5.reuse ;  /* 0x00008f00090a7a23 */ /* 0x100fe20000010805 */
[----:B------:R-:W-:Y:S02]  /*5130*/  MOV R9, R86 ;  /* 0x0000005600097202 */ /* 0x000fe40000000f00 */
[----:B------:R-:W-:Y:S05]  /*5140*/  @!P0 FSEL R9, R86, -INF , !P1 ;  /* 0xff80000056098808 */ /* 0x000fea0004800000 */
[----:B------:R2:W-:Y:S01]  /*5150*/  MUFU.EX2 R250, R10 ;  /* 0x0000000a00fa7308 */ /* 0x0005e20000000800 */
[--C-:B-1----:R-:W-:Y:S01]  /*5160*/  FFMA.FTZ R12, R9, c[0x0][0x23c], -R5.reuse ;  /* 0x00008f00090c7a23 */ /* 0x102fe20000010805 */
[----:B------:R-:W-:Y:S08]  /*5170*/  MOV R9, R77 ;  /* 0x0000004d00097202 */ /* 0x000ff00000000f00 */
[----:B------:R-:W1:Y:S01]  /*5180*/  MUFU.EX2 R247, R12 ;  /* 0x0000000c00f77308 */ /* 0x000e620000000800 */
[C---:B--2---:R-:W-:Y:S04]  /*5190*/  @!P0 IADD3 R11, R4.reuse, 0x18, RZ ;  /* 0x00000018040b8810 */ /* 0x044fe80007ffe0ff */
[----:B------:R-:W-:Y:S04]  /*51a0*/  @!P0 ISETP.GE.AND P1, PT, R11, R8, PT ;  /* 0x000000080b00820c */ /* 0x000fe80003f26270 */
[----:B------:R-:W-:Y:S02]  /*51b0*/  @!P0 FSEL R9, R77, -INF , !P1 ;  /* 0xff8000004d098808 */ /* 0x000fe40004800000 */
[----:B------:R-:W-:Y:S02]  /*51c0*/  @!P0 IADD3 R10, R4, 0x19, RZ ;  /* 0x00000019040a8810 */ /* 0x000fe40007ffe0ff */
[----:B------:R-:W-:Y:S02]  /*51d0*/  MOV R4, R76 ;  /* 0x0000004c00047202 */ /* 0x000fe40000000f00 */
[----:B------:R-:W-:Y:S01]  /*51e0*/  @!P0 ISETP.GE.AND P1, PT, R10, R8, PT ;  /* 0x000000080a00820c */ /* 0x000fe20003f26270 */
[--C-:B------:R-:W-:Y:S03]  /*51f0*/  FFMA.FTZ R8, R9, c[0x0][0x23c], -R6.reuse ;  /* 0x00008f0009087a23 */ /* 0x100fe60000010806 */
[----:B------:R-:W-:Y:S01]  /*5200*/  @!P0 FSEL R4, R76, -INF , !P1 ;  /* 0xff8000004c048808 */ /* 0x000fe20004800000 */
[----:B------:R2:W-:Y:S01]  /*5210*/  MUFU.EX2 R93, R8 ;  /* 0x00000008005d7308 */ /* 0x0005e20000000800 */
[----:B------:R-:W-:Y:S03]  /*5220*/  @!P0 ISETP.GE.AND P1, PT, R11, R7, PT ;  /* 0x000000070b00820c */ /* 0x000fe60003f26270 */
[----:B------:R-:W-:Y:S01]  /*5230*/  FFMA.FTZ R6, R4, c[0x0][0x23c], -R6 ;  /* 0x00008f0004067a23 */ /* 0x000fe20000010806 */
[----:B------:R-:W-:Y:S02]  /*5240*/  MOV R4, R85 ;  /* 0x0000005500047202 */ /* 0x000fe40000000f00 */
[----:B------:R-:W-:Y:S02]  /*5250*/  @!P0 FSEL R4, R85, -INF , !P1 ;  /* 0xff80000055048808 */ /* 0x000fe40004800000 */
[----:B------:R-:W-:Y:S01]  /*5260*/  @!P0 ISETP.GE.AND P1, PT, R10, R7, PT ;  /* 0x000000070a00820c */ /* 0x000fe20003f26270 */
[----:B------:R1:W1:Y:S01]  /*5270*/  MUFU.EX2 R92, R6 ;  /* 0x00000006005c7308 */ /* 0x0002620000000800 */
[----:B------:R-:W-:Y:S02]  /*5280*/  F2FP.PACK_AB R7, R95, R98 ;  /* 0x000000625f07723e */ /* 0x000fe400000000ff */
[----:B--2---:R-:W-:Y:S01]  /*5290*/  F2FP.PACK_AB R8, R246, R248 ;  /* 0x000000f8f608723e */ /* 0x004fe200000000ff */
[--C-:B-1----:R-:W-:Y:S01]  /*52a0*/  FFMA.FTZ R6, R4, c[0x0][0x23c], -R5.reuse ;  /* 0x00008f0004067a23 */ /* 0x102fe20000010805 */
[----:B------:R-:W-:Y:S02]  /*52b0*/  MOV R4, R84 ;  /* 0x0000005400047202 */ /* 0x000fe40000000f00 */
[----:B------:R-:W-:Y:S03]  /*52c0*/  @!P0 FSEL R4, R84, -INF , !P1 ;  /* 0xff80000054048808 */ /* 0x000fe60004800000 */
[----:B------:R1:W-:Y:S02]  /*52d0*/  MUFU.EX2 R245, R6 ;  /* 0x0000000600f57308 */ /* 0x0003e40000000800 */
[----:B------:R-:W-:Y:S01]  /*52e0*/  FFMA.FTZ R5, R4, c[0x0][0x23c], -R5 ;  /* 0x00008f0004057a23 */ /* 0x000fe20000010805 */
[----:B------:R-:W-:Y:S07]  /*52f0*/  F2FP.PACK_AB R4, R94, R96 ;  /* 0x000000605e04723e */ /* 0x000fee00000000ff */
[----:B------:R2:W2:Y:S01]  /*5300*/  MUFU.EX2 R244, R5 ;  /* 0x0000000500f47308 */ /* 0x0004a20000000800 */
[----:B-1----:R-:W-:Y:S05]  /*5310*/  F2FP.PACK_AB R6, R97, R99 ;  /* 0x000000636106723e */ /* 0x002fea00000000ff */
[----:B------:R1:W-:Y:S01]  /*5320*/  STS [R103+0x14000], R6 ;  /* 0x0140000667007388 */ /* 0x0003e20000000800 */
[----:B--2---:R-:W-:Y:S05]  /*5330*/  F2FP.PACK_AB R5, R249, R251 ;  /* 0x000000fbf905723e */ /* 0x004fea00000000ff */
[----:B------:R2:W-:Y:S04]  /*5340*/  STS [R103+0x14400], R5 ;  /* 0x0144000567007388 */ /* 0x0005e80000000800 */
[----:B------:R2:W-:Y:S04]  /*5350*/  STS [R102+0x14000], R4 ;  /* 0x0140000466007388 */ /* 0x0005e80000000800 */
[----:B------:R-:W-:Y:S01]  /*5360*/  STS [R102+0x14400], R8 ;  /* 0x0144000866007388 */ /* 0x000fe20000000800 */
[----:B----4-:R-:W-:Y:S03]  /*5370*/  IADD3 R74, P0, R73, UR10, RZ ;  /* 0x0000000a494a7c10 */ /* 0x010fe6000ff1e0ff */
[----:B------:R-:W-:Y:S01]  /*5380*/  STS [R101+0x14000], R7 ;  /* 0x0140000765007388 */ /* 0x000fe20000000800 */
[----:B-1----:R-:W-:Y:S05]  /*5390*/  F2FP.PACK_AB R6, R247, R250 ;  /* 0x000000faf706723e */ /* 0x002fea00000000ff */
[----:B------:R-:W-:Y:S01]  /*53a0*/  STS [R101+0x14400], R6 ;  /* 0x0144000665007388 */ /* 0x000fe20000000800 */
[----:B--2---:R-:W-:Y:S02]  /*53b0*/  F2FP.PACK_AB R5, R92, R93 ;  /* 0x0000005d5c05723e */ /* 0x004fe400000000ff */
[----:B------:R-:W-:Y:S03]  /*53c0*/  F2FP.PACK_AB R4, R244, R245 ;  /* 0x000000f5f404723e */ /* 0x000fe600000000ff */
[----:B------:R-:W-:Y:S04]  /*53d0*/  STS [R100+0x14000], R5 ;  /* 0x0140000564007388 */ /* 0x000fe80000000800 */
[----:B------:R-:W-:Y:S04]  /*53e0*/  STS [R100+0x14400], R4 ;  /* 0x0144000464007388 */ /* 0x000fe80000000800 */
[----:B------:R-:W1:Y:S01]  /*53f0*/  LDSM.16.M88.4 R16, [R107+0x6000] ;  /* 0x006000006b10783b */ /* 0x000e620000000200 */
[----:B---3--:R-:W-:Y:S07]  /*5400*/  IADD3.X R75, R72, UR9, RZ, P0, !PT ;  /* 0x00000009484b7c10 */ /* 0x008fee00087fe4ff */
[----:B------:R-:W2:Y:S01]  /*5410*/  LDSM.16.M88.4 R68, [R106+0x6000] ;  /* 0x006000006a44783b */ /* 0x000ea20000000200 */
[----:B------:R-:W-:Y:S07]  /*5420*/  PLOP3.LUT P0, PT, PT, PT, UP0, 0x80, 0x0 ;  /* 0x000000000000781c */ /* 0x000fee0003f0f008 */
[----:B------:R-:W3:Y:S04]  /*5430*/  LDG.E R73, [R74.64] ;  /* 0x000000044a497981 */ /* 0x000ee8000c1e1900 */
[----:B------:R-:W4:Y:S01]  /*5440*/  LDG.E R72, [R74.64+0x20] ;  /* 0x000020044a487981 */ /* 0x000f22000c1e1900 */
        /* <DEDUP_REMOVED lines=38> */
[----:B------:R1:W2:Y:S08]  /*56b0*/  LDSM.16.M88.4 R68, [R107+0xa000] ;  /* 0x00a000006b44783b */ /* 0x0002b00000000200 */
[----:B-1----:R1:W5:Y:S01]  /*56c0*/  LDL.LU R107, [R1+0xa8] ;  /* 0x0000a800016b7983 */ /* 0x0023620000300800 */
[C---:B--2---:R-:W-:Y:S08]  /*56d0*/  HMMA.16816.F32 R4, R68.reuse, R212, R4 ;  /* 0x000000d44404723c */ /* 0x044ff00000001804 */
[C---:B------:R-:W-:Y:S08]  /*56e0*/  HMMA.16816.F32 R8, R68.reuse, R214, R8 ;  /* 0x000000d64408723c */ /* 0x040ff00000001808 */
[C---:B------:R-:W-:Y:S08]  /*56f0*/  HMMA.16816.F32 R12, R68.reuse, R216, R12 ;  /* 0x000000d8440c723c */ /* 0x040ff0000000180c */
[----:B------:R-:W-:Y:S01]  /*5700*/  HMMA.16816.F32 R16, R68, R218, R16 ;  /* 0x000000da4410723c */ /* 0x000fe20000001810 */
[----:B------:R2:W1:Y:S08]  /*5710*/  LDSM.16.M88.4 R68, [R106+0xa000] ;  /* 0x00a000006a44783b */ /* 0x0004700000000200 */
[----:B--2---:R2:W5:Y:S01]  /*5720*/  LDL.LU R106, [R1+0xa4] ;  /* 0x0000a400016a7983 */ /* 0x0045620000300800 */
        /* <DEDUP_REMOVED lines=15> */
[----:B------:R-:W-:Y:S04]  /*5820*/  HMMA.16816.F32 R16, R68, R242, R16 ;  /* 0x000000f24410723c */ /* 0x000fe80000001810 */
[C---:B---3--:R-:W-:Y:S02]  /*5830*/  FADD.FTZ R4, -R73.reuse, R4 ;  /* 0x0000000449047221 */ /* 0x048fe40000010100 */
[----:B------:R-:W-:Y:S02]  /*5840*/  FADD.FTZ R5, -R73, R5 ;  /* 0x0000000549057221 */ /* 0x000fe40000010100 */
[----:B------:R-:W-:Y:S01]  /*5850*/  FMUL.FTZ R68, R99, R4 ;  /* 0x0000000463447220 */ /* 0x000fe20000410000 */
[----:B------:R-:W-:Y:S03]  /*5860*/  MOV R99, c[0x0][0x22c] ;  /* 0x00008b0000637a02 */ /* 0x000fe60000000f00 */
[----:B------:R-:W-:Y:S02]  /*5870*/  FFMA.FTZ R4, -R83, R83, 1 ;  /* 0x3f80000053047423 */ /* 0x000fe40000010153 */
[----:B------:R-:W-:Y:S02]  /*5880*/  FMUL.FTZ R69, R97, R5 ;  /* 0x0000000561457220 */ /* 0x000fe40000410000 */
[----:B------:R-:W-:Y:S02]  /*5890*/  FFMA.FTZ R5, -R81, R81, 1 ;  /* 0x3f80000051057423 */ /* 0x000fe40000010151 */
[----:B------:R-:W-:Y:S02]  /*58a0*/  FADD.FTZ R70, -R73, R8 ;  /* 0x0000000849467221 */ /* 0x000fe40000010100 */
[----:B------:R-:W-:Y:S02]  /*58b0*/  FMUL.FTZ R8, R4, c[0x0][0x2ec] ;  /* 0x0000bb0004087a20 */ /* 0x000fe40000410000 */
[----:B------:R-:W-:Y:S02]  /*58c0*/  FMUL.FTZ R4, R5, c[0x0][0x2ec] ;  /* 0x0000bb0005047a20 */ /* 0x000fe40000410000 */
[----:B------:R-:W-:Y:S02]  /*58d0*/  FMUL.FTZ R8, R68, R8 ;  /* 0x0000000844087220 */ /* 0x000fe40000410000 */
[----:B------:R-:W-:Y:S02]  /*58e0*/  FMUL.FTZ R4, R69, R4 ;  /* 0x0000000445047220 */ /* 0x000fe40000410000 */
[----:B------:R-:W-:Y:S02]  /*58f0*/  FADD.FTZ R9, -R73, R9 ;  /* 0x0000000949097221 */ /* 0x000fe40000010100 */
[----:B------:R-:W-:Y:S01]  /*5900*/  FFMA.FTZ R5, -R80, R80, 1 ;  /* 0x3f80000050057423 */ /* 0x000fe20000010150 */
[----:B------:R-:W-:Y:S01]  /*5910*/  F2FP.PACK_AB R4, R4, R8 ;  /* 0x000000080404723e */ /* 0x000fe200000000ff */
[----:B------:R-:W-:Y:S02]  /*5920*/  FMUL.FTZ R71, R94, R9 ;  /* 0x000000095e477220 */ /* 0x000fe40000410000 */
[----:B------:R-:W-:Y:S02]  /*5930*/  FFMA.FTZ R9, -R79, R79, 1 ;  /* 0x3f8000004f097423 */ /* 0x000fe4000001014f */
[----:B------:R4:W-:Y:S01]  /*5940*/  STS [R103+0x12000], R4 ;  /* 0x0120000467007388 */ /* 0x0009e20000000800 */
[C---:B------:R-:W-:Y:S02]  /*5950*/  FADD.FTZ R12, -R73.reuse, R12 ;  /* 0x0000000c490c7221 */ /* 0x040fe40000010100 */
[----:B------:R-:W-:Y:S02]  /*5960*/  FADD.FTZ R16, -R73, R16 ;  /* 0x0000001049107221 */ /* 0x000fe40000010100 */
[----:B------:R-:W-:Y:S02]  /*5970*/  FMUL.FTZ R70, R96, R70 ;  /* 0x0000004660467220 */ /* 0x000fe40000410000 */
[----:B------:R-:W-:Y:S02]  /*5980*/  FMUL.FTZ R5, R5, c[0x0][0x2ec] ;  /* 0x0000bb0005057a20 */ /* 0x000fe40000410000 */
[----:B------:R-:W-:Y:S02]  /*5990*/  FMUL.FTZ R9, R9, c[0x0][0x2ec] ;  /* 0x0000bb0009097a20 */ /* 0x000fe40000410000 */
[----:B------:R-:W-:Y:S02]  /*59a0*/  FMUL.FTZ R68, R93, R16 ;  /* 0x000000105d447220 */ /* 0x000fe40000410000 */
[----:B------:R-:W-:Y:S02]  /*59b0*/  FFMA.FTZ R16, -R76, R76, 1 ;  /* 0x3f8000004c107423 */ /* 0x000fe4000001014c */
[----:B------:R-:W-:Y:S02]  /*59c0*/  FADD.FTZ R69, -R73, R17 ;  /* 0x0000001149457221 */ /* 0x000fe40000010100 */
[----:B------:R-:W-:Y:S02]  /*59d0*/  FMUL.FTZ R17, R98, R12 ;  /* 0x0000000c62117220 */ /* 0x000fe40000410000 */
[----:B------:R-:W-:Y:S02]  /*59e0*/  FFMA.FTZ R12, -R77, R77, 1 ;  /* 0x3f8000004d0c7423 */ /* 0x000fe4000001014d */
[----:B------:R-:W-:Y:S02]  /*59f0*/  FMUL.FTZ R5, R70, R5 ;  /* 0x0000000546057220 */ /* 0x000fe40000410000 */
[----:B------:R-:W-:Y:S02]  /*5a00*/  FMUL.FTZ R9, R71, R9 ;  /* 0x0000000947097220 */ /* 0x000fe40000410000 */
[----:B------:R-:W-:Y:S02]  /*5a10*/  FMUL.FTZ R69, R92, R69 ;  /* 0x000000455c457220 */ /* 0x000fe40000410000 */
[----:B------:R-:W-:Y:S01]  /*5a20*/  FMUL.FTZ R12, R12, c[0x0][0x2ec] ;  /* 0x0000bb000c0c7a20 */ /* 0x000fe20000410000 */
[----:B------:R-:W-:Y:S01]  /*5a30*/  F2FP.PACK_AB R9, R9, R5 ;  /* 0x000000050909723e */ /* 0x000fe200000000ff */
[----:B------:R-:W-:Y:S02]  /*5a40*/  FMUL.FTZ R16, R16, c[0x0][0x2ec] ;  /* 0x0000bb0010107a20 */ /* 0x000fe40000410000 */
[----:B------:R-:W-:Y:S02]  /*5a50*/  FMUL.FTZ R12, R68, R12 ;  /* 0x0000000c440c7220 */ /* 0x000fe40000410000 */
[----:B------:R-:W-:Y:S02]  /*5a60*/  FMUL.FTZ R5, R69, R16 ;  /* 0x0000001045057220 */ /* 0x000fe40000410000 */
[C---:B----4-:R-:W-:Y:S02]  /*5a70*/  FADD.FTZ R4, -R72.reuse, R7 ;  /* 0x0000000748047221 */ /* 0x050fe40000010100 */
[----:B------:R-:W-:Y:S01]  /*5a80*/  FADD.FTZ R13, -R73, R13 ;  /* 0x0000000d490d7221 */ /* 0x000fe20000010100 */
[----:B------:R-:W-:Y:S01]  /*5a90*/  F2FP.PACK_AB R7, R5, R12 ;  /* 0x0000000c0507723e */ /* 0x000fe200000000ff */
[----:B------:R-:W-:Y:S02]  /*5aa0*/  FADD.FTZ R6, -R72, R6 ;  /* 0x0000000648067221 */ /* 0x000fe40000010100 */
[----:B------:R-:W-:Y:S02]  /*5ab0*/  FFMA.FTZ R5, -R90, R90, 1 ;  /* 0x3f8000005a057423 */ /* 0x000fe4000001015a */
[----:B------:R-:W-:Y:S02]  /*5ac0*/  FMUL.FTZ R12, R249, R4 ;  /* 0x00000004f90c7220 */ /* 0x000fe40000410000 */
[----:B------:R-:W-:Y:S02]  /*5ad0*/  FFMA.FTZ R4, -R91, R91, 1 ;  /* 0x3f8000005b047423 */ /* 0x000fe4000001015b */
[----:B------:R-:W-:Y:S02]  /*5ae0*/  FMUL.FTZ R73, R95, R13 ;  /* 0x0000000d5f497220 */ /* 0x000fe40000410000 */
[----:B------:R-:W-:Y:S02]  /*5af0*/  FFMA.FTZ R13, -R82, R82, 1 ;  /* 0x3f800000520d7423 */ /* 0x000fe40000010152 */
[----:B------:R-:W-:Y:S02]  /*5b00*/  FFMA.FTZ R8, -R78, R78, 1 ;  /* 0x3f8000004e087423 */ /* 0x000fe4000001014e */
[----:B------:R-:W-:Y:S02]  /*5b10*/  FADD.FTZ R16, -R72, R10 ;  /* 0x0000000a48107221 */ /* 0x000fe40000010100 */
[----:B------:R-:W-:Y:S02]  /*5b20*/  FMUL.FTZ R6, R251, R6 ;  /* 0x00000006fb067220 */ /* 0x000fe40000410000 */
[----:B------:R-:W-:Y:S02]  /*5b30*/  FMUL.FTZ R10, R4, c[0x0][0x2ec] ;  /* 0x0000bb00040a7a20 */ /* 0x000fe40000410000 */
[----:B------:R-:W-:Y:S02]  /*5b40*/  FMUL.FTZ R4, R5, c[0x0][0x2ec] ;  /* 0x0000bb0005047a20 */ /* 0x000fe40000410000 */
[----:B------:R-:W-:Y:S02]  /*5b50*/  FMUL.FTZ R8, R8, c[0x0][0x2ec] ;  /* 0x0000bb0008087a20 */ /* 0x000fe40000410000 */
[----:B------:R-:W-:Y:S02]  /*5b60*/  FMUL.FTZ R13, R13, c[0x0][0x2ec] ;  /* 0x0000bb000d0d7a20 */ /* 0x000fe40000410000 */
[----:B------:R-:W-:Y:S02]  /*5b70*/  FMUL.FTZ R10, R6, R10 ;  /* 0x0000000a060a7220 */ /* 0x000fe40000410000 */
[----:B------:R-:W-:Y:S02]  /*5b80*/  FMUL.FTZ R4, R12, R4 ;  /* 0x000000040c047220 */ /* 0x000fe40000410000 */
[----:B------:R-:W-:Y:S02]  /*5b90*/  FMUL.FTZ R8, R73, R8 ;  /* 0x0000000849087220 */ /* 0x000fe40000410000 */
[----:B------:R-:W-:Y:S01]  /*5ba0*/  FMUL.FTZ R13, R17, R13 ;  /* 0x0000000d110d7220 */ /* 0x000fe20000410000 */
[----:B------:R-:W-:Y:S01]  /*5bb0*/  F2FP.PACK_AB R4, R4, R10 ;  /* 0x0000000a0404723e */ /* 0x000fe200000000ff */
[----:B------:R-:W-:Y:S02]  /*5bc0*/  FFMA.FTZ R5, -R89, R89, 1 ;  /* 0x3f80000059057423 */ /* 0x000fe40000010159 */
[----:B------:R-:W-:Y:S01]  /*5bd0*/  FFMA.FTZ R6, -R88, R88, 1 ;  /* 0x3f80000058067423 */ /* 0x000fe20000010158 */
[----:B------:R-:W-:Y:S01]  /*5be0*/  F2FP.PACK_AB R8, R8, R13 ;  /* 0x0000000d0808723e */ /* 0x000fe200000000ff */
[----:B------:R-:W-:Y:S01]  /*5bf0*/  FADD.FTZ R13, -R72, R11 ;  /* 0x0000000b480d7221 */ /* 0x000fe20000010100 */
[----:B------:R1:W-:Y:S01]  /*5c00*/  STS [R103+0x12400], R4 ;  /* 0x0124000467007388 */ /* 0x0003e20000000800 */
[----:B------:R-:W-:Y:S02]  /*5c10*/  FMUL.FTZ R11, R248, R16 ;  /* 0x00000010f80b7220 */ /* 0x000fe40000410000 */
[----:B------:R-:W-:Y:S01]  /*5c20*/  FMUL.FTZ R13, R246, R13 ;  /* 0x0000000df60d7220 */ /* 0x000fe20000410000 */
[----:B------:R-:W-:Y:S01]  /*5c30*/  STS [R102+0x12000], R9 ;  /* 0x0120000966007388 */ /* 0x000fe20000000800 */
[----:B------:R-:W-:Y:S02]  /*5c40*/  FMUL.FTZ R5, R5, c[0x0][0x2ec] ;  /* 0x0000bb0005057a20 */ /* 0x000fe40000410000 */
[----:B------:R-:W-:Y:S02]  /*5c50*/  FMUL.FTZ R6, R6, c[0x0][0x2ec] ;  /* 0x0000bb0006067a20 */ /* 0x000fe40000410000 */
[C---:B------:R-:W-:Y:S02]  /*5c60*/  FADD.FTZ R14, -R72.reuse, R14 ;  /* 0x0000000e480e7221 */ /* 0x040fe40000010100 */
[----:B------:R-:W-:Y:S02]  /*5c70*/  FADD.FTZ R15, -R72, R15 ;  /* 0x0000000f480f7221 */ /* 0x000fe40000010100 */
[----:B------:R-:W-:Y:S02]  /*5c80*/  FFMA.FTZ R10, -R86, R86, 1 ;  /* 0x3f800000560a7423 */ /* 0x000fe40000010156 */
[----:B------:R-:W-:Y:S02]  /*5c90*/  FMUL.FTZ R5, R11, R5 ;  /* 0x000000050b057220 */ /* 0x000fe40000410000 */
[----:B------:R-:W-:Y:S02]  /*5ca0*/  FFMA.FTZ R11, -R87, R87, 1 ;  /* 0x3f800000570b7423 */ /* 0x000fe40000010157 */
[----:B------:R-:W-:Y:S02]  /*5cb0*/  FMUL.FTZ R6, R13, R6 ;  /* 0x000000060d067220 */ /* 0x000fe40000410000 */
[----:B------:R-:W-:Y:S02]  /*5cc0*/  FMUL.FTZ R16, R250, R14 ;  /* 0x0000000efa107220 */ /* 0x000fe40000410000 */
[----:B------:R-:W-:Y:S01]  /*5cd0*/  FMUL.FTZ R17, R247, R15 ;  /* 0x0000000ff7117220 */ /* 0x000fe20000410000 */
[----:B------:R-:W-:Y:S01]  /*5ce0*/  F2FP.PACK_AB R6, R6, R5 ;  /* 0x000000050606723e */ /* 0x000fe200000000ff */
[----:B------:R-:W-:Y:S01]  /*5cf0*/  FMUL.FTZ R11, R11, c[0x0][0x2ec] ;  /* 0x0000bb000b0b7a20 */ /* 0x000fe20000410000 */
[----:B-1----:R2:W5:Y:S01]  /*5d00*/  LDL.LU R103, [R1+0x98] ;  /* 0x0000980001677983 */ /* 0x0025620000300800 */
[----:B------:R-:W-:Y:S02]  /*5d10*/  FMUL.FTZ R10, R10, c[0x0][0x2ec] ;  /* 0x0000bb000a0a7a20 */ /* 0x000fe40000410000 */
[C---:B------:R-:W-:Y:S01]  /*5d20*/  FADD.FTZ R18, -R72.reuse, R18 ;  /* 0x0000001248127221 */ /* 0x040fe20000010100 */
[----:B------:R1:W-:Y:S01]  /*5d30*/  STS [R102+0x12400], R6 ;  /* 0x0124000666007388 */ /* 0x0003e20000000800 */
[----:B------:R-:W-:Y:S02]  /*5d40*/  FADD.FTZ R19, -R72, R19 ;  /* 0x0000001348137221 */ /* 0x000fe40000010100 */
[----:B------:R-:W-:Y:S01]  /*5d50*/  FFMA.FTZ R13, -R85, R85, 1 ;  /* 0x3f800000550d7423 */ /* 0x000fe20000010155 */
[----:B------:R-:W-:Y:S01]  /*5d60*/  STS [R101+0x12000], R8 ;  /* 0x0120000865007388 */ /* 0x000fe20000000800 */
[----:B------:R-:W-:Y:S02]  /*5d70*/  FFMA.FTZ R12, -R84, R84, 1 ;  /* 0x3f800000540c7423 */ /* 0x000fe40000010154 */
[----:B------:R-:W-:Y:S02]  /*5d80*/  FMUL.FTZ R11, R16, R11 ;  /* 0x0000000b100b7220 */ /* 0x000fe40000410000 */
[----:B------:R-:W-:Y:S02]  /*5d90*/  FMUL.FTZ R10, R17, R10 ;  /* 0x0000000a110a7220 */ /* 0x000fe40000410000 */
[----:B------:R-:W-:Y:S02]  /*5da0*/  FMUL.FTZ R14, R245, R18 ;  /* 0x00000012f50e7220 */ /* 0x000fe40000410000 */
[----:B------:R-:W-:Y:S01]  /*5db0*/  FMUL.FTZ R15, R244, R19 ;  /* 0x00000013f40f7220 */ /* 0x000fe20000410000 */
[----:B------:R-:W-:Y:S01]  /*5dc0*/  F2FP.PACK_AB R5, R10, R11 ;  /* 0x0000000b0a05723e */ /* 0x000fe200000000ff */
[----:B------:R-:W-:Y:S02]  /*5dd0*/  FMUL.FTZ R13, R13, c[0x0][0x2ec] ;  /* 0x0000bb000d0d7a20 */ /* 0x000fe40000410000 */
[----:B------:R-:W-:Y:S02]  /*5de0*/  FMUL.FTZ R12, R12, c[0x0][0x2ec] ;  /* 0x0000bb000c0c7a20 */ /* 0x000fe40000410000 */
[----:B------:R-:W-:Y:S01]  /*5df0*/  FMUL.FTZ R13, R14, R13 ;  /* 0x0000000d0e0d7220 */ /* 0x000fe20000410000 */
[----:B------:R-:W-:Y:S01]  /*5e00*/  STS [R101+0x12400], R5 ;  /* 0x0124000565007388 */ /* 0x000fe20000000800 */
[----:B------:R-:W-:Y:S02]  /*5e10*/  FMUL.FTZ R12, R15, R12 ;  /* 0x0000000c0f0c7220 */ /* 0x000fe40000410000 */
[----:B------:R-:W-:Y:S01]  /*5e20*/  IMAD R99, R99, c[0x0][0x1c0], RZ ;  /* 0x0000700063637a24 */ /* 0x000fe200078e02ff */
[----:B------:R-:W-:Y:S02]  /*5e30*/  STS [R100+0x12000], R7 ;  /* 0x0120000764007388 */ /* 0x000fe40000000800 */
[----:B------:R-:W-:Y:S02]  /*5e40*/  F2FP.PACK_AB R4, R12, R13 ;  /* 0x0000000d0c04723e */ /* 0x000fe400000000ff */
[----:B-1----:R2:W5:Y:S01]  /*5e50*/  LDL.LU R102, [R1+0x94] ;  /* 0x0000940001667983 */ /* 0x0025620000300800 */
[----:B------:R-:W-:Y:S03]  /*5e60*/  LEA R92, -R99, RZ, 0x6 ;  /* 0x000000ff635c7211 */ /* 0x000fe600078e31ff */
[----:B------:R-:W-:Y:S04]  /*5e70*/  STS [R100+0x12400], R4 ;  /* 0x0124000464007388 */ /* 0x000fe80000000800 */
[----:B------:R-:W-:Y:S08]  /*5e80*/  BAR.SYNC.DEFER_BLOCKING 0x0 ;  /* 0x0000000000007b1d */ /* 0x000ff00000010000 */
[----:B------:R-:W-:Y:S08]  /*5e90*/  LDSM.16.MT88.4 R4, [R3+0x14000] ;  /* 0x014000000304783b */ /* 0x000ff00000004200 */
[----:B------:R-:W1:Y:S08]  /*5ea0*/  LDSM.16.MT88.4 R8, [R0+0x6000] ;  /* 0x006000000008783b */ /* 0x000e700000004200 */
[----:B------:R-:W3:Y:S08]  /*5eb0*/  LDSM.16.MT88.4 R12, [R2+0x14000] ;  /* 0x01400000020c783b */ /* 0x000ef00000004200 */
[----:B------:R-:W4:Y:S08]  /*5ec0*/  LDSM.16.MT88.4 R16, [R0+0x8000] ;  /* 0x008000000010783b */ /* 0x000f300000004200 */
[----:B------:R-:W2:Y:S08]  /*5ed0*/  LDSM.16.MT88.4 R68, [R0+0xa000] ;  /* 0x00a000000044783b */ /* 0x000eb00000004200 */
[----:B------:R-:W-:Y:S01]  /*5ee0*/  LDSM.16.MT88.4 R72, [R3+0x14800] ;  /* 0x014800000348783b */ /* 0x000fe20000004200 */
[-C--:B-1----:R-:W-:Y:S07]  /*5ef0*/  HMMA.16816.F32 R20, R4, R8.reuse, R20 ;  /* 0x000000080414723c */ /* 0x082fee0000001814 */
[----:B------:R-:W1:Y:S01]  /*5f00*/  LDSM.16.MT88.4 R76, [R0+0x6800] ;  /* 0x00680000004c783b */ /* 0x000e620000004200 */
[C---:B---3--:R-:W-:Y:S07]  /*5f10*/  HMMA.16816.F32 R24, R12.reuse, R8, R24 ;  /* 0x000000080c18723c */ /* 0x048fee0000001818 */
[----:B------:R-:W3:Y:S01]  /*5f20*/  LDSM.16.MT88.4 R80, [R2+0x14800] ;  /* 0x014800000250783b */ /* 0x000ee20000004200 */
[-C--:B------:R-:W-:Y:S07]  /*5f30*/  HMMA.16816.F32 R28, R12, R10.reuse, R28 ;  /* 0x0000000a0c1c723c */ /* 0x080fee000000181c */
[----:B------:R-:W1:Y:S01]  /*5f40*/  LDSM.16.MT88.4 R84, [R0+0x8800] ;  /* 0x008800000054783b */ /* 0x000e620000004200 */
[C---:B------:R-:W-:Y:S07]  /*5f50*/  HMMA.16816.F32 R32, R4.reuse, R10, R32 ;  /* 0x0000000a0420723c */ /* 0x040fee0000001820 */
[----:B------:R-:W1:Y:S01]  /*5f60*/  LDSM.16.MT88.4 R8, [R0+0xa800] ;  /* 0x00a800000008783b */ /* 0x000e620000004200 */
[-C--:B----4-:R-:W-:Y:S07]  /*5f70*/  HMMA.16816.F32 R36, R4, R16.reuse, R36 ;  /* 0x000000100424723c */ /* 0x090fee0000001824 */
[----:B------:R-:W-:Y:S01]  /*5f80*/  LDSM.16.MT88.4 R88, [R2+0x15800] ;  /* 0x015800000258783b */ /* 0x000fe20000004200 */
[C---:B------:R-:W-:Y:S07]  /*5f90*/  HMMA.16816.F32 R40, R12.reuse, R16, R40 ;  /* 0x000000100c28723c */ /* 0x040fee0000001828 */
[----:B------:R4:W5:Y:S04]  /*5fa0*/  LDL.LU R101, [R1+0x90] ;  /* 0x0000900001657983 */ /* 0x0009680000300800 */
[----:B------:R4:W5:Y:S01]  /*5fb0*/  LDL.LU R100, [R1+0x88] ;  /* 0x0000880001647983 */ /* 0x0009620000300800 */
[-C--:B------:R-:W-:Y:S03]  /*5fc0*/  HMMA.16816.F32 R44, R12, R18.reuse, R44 ;  /* 0x000000120c2c723c */ /* 0x080fe6000000182c */
[----:B------:R-:W4:Y:S05]  /*5fd0*/  LDL.LU.64 R94, [R1+0x30] ;  /* 0x00003000015e7983 */ /* 0x000f2a0000300a00 */
[C---:B------:R-:W-:Y:S01]  /*5fe0*/  HMMA.16816.F32 R48, R4.reuse, R18, R48 ;  /* 0x000000120430723c */ /* 0x040fe20000001830 */
[----:B------:R-:W-:Y:S07]  /*5ff0*/  LDSM.16.MT88.4 R16, [R2+0x15000] ;  /* 0x015000000210783b */ /* 0x000fee0000004200 */
[-C--:B--2---:R-:W-:Y:S08]  /*6000*/  HMMA.16816.F32 R52, R4, R68.reuse, R52 ;  /* 0x000000440434723c */ /* 0x084ff00000001834 */
[C---:B------:R-:W-:Y:S08]  /*6010*/  HMMA.16816.F32 R56, R12.reuse, R68, R56 ;  /* 0x000000440c38723c */ /* 0x040ff00000001838 */
[-C--:B------:R-:W-:Y:S01]  /*6020*/  HMMA.16816.F32 R60, R12, R70.reuse, R60 ;  /* 0x000000460c3c723c */ /* 0x080fe2000000183c */
[----:B------:R-:W-:Y:S07]  /*6030*/  LDSM.16.MT88.4 R12, [R0+0x7000] ;  /* 0x00700000000c783b */ /* 0x000fee0000004200 */
[----:B------:R-:W-:Y:S01]  /*6040*/  HMMA.16816.F32 R64, R4, R70, R64 ;  /* 0x000000460440723c */ /* 0x000fe20000001840 */
[----:B------:R-:W2:Y:S07]  /*6050*/  LDSM.16.MT88.4 R4, [R3+0x15000] ;  /* 0x015000000304783b */ /* 0x000eae0000004200 */
[-C--:B-1----:R-:W-:Y:S01]  /*6060*/  HMMA.16816.F32 R20, R72, R76.reuse, R20 ;  /* 0x0000004c4814723c */ /* 0x082fe20000001814 */
[----:B------:R-:W1:Y:S07]  /*6070*/  LDSM.16.MT88.4 R68, [R0+0x9000] ;  /* 0x009000000044783b */ /* 0x000e6e0000004200 */
[C---:B---3--:R-:W-:Y:S08]  /*6080*/  HMMA.16816.F32 R24, R80.reuse, R76, R24 ;  /* 0x0000004c5018723c */ /* 0x048ff00000001818 */
[-C--:B------:R-:W-:Y:S08]  /*6090*/  HMMA.16816.F32 R28, R80, R78.reuse, R28 ;  /* 0x0000004e501c723c */ /* 0x080ff0000000181c */
[C---:B------:R-:W-:Y:S01]  /*60a0*/  HMMA.16816.F32 R32, R72.reuse, R78, R32 ;  /* 0x0000004e4820723c */ /* 0x040fe20000001820 */
[----:B------:R-:W3:Y:S07]  /*60b0*/  LDSM.16.MT88.4 R76, [R0+0xb000] ;  /* 0x00b00000004c783b */ /* 0x000eee0000004200 */
        /* <DEDUP_REMOVED lines=8> */
[----:B------:R-:W1:Y:S07]  /*6140*/  LDSM.16.MT88.4 R80, [R3+0x15800] ;  /* 0x015800000350783b */ /* 0x000e6e0000004200 */
[----:B------:R-:W-:Y:S01]  /*6150*/  HMMA.16816.F32 R64, R72, R10, R64 ;  /* 0x0000000a4840723c */ /* 0x000fe20000001840 */
[----:B------:R-:W3:Y:S07]  /*6160*/  LDSM.16.MT88.4 R8, [R0+0x9800] ;  /* 0x009800000008783b */ /* 0x000eee0000004200 */
[-C--:B--2---:R-:W-:Y:S01]  /*6170*/  HMMA.16816.F32 R20, R4, R12.reuse, R20 ;  /* 0x0000000c0414723c */ /* 0x084fe20000001814 */
[----:B------:R-:W2:Y:S07]  /*6180*/  LDSM.16.MT88.4 R72, [R0+0xb800] ;  /* 0x00b800000048783b */ /* 0x000eae0000004200 */
[C---:B------:R-:W-:Y:S01]  /*6190*/  HMMA.16816.F32 R24, R16.reuse, R12, R24 ;  /* 0x0000000c1018723c */ /* 0x040fe20000001818 */
[----:B------:R-:W-:Y:S07]  /*61a0*/  BAR.SYNC.DEFER_BLOCKING 0x0 ;  /* 0x0000000000007b1d */ /* 0x000fee0000010000 */
[-C--:B------:R-:W-:Y:S08]  /*61b0*/  HMMA.16816.F32 R28, R16, R14.reuse, R28 ;  /* 0x0000000e101c723c */ /* 0x080ff0000000181c */
[C---:B------:R-:W-:Y:S08]  /*61c0*/  HMMA.16816.F32 R32, R4.reuse, R14, R32 ;  /* 0x0000000e0420723c */ /* 0x040ff00000001820 */
[-C--:B-1----:R-:W-:Y:S08]  /*61d0*/  HMMA.16816.F32 R36, R4, R68.reuse, R36 ;  /* 0x000000440424723c */ /* 0x082ff00000001824 */
[C---:B------:R-:W-:Y:S08]  /*61e0*/  HMMA.16816.F32 R40, R16.reuse, R68, R40 ;  /* 0x000000441028723c */ /* 0x040ff00000001828 */
[-C--:B------:R-:W-:Y:S08]  /*61f0*/  HMMA.16816.F32 R44, R16, R70.reuse, R44 ;  /* 0x00000046102c723c */ /* 0x080ff0000000182c */
[C---:B------:R-:W-:Y:S08]  /*6200*/  HMMA.16816.F32 R48, R4.reuse, R70, R48 ;  /* 0x000000460430723c */ /* 0x040ff00000001830 */
[-C--:B---3--:R-:W-:Y:S08]  /*6210*/  HMMA.16816.F32 R52, R4, R76.reuse, R52 ;  /* 0x0000004c0434723c */ /* 0x088ff00000001834 */
[C---:B------:R-:W-:Y:S08]  /*6220*/  HMMA.16816.F32 R56, R16.reuse, R76, R56 ;  /* 0x0000004c1038723c */ /* 0x040ff00000001838 */
[-C--:B------:R-:W-:Y:S08]  /*6230*/  HMMA.16816.F32 R60, R16, R78.reuse, R60 ;  /* 0x0000004e103c723c */ /* 0x080ff0000000183c */
[----:B------:R-:W-:Y:S08]  /*6240*/  HMMA.16816.F32 R64, R4, R78, R64 ;  /* 0x0000004e0440723c */ /* 0x000ff00000001840 */
[-C--:B------:R-:W-:Y:S08]  /*6250*/  HMMA.16816.F32 R20, R80, R84.reuse, R20 ;  /* 0x000000545014723c */ /* 0x080ff00000001814 */
[C---:B------:R-:W-:Y:S08]  /*6260*/  HMMA.16816.F32 R24, R88.reuse, R84, R24 ;  /* 0x000000545818723c */ /* 0x040ff00000001818 */
[-C--:B------:R-:W-:Y:S08]  /*6270*/  HMMA.16816.F32 R28, R88, R86.reuse, R28 ;  /* 0x00000056581c723c */ /* 0x080ff0000000181c */
[C---:B------:R-:W-:Y:S08]  /*6280*/  HMMA.16816.F32 R32, R80.reuse, R86, R32 ;  /* 0x000000565020723c */ /* 0x040ff00000001820 */
[-C--:B------:R-:W-:Y:S08]  /*6290*/  HMMA.16816.F32 R36, R80, R8.reuse, R36 ;  /* 0x000000085024723c */ /* 0x080ff00000001824 */
[C---:B------:R-:W-:Y:S08]  /*62a0*/  HMMA.16816.F32 R40, R88.reuse, R8, R40 ;  /* 0x000000085828723c */ /* 0x040ff00000001828 */
[-C--:B------:R-:W-:Y:S08]  /*62b0*/  HMMA.16816.F32 R44, R88, R10.reuse, R44 ;  /* 0x0000000a582c723c */ /* 0x080ff0000000182c */
[C---:B------:R-:W-:Y:S04]  /*62c0*/  HMMA.16816.F32 R48, R80.reuse, R10, R48 ;  /* 0x0000000a5030723c */ /* 0x040fe80000001830 */
[C---:B----4-:R-:W-:Y:S04]  /*62d0*/  LEA R5, P1, R92.reuse, R94, 0x2 ;  /* 0x0000005e5c057211 */ /* 0x050fe800078210ff */
[-C--:B--2---:R-:W-:Y:S04]  /*62e0*/  HMMA.16816.F32 R52, R80, R72.reuse, R52 ;  /* 0x000000485034723c */ /* 0x084fe80000001834 */
[----:B------:R-:W-:Y:S04]  /*62f0*/  LEA.HI.X.SX32 R4, R92, R95, 0x2, P1 ;  /* 0x0000005f5c047211 */ /* 0x000fe800008f16ff */
[C---:B------:R-:W-:Y:S04]  /*6300*/  HMMA.16816.F32 R56, R88.reuse, R72, R56 ;  /* 0x000000485838723c */ /* 0x040fe80000001838 */
[-C--:B------:R-:W-:Y:S04]  /*6310*/  LOP3.LUT R5, R5, R4.reuse, RZ, 0x3c, !PT ;  /* 0x0000000405057212 */ /* 0x080fe800078e3cff */
[-C--:B------:R-:W-:Y:S04]  /*6320*/  HMMA.16816.F32 R60, R88, R74.reuse, R60 ;  /* 0x0000004a583c723c */ /* 0x080fe8000000183c */
[C---:B------:R-:W-:Y:S04]  /*6330*/  LOP3.LUT R4, R5.reuse, R4, RZ, 0x3c, !PT ;  /* 0x0000000405047212 */ /* 0x040fe800078e3cff */
[----:B------:R-:W-:Y:S04]  /*6340*/  HMMA.16816.F32 R64, R80, R74, R64 ;  /* 0x0000004a5040723c */ /* 0x000fe80000001840 */
[----:B------:R-:W-:Y:S05]  /*6350*/  LOP3.LUT R5, R5, R4, RZ, 0x3c, !PT ;  /* 0x0000000405057212 */ /* 0x000fea00078e3cff */
[----:B------:R1:W-:Y:S01]  /*6360*/  STL.64 [R1+0x30], R4 ;  /* 0x0000300401007387 */ /* 0x0003e20000100a00 */
[----:B------:R-:W-:-:S05]  /*6370*/  @!P0 BRA `(.L_x_331) ;  /* 0x0000036000008947 */ /* 0x000fca0003800000 */
[----:B------:R-:W2:Y:S01]  /*6380*/  LDL.64 R96, [R1+0x48] ;  /* 0x0000480001607983 */ /* 0x000ea20000100a00 */
[----:B------:R-:W-:Y:S02]  /*6390*/  IMAD.MOV.U32 R13, RZ, RZ, c[0x0][0x370] ;  /* 0x0000dc00ff0d7624 */ /* 0x000fe400078e00ff */
[----:B------:R-:W-:Y:S01]  /*63a0*/  IMAD.MOV.U32 R14, RZ, RZ, c[0x0][0x374] ;  /* 0x0000dd00ff0e7624 */ /* 0x000fe200078e00ff */
[----:B------:R-:W3:Y:S01]  /*63b0*/  LDL R98, [R1+0x68] ;  /* 0x0000680001627983 */ /* 0x000ee20000100800 */
[C---:B-1----:R-:W-:Y:S03]  /*63c0*/  IMAD.U32 R5, R13.reuse, -0x40, RZ ;  /* 0xffffffc00d057824 */ /* 0x042fe600078e00ff */
[----:B------:R-:W4:Y:S02]  /*63d0*/  LDL R93, [R1+0x6c] ;  /* 0x00006c00015d7983 */ /* 0x000f240000100800 */
[----:B------:R-:W-:Y:S02]  /*63e0*/  SHF.R.S32.HI R7, RZ, 0x1f, R5 ;  /* 0x0000001fff077819 */ /* 0x000fe40000011405 */
[----:B------:R-:W4:Y:S01]  /*63f0*/  LDL.LU.64 R94, [R1+0x38] ;  /* 0x00003800015e7983 */ /* 0x000f220000300a00 */
[C---:B------:R-:W-:Y:S03]  /*6400*/  LEA R6, P5, R13.reuse, R5, 0x5 ;  /* 0x000000050d067211 */ /* 0x040fe600078a28ff */
[----:B------:R-:W4:Y:S01]  /*6410*/  LDL R92, [R1+0x2c] ;  /* 0x00002c00015c7983 */ /* 0x000f220000100800 */
[--C-:B------:R-:W-:Y:S02]  /*6420*/  LEA.HI.X R7, R13, R7, R14.reuse, 0x5, P5 ;  /* 0x000000070d077211 */ /* 0x100fe400028f2c0e */
[----:B--2---:R-:W-:Y:S02]  /*6430*/  ISETP.GE.AND P4, PT, R96, c[0x0][0x220], PT ;  /* 0x0000880060007a0c */ /* 0x004fe40003f86270 */
[----:B---3--:R-:W-:Y:S02]  /*6440*/  ISETP.GE.AND P3, PT, R98, c[0x0][0x220], PT ;  /* 0x0000880062007a0c */ /* 0x008fe40003f66270 */
[----:B----4-:R-:W-:Y:S02]  /*6450*/  ISETP.GE.AND P2, PT, R93, c[0x0][0x220], PT ;  /* 0x000088005d007a0c */ /* 0x010fe40003f46270 */
[C---:B------:R-:W-:Y:S07]  /*6460*/  LEA R4, P1, R5.reuse, R94, 0x1 ;  /* 0x0000005e05047211 */ /* 0x040fee00078208ff */
        /* <DEDUP_REMOVED lines=39> */
.L_x_331:
        /* <DEDUP_REMOVED lines=307> */
[----:B------:R2:W5:Y:S02]  /*7a10*/  LDL.LU.64 R20, [R1+0x90] ;  /* 0x0000900001147983 */ /* 0x0005640000300a00 */
[-C--:B-1---5:R-:W-:Y:S08]  /*7a20*/  HMMA.16816.F32 R100, R4, R8.reuse, R100 ;  /* 0x000000080464723c */ /* 0x0a2ff00000001864 */
        /* <DEDUP_REMOVED lines=109> */
.L_x_332:
[----:B------:R-:W-:Y:S02]  /*8100*/  UISETP.GT.AND UP0, UPT, UR6, UR12, UPT ;  /* 0x0000000c0600728c */ /* 0x000fe4000bf04270 */
[----:B------:R-:W-:Y:S04]  /*8110*/  UIADD3 UR6, UR6, -0x1, URZ ;  /* 0xffffffff06067890 */ /* 0x000fe8000fffe03f */
[----:B------:R-:W-:Y:S11]  /*8120*/  PLOP3.LUT P0, PT, PT, PT, UP0, 0x80, 0x0 ;  /* 0x000000000000781c */ /* 0x000ff60003f0f008 */
[----:B------:R-:W-:Y:S02]  /*8130*/  @!UPT UIADD3 URZ, URZ, URZ, URZ ;  /* 0x0000003f3f3ff290 */ /* 0x000fe4000fffe03f */
[----:B------:R-:W-:-:S05]  /*8140*/  @P0 BRA `(.L_x_333) ;  /* 0xffffc20000000947 */ /* 0x000fca000383ffff */
[----:B------:R-:W2:Y:S04]  /*8150*/  LDL R73, [R1+0x78] ;  /* 0x0000780001497983 */ /* 0x000ea80000100800 */
[----:B------:R-:W3:Y:S01]  /*8160*/  LDL R72, [R1+0x7c] ;  /* 0x00007c0001487983 */ /* 0x000ee20000100800 */
        /* <DEDUP_REMOVED lines=165> */
.L_x_334:
        /* <DEDUP_REMOVED lines=18> */
.L_x_335:
        /* <DEDUP_REMOVED lines=55> */
.L_x_337:
[----:B------:R-:W-:Y:S05]  /*9050*/  BSYNC B0 ;  /* 0x0000000000007941 */ /* 0x000fea0003800000 */
.L_x_336:
        /* <DEDUP_REMOVED lines=19> */
.L_x_339:
[----:B------:R-:W-:Y:S05]  /*9190*/  BSYNC B0 ;  /* 0x0000000000007941 */ /* 0x000fea0003800000 */
.L_x_338:
        /* <DEDUP_REMOVED lines=29> */
.L_x_341:
[----:B------:R-:W-:Y:S05]  /*9370*/  BSYNC B0 ;  /* 0x0000000000007941 */ /* 0x000fea0003800000 */
.L_x_340:
        /* <DEDUP_REMOVED lines=16> */
.L_x_314:
[----:B------:R-:W-:Y:S05]  /*9480*/  BSYNC B1 ;  /* 0x0000000000017941 */ /* 0x000fea0003800000 */
.L_x_300:
        /* <DEDUP_REMOVED lines=11> */
.L_x_342:
[----:B------:R-:W-:Y:S05]  /*9540*/  EXIT ;  /* 0x000000000000794d */ /* 0x000fea0003800000 */
.L_x_344:
        /* <DEDUP_REMOVED lines=11> */
.L_x_806:


//--------------------- .text._ZN5flash44flash_bwd_dq_dk_dv_loop_seqk_parallel_kernelI23Flash_bwd_kernel_traitsILi192ELi64ELi64ELi8ELi4ELi2ELi2ELb1ELb1EN7cutlass6half_tE19Flash_kernel_traitsILi192ELi64ELi64ELi8ES3_EELb1ELb1ELb0ELb0ELb0ELb1ELb0EEEvNS_16Flash_bwd_paramsE --------------------------
	.section	.text._ZN5flash44flash_bwd_dq_dk_dv_loop_seqk_parallel_kernelI23Flash_bwd_kernel_traitsILi192ELi64ELi64ELi8ELi4ELi2ELi2ELb1ELb1EN7cutlass6half_tE19Flash_kernel_traitsILi192ELi64ELi64ELi8ES3_EELb1ELb1ELb0ELb0ELb0ELb1ELb0EEEvNS_16Flash_bwd_paramsE,"ax",@progbits
	.sectioninfo	@"SHI_REGISTERS=255"
	.align	128
        .global         _ZN5flash44flash_bwd_dq_dk_dv_loop_seqk_parallel_kernelI23Flash_bwd_kernel_traitsILi192ELi64ELi64ELi8ELi4ELi2ELi2ELb1ELb1EN7cutlass6half_tE19Flash_kernel_traitsILi192ELi64ELi64ELi8ES3_EELb1ELb1ELb0ELb0ELb0ELb1ELb0EEEvNS_16Flash_bwd_paramsE
        .type           _ZN5flash44flash_bwd_dq_dk_dv_loop_seqk_parallel_kernelI23Flash_bwd_kernel_traitsILi192ELi64ELi64ELi8ELi4ELi2ELi2ELb1ELb1EN7cutlass6half_tE19Flash_kernel_traitsILi192ELi64ELi64ELi8ES3_EELb1ELb1ELb0ELb0ELb0ELb1ELb0EEEvNS_16Flash_bwd_paramsE,@function
        .size           _ZN5flash44flash_bwd_dq_dk_dv_loop_seqk_parallel_kernelI23Flash_bwd_kernel_traitsILi192ELi64ELi64ELi8ELi4ELi2ELi2ELb1ELb1EN7cutlass6half_tE19Flash_kernel_traitsILi192ELi64ELi64ELi8ES3_EELb1ELb1ELb0ELb0ELb0ELb1ELb0EEEvNS_16Flash_bwd_paramsE,(.L_x_807 - _ZN5flash44flash_bwd_dq_dk_dv_loop_seqk_parallel_kernelI23Flash_bwd_kernel_traitsILi192ELi64ELi64ELi8ELi4ELi2ELi2ELb1ELb1EN7cutlass6half_tE19Flash_kernel_traitsILi192ELi64ELi64ELi8ES3_EELb1ELb1ELb0ELb0ELb0ELb1ELb0EEEvNS_16Flash_bwd_paramsE)
        .other          _ZN5flash44flash_bwd_dq_dk_dv_loop_seqk_parallel_kernelI23Flash_bwd_kernel_traitsILi192ELi64ELi64ELi8ELi4ELi2ELi2ELb1ELb1EN7cutlass6half_tE19Flash_kernel_traitsILi192ELi64ELi64ELi8ES3_EELb1ELb1ELb0ELb0ELb0ELb1ELb0EEEvNS_16Flash_bwd_paramsE,@"STO_CUDA_ENTRY STV_DEFAULT"
_ZN5flash44flash_bwd_dq_dk_dv_loop_seqk_parallel_kernelI23Flash_bwd_kernel_traitsILi192ELi64ELi64ELi8ELi4ELi2ELi2ELb1ELb1EN7cutlass6half_tE19Flash_kernel_traitsILi192ELi64ELi64ELi8ES3_EELb1ELb1ELb0ELb0ELb0ELb1ELb0EEEvNS_16Flash_bwd_paramsE:
.text._ZN5flash44flash_bwd_dq_dk_dv_loop_seqk_parallel_kernelI23Flash_bwd_kernel_traitsILi192ELi64ELi64ELi8ELi4ELi2ELi2ELb1ELb1EN7cutlass6half_tE19Flash_kernel_traitsILi192ELi64ELi64ELi8ES3_EELb1ELb1ELb0ELb0ELb0ELb1ELb0EEEvNS_16Flash_bwd_paramsE:
        /* <DEDUP_REMOVED lines=30> */
[----:B------:R-:W-:Y:S01]  /*01e0*/  LEA.HI R10, R4, R8, RZ, 0x3 ;  /* 0x00000008040a7211 */ /* 0x000fe200078f18ff */
[----:B------:R-:W-:Y:S01]  /*01f0*/  UIMAD.WIDE UR38, UR48, UR38, URZ ;  /* 0x00000026302672a5 */ /* 0x000fe2000f8e023f */
[--C-:B------:R-:W-:Y:S01]  /*0200*/  SHF.R.S32.HI R0, RZ, 0x5, R2.reuse ;  /* 0x00000005ff007819 */ /* 0x100fe20000011402 */
[----:B---3--:R-:W-:Y:S01]  /*0210*/  UIMAD UR49, UR37, UR48, URZ ;  /* 0x00000030253172a4 */ /* 0x008fe2000f8e023f */
[----:B------:R-:W-:Y:S01]  /*0220*/  SHF.R.S32.HI R3, RZ, 0x1f, R2 ;  /* 0x0000001fff037819 */ /* 0x000fe20000011402 */
[----:B------:R-:W-:Y:S01]  /*0230*/  UIMAD UR58, UR7, UR6, UR58 ;  /* 0x00000006073a72a4 */ /* 0x000fe2000f8e023a */
[C---:B------:R-:W-:Y:S01]  /*0240*/  LOP3.LUT R9, R2.reuse, 0xffffffe0, RZ, 0xc0, !PT ;  /* 0xffffffe002097812 */ /* 0x040fe200078ec0ff */
[----:B------:R-:W-:Y:S01]  /*0250*/  UIMAD UR48, UR48, UR12, URZ ;  /* 0x0000000c303072a4 */ /* 0x000fe2000f8e023f */
[-C--:B------:R-:W-:Y:S01]  /*0260*/  LEA.HI R3, R3, R0.reuse, RZ, 0x2 ;  /* 0x0000000003037211 */ /* 0x080fe200078f10ff */
[----:B------:R-:W-:Y:S01]  /*0270*/  UIMAD UR6, UR36, UR13, UR37 ;  /* 0x0000000d240672a4 */ /* 0x000fe2000f8e0225 */
[----:B------:R-:W-:Y:S01]  /*0280*/  LEA.HI R2, R2, R0, RZ, 0x1 ;  /* 0x0000000002027211 */ /* 0x000fe200078f08ff */
[----:B------:R-:W-:Y:S01]  /*0290*/  IMAD.IADD R9, R8, 0x1, -R9 ;  /* 0x0000000108097824 */ /* 0x000fe200078e0a09 */
[----:B------:R-:W-:Y:S01]  /*02a0*/  LOP3.LUT R3, R3, 0xfffffffc, RZ, 0xc0, !PT ;  /* 0xfffffffc03037812 */ /* 0x000fe200078ec0ff */
[----:B------:R-:W-:Y:S01]  /*02b0*/  ULDC UR14, c[0x0][0x1c0] ;  /* 0x00007000000e7ab9 */ /* 0x000fe20000000800 */
[----:B------:R-:W-:Y:S01]  /*02c0*/  LOP3.LUT R2, R2, 0xfffffffe, RZ, 0xc0, !PT ;  /* 0xfffffffe02027812 */ /* 0x000fe200078ec0ff */
[----:B------:R-:W-:Y:S01]  /*02d0*/  ULDC UR11, c[0x0][0x1c0] ;  /* 0x00007000000b7ab9 */ /* 0x000fe20000000800 */
[-C--:B------:R-:W-:Y:S01]  /*02e0*/  LEA.HI R5, R4, R8.reuse, RZ, 0x4 ;  /* 0x0000000804057211 */ /* 0x080fe200078f20ff */
[----:B------:R-:W-:Y:S01]  /*02f0*/  IMAD.IADD R18, R0, 0x1, -R3 ;  /* 0x0000000100127824 */ /* 0x000fe200078e0a03 */
[-C--:B------:R-:W-:Y:S01]  /*0300*/  LEA.HI R14, R4, R8.reuse, RZ, 0x7 ;  /* 0x00000008040e7211 */ /* 0x080fe200078f38ff */
[----:B------:R-:W-:Y:S01]  /*0310*/  IMAD.IADD R13, R0, 0x1, -R2 ;  /* 0x00000001000d7824 */ /* 0x000fe200078e0a02 */
[CC--:B------:R-:W-:Y:S01]  /*0320*/  LEA.HI R15, R4.reuse, R8.reuse, RZ, 0x6 ;  /* 0x00000008040f7211 */ /* 0x0c0fe200078f30ff */
[----:B------:R-:W-:Y:S01]  /*0330*/  UIMAD UR55, UR8, UR36, URZ ;  /* 0x00000024083772a4 */ /* 0x000fe2000f8e023f */
[----:B------:R-:W-:Y:S01]  /*0340*/  LEA.HI R4, R4, R8, RZ, 0x2 ;  /* 0x0000000804047211 */ /* 0x000fe200078f10ff */
[----:B------:R-:W-:Y:S01]  /*0350*/  STL [R1+0x7c], R18 ;  /* 0x00007c1201007387 */ /* 0x000fe20000100800 */
[----:B------:R-:W-:Y:S01]  /*0360*/  SHF.R.S32.HI R3, RZ, 0x4, R5 ;  /* 0x00000004ff037819 */ /* 0x000fe20000011405 */
[----:B------:R-:W-:Y:S01]  /*0370*/  UIMAD UR7, UR36, UR11, UR37 ;  /* 0x0000000b240772a4 */ /* 0x000fe2000f8e0225 */
[--C-:B------:R-:W-:Y:S01]  /*0380*/  SHF.R.S32.HI R2, RZ, 0x2, R4.reuse ;  /* 0x00000002ff027819 */ /* 0x100fe20000011404 */
[----:B------:R-:W-:Y:S01]  /*0390*/  @!UP5 UIMAD UR8, UR36, UR14, UR37 ;  /* 0x0000000e2408d2a4 */ /* 0x000fe2000f8e0225 */
[----:B------:R-:W-:Y:S01]  /*03a0*/  SHF.R.S32.HI R0, RZ, 0x1f, R4 ;  /* 0x0000001fff007819 */ /* 0x000fe20000011404 */
[----:B------:R-:W-:Y:S01]  /*03b0*/  USHF.L.U32 UR47, UR48, 0x6, URZ ;  /* 0x00000006302f7899 */ /* 0x000fe2000800063f */
[----:B------:R-:W-:Y:S01]  /*03c0*/  LOP3.LUT R6, R10, 0xfffffff8, RZ, 0xc0, !PT ;  /* 0xfffffff80a067812 */ /* 0x000fe200078ec0ff */
[----:B------:R-:W-:Y:S01]  /*03d0*/  USHF.L.U32 UR46, UR6, 0x5, URZ ;  /* 0x00000005062e7899 */ /* 0x000fe2000800063f */
[----:B------:R-:W-:Y:S01]  /*03e0*/  LEA.HI R0, R0, R2, RZ, 0x3 ;  /* 0x0000000200007211 */ /* 0x000fe200078f18ff */
[----:B------:R-:W-:Y:S01]  /*03f0*/  ULDC UR52, c[0x0][0x214] ;  /* 0x0000850000347ab9 */ /* 0x000fe20000000800 */
[C---:B------:R-:W-:Y:S01]  /*0400*/  LOP3.LUT R7, R5.reuse, 0xfffffff0, RZ, 0xc0, !PT ;  /* 0xfffffff005077812 */ /* 0x040fe200078ec0ff */
[----:B------:R-:W-:Y:S01]  /*0410*/  IMAD.IADD R6, R8, 0x1, -R6 ;  /* 0x0000000108067824 */ /* 0x000fe200078e0a06 */
[----:B------:R-:W-:Y:S01]  /*0420*/  LOP3.LUT R11, R4, 0x7ffffffc, RZ, 0xc0, !PT ;  /* 0x7ffffffc040b7812 */ /* 0x000fe200078ec0ff */
[----:B------:R-:W-:Y:S01]  /*0430*/  ULDC UR59, c[0x0][0x1c8] ;  /* 0x00007200003b7ab9 */ /* 0x000fe20000000800 */
[----:B------:R-:W-:Y:S01]  /*0440*/  LOP3.LUT R0, R0, 0xfffffff8, RZ, 0xc0, !PT ;  /* 0xfffffff800007812 */ /* 0x000fe200078ec0ff */
[C---:B------:R-:W-:Y:S01]  /*0450*/  IMAD.IADD R7, R8.reuse, 0x1, -R7 ;  /* 0x0000000108077824 */ /* 0x040fe200078e0a07 */
[----:B------:R-:W-:Y:S01]  /*0460*/  LEA.HI R4, R5, R3, RZ, 0x1 ;  /* 0x0000000305047211 */ /* 0x000fe200078f08ff */
[----:B------:R-:W-:Y:S01]  /*0470*/  IMAD.IADD R16, R8, 0x1, -R11 ;  /* 0x0000000108107824 */ /* 0x000fe200078e0a0b */
[----:B------:R-:W-:Y:S01]  /*0480*/  SHF.R.S32.HI R12, RZ, 0x3, R10 ;  /* 0x00000003ff0c7819 */ /* 0x000fe2000001140a */
[----:B------:R-:W-:Y:S01]  /*0490*/  IMAD.IADD R8, R2, 0x1, -R0 ;  /* 0x0000000102087824 */ /* 0x000fe200078e0a00 */
[----:B------:R-:W-:Y:S01]  /*04a0*/  LOP3.LUT R4, R4, 0xfffffffe, RZ, 0xc0, !PT ;  /* 0xfffffffe04047812 */ /* 0x000fe200078ec0ff */
[----:B------:R-:W-:Y:S01]  /*04b0*/  ULDC.U8 UR10, c[0x0][0x3d0] ;  /* 0x0000f400000a7ab9 */ /* 0x000fe20000000000 */
[----:B------:R-:W-:Y:S01]  /*04c0*/  SHF.R.S32.HI R2, RZ, 0x1f, R9 ;  /* 0x0000001fff027819 */ /* 0x000fe20000011409 */
[----:B------:R-:W-:Y:S01]  /*04d0*/  IMAD.SHL.U32 R0, R12, 0x40, RZ ;  /* 0x000000400c007824 */ /* 0x000fe200078e00ff */
[C---:B------:R-:W-:Y:S01]  /*04e0*/  LOP3.LUT P4, RZ, R6.reuse, 0x2, RZ, 0xc0, !PT ;  /* 0x0000000206ff7812 */ /* 0x040fe2000788c0ff */
[----:B------:R-:W-:Y:S01]  /*04f0*/  IMAD.IADD R11, R3, 0x1, -R4 ;  /* 0x00000001030b7824 */ /* 0x000fe200078e0a04 */
[----:B------:R-:W-:Y:S01]  /*0500*/  SHF.R.S32.HI R3, RZ, 0x1f, R7 ;  /* 0x0000001fff037819 */ /* 0x000fe20000011407 */
[----:B------:R-:W-:Y:S01]  /*0510*/  IMAD.SHL.U32 R4, R6, 0x8, RZ ;  /* 0x0000000806047824 */ /* 0x000fe200078e00ff */
[----:B------:R-:W-:Y:S01]  /*0520*/  LOP3.LUT R0, R0, 0x1c0, RZ, 0xc0, !PT ;  /* 0x000001c000007812 */ /* 0x000fe200078ec0ff */
[----:B------:R-:W-:Y:S01]  /*0530*/  ULDC UR53, c[0x0][0x224] ;  /* 0x0000890000357ab9 */ /* 0x000fe20000000800 */
[----:B------:R-:W-:Y:S01]  /*0540*/  LEA.HI R17, R2, R9, RZ, 0x2 ;  /* 0x0000000902117211 */ /* 0x000fe200078f10ff */
[----:B------:R-:W-:Y:S01]  /*0550*/  @UP5 UIMAD UR57, UR36, UR52, URZ ;  /* 0x00000034243952a4 */ /* 0x000fe2000f8e023f */
[----:B------:R-:W-:Y:S01]  /*0560*/  SHF.R.U32.HI R2, RZ, 0x3, R0 ;  /* 0x00000003ff027819 */ /* 0x000fe20000011600 */
[----:B------:R1:W-:Y:S01]  /*0570*/  STL [R1+0x80], R4 ;  /* 0x0000800401007387 */ /* 0x0003e20000100800 */
[----:B------:R-:W-:Y:S01]  /*0580*/  LOP3.LUT R0, R0, 0x38, R4, 0xf8, !PT ;  /* 0x0000003800007812 */ /* 0x000fe200078ef804 */
[----:B------:R-:W-:Y:S01]  /*0590*/  ULDC.64 UR4, c[0x0][0x118] ;  /* 0x0000460000047ab9 */ /* 0x000fe20000000a00 */
[----:B------:R-:W-:Y:S01]  /*05a0*/  LEA.HI R12, R3, R7, RZ, 0x3 ;  /* 0x00000007030c7211 */ /* 0x000fe200078f18ff */
[----:B------:R-:W-:Y:S01]  /*05b0*/  ULOP3.LUT UR59, UR37, UR59, URZ, 0x3c, !UPT ;  /* 0x0000003b253b7292 */ /* 0x000fe2000f8e3c3f */
[----:B------:R-:W-:Y:S01]  /*05c0*/  LOP3.LUT R9, R0, R2, RZ, 0x3c, !PT ;  /* 0x0000000200097212 */ /* 0x000fe200078e3cff */
[----:B------:R-:W-:Y:S01]  /*05d0*/  IMAD.SHL.U32 R0, R6, 0x40, RZ ;  /* 0x0000004006007824 */ /* 0x000fe200078e00ff */
[----:B------:R-:W-:Y:S01]  /*05e0*/  LOP3.LUT R2, R12, 0xfffffff8, RZ, 0xc0, !PT ;  /* 0xfffffff80c027812 */ /* 0x000fe200078ec0ff */
[----:B------:R-:W-:Y:S01]  /*05f0*/  USHF.R.S32.HI UR60, URZ, 0x1f, UR37 ;  /* 0x0000001f3f3c7899 */ /* 0x000fe20008011425 */
[----:B------:R-:W-:Y:S01]  /*0600*/  LOP3.LUT P3, RZ, R6, 0x4, RZ, 0xc0, !PT ;  /* 0x0000000406ff7812 */ /* 0x000fe2000786c0ff */
[----:B------:R-:W-:Y:S01]  /*0610*/  UISETP.NE.AND UP6, UPT, UR10, URZ, UPT ;  /* 0x0000003f0a00728c */ /* 0x000fe2000bfc5270 */
[----:B------:R-:W-:Y:S01]  /*0620*/  LOP3.LUT R0, R0, 0x1c0, RZ, 0xc0, !PT ;  /* 0x000001c000007812 */ /* 0x000fe200078ec0ff */
[----:B------:R-:W-:Y:S01]  /*0630*/  IMAD.IADD R7, R7, 0x1, -R2 ;  /* 0x0000000107077824 */ /* 0x000fe200078e0a02 */
[----:B------:R-:W-:Y:S01]  /*0640*/  SHF.R.S32.HI R14, RZ, 0x7, R14 ;  /* 0x00000007ff0e7819 */ /* 0x000fe2000001140e */
[----:B------:R-:W-:Y:S01]  /*0650*/  IMAD.SHL.U32 R2, R13, 0x10, RZ ;  /* 0x000000100d027824 */ /* 0x000fe200078e00ff */
[----:B------:R-:W-:Y:S01]  /*0660*/  LOP3.LUT R5, R0, 0x8, R10, 0xf8, !PT ;  /* 0x0000000800057812 */ /* 0x000fe200078ef80a */
[----:B------:R-:W-:Y:S01]  /*0670*/  USHF.R.S32.HI UR61, URZ, 0x1f, UR37 ;  /* 0x0000001f3f3d7899 */ /* 0x000fe20008011425 */
[----:B------:R-:W-:Y:S01]  /*0680*/  LOP3.LUT R3, R8, 0x1, RZ, 0xc0, !PT ;  /* 0x0000000108037812 */ /* 0x000fe200078ec0ff */
[----:B------:R-:W-:Y:S01]  /*0690*/  UIMAD.WIDE.U32 UR42, UR38, UR44, URZ ;  /* 0x0000002c262a72a5 */ /* 0x000fe2000f8e003f */
[----:B------:R-:W-:Y:S01]  /*06a0*/  LOP3.LUT R6, R0, 0x10, R2, 0xf8, !PT ;  /* 0x0000001000067812 */ /* 0x000fe200078ef802 */
[----:B------:R-:W-:Y:S01]  /*06b0*/  IMAD.SHL.U32 R2, R11, 0x200, RZ ;  /* 0x000002000b027824 */ /* 0x000fe200078e00ff */
[----:B------:R-:W-:Y:S01]  /*06c0*/  ISETP.NE.U32.AND P0, PT, R3, 0x1, PT ;  /* 0x000000010300780c */ /* 0x000fe20003f05070 */
[----:B------:R-:W-:-:S02]  /*06d0*/  UIMAD UR54, UR39, UR44, URZ ;  /* 0x0000002c273672a4 */ /* 0x000fc4000f8e023f */
[C---:B------:R-:W-:Y:S01]  /*06e0*/  IMAD R3, R14.reuse, 0x800, R2 ;  /* 0x000008000e037824 */ /* 0x040fe200078e0202 */
[----:B-1----:R-:W-:Y:S01]  /*06f0*/  SHF.R.U32.HI R4, RZ, 0x3, R0 ;  /* 0x00000003ff047819 */ /* 0x002fe20000011600 */
[----:B------:R-:W-:Y:S01]  /*0700*/  IMAD.SHL.U32 R14, R14, 0x20, RZ ;  /* 0x000000200e0e7824 */ /* 0x000fe200078e00ff */
[----:B------:R-:W-:Y:S01]  /*0710*/  R2P PR, R8, 0x6 ;  /* 0x0000000608007804 */ /* 0x000fe20000000000 */
[----:B------:R-:W-:Y:S01]  /*0720*/  USHF.R.S32.HI UR56, URZ, 0x1f, UR49 ;  /* 0x0000001f3f387899 */ /* 0x000fe20008011431 */
[----:B------:R-:W-:Y:S01]  /*0730*/  LOP3.LUT R0, R5, R4, RZ, 0x3c, !PT ;  /* 0x0000000405007212 */ /* 0x000fe200078e3cff */
[----:B------:R-:W-:Y:S01]  /*0740*/  UIMAD UR53, UR7, UR53, URZ ;  /* 0x00000035073572a4 */ /* 0x000fe2000f8e023f */
[----:B------:R-:W-:Y:S01]  /*0750*/  LOP3.LUT R5, R6, 0x8, R10, 0xf8, !PT ;  /* 0x0000000806057812 */ /* 0x000fe200078ef80a */
[----:B------:R-:W-:Y:S01]  /*0760*/  IMAD.SHL.U32 R6, R11, 0x20, RZ ;  /* 0x000000200b067824 */ /* 0x000fe200078e00ff */
[----:B------:R-:W-:Y:S01]  /*0770*/  LOP3.LUT P6, RZ, R7, 0x2, RZ, 0xc0, !PT ;  /* 0x0000000207ff7812 */ /* 0x000fe200078cc0ff */
[----:B------:R-:W-:Y:S01]  /*0780*/  IMAD.IADD R0, R3, 0x1, R0 ;  /* 0x0000000103007824 */ /* 0x000fe200078e0200 */
[----:B------:R-:W-:Y:S01]  /*0790*/  LOP3.LUT R4, R2, R5, R4, 0xf6, !PT ;  /* 0x0000000502047212 */ /* 0x000fe200078ef604 */
[----:B------:R-:W-:Y:S01]  /*07a0*/  IMAD.SHL.U32 R5, R8, 0x40, RZ ;  /* 0x0000004008057824 */ /* 0x000fe200078e00ff */
[----:B------:R-:W-:Y:S01]  /*07b0*/  SHF.R.S32.HI R2, RZ, 0x6, R15 ;  /* 0x00000006ff027819 */ /* 0x000fe2000001140f */
[----:B------:R-:W-:Y:S01]  /*07c0*/  IMAD.U32 R3, RZ, RZ, UR15 ;  /* 0x0000000fff037e24 */ /* 0x000fe2000f8e00ff */
[C---:B------:R-:W-:Y:S01]  /*07d0*/  LOP3.LUT P5, RZ, R7.reuse, 0x4, RZ, 0xc0, !PT ;  /* 0x0000000407ff7812 */ /* 0x040fe200078ac0ff */
[----:B------:R-:W-:Y:S01]  /*07e0*/  IMAD.SHL.U32 R7, R7, 0x40, RZ ;  /* 0x0000004007077824 */ /* 0x000fe200078e00ff */
[----:B------:R1:W-:Y:S01]  /*07f0*/  STL [R1+0x88], R14 ;  /* 0x0000880e01007387 */ /* 0x0003e20000100800 */
[C---:B------:R-:W-:Y:S01]  /*0800*/  IMAD R10, R2.reuse, 0x200, R9 ;  /* 0x00000200020a7824 */ /* 0x040fe200078e0209 */
[----:B------:R-:W-:Y:S01]  /*0810*/  @!UP5 UIMAD UR52, UR8, UR52, URZ ;  /* 0x000000340834d2a4 */ /* 0x000fe2000f8e023f */
[----:B------:R-:W-:Y:S01]  /*0820*/  IMAD.SHL.U32 R3, R2, 0x8, RZ ;  /* 0x0000000802037824 */ /* 0x000fe200078e00ff */
[----:B------:R-:W-:Y:S01]  /*0830*/  LOP3.LUT R2, R5, 0x1c0, RZ, 0xc0, !PT ;  /* 0x000001c005027812 */ /* 0x000fe200078ec0ff */
[----:B------:R-:W-:Y:S01]  /*0840*/  IMAD.SHL.U32 R252, R0, 0x2, RZ ;  /* 0x0000000200fc7824 */ /* 0x000fe200078e00ff */
[----:B------:R-:W-:-:S02]  /*0850*/  USHF.R.S32.HI UR51, URZ, 0x1f, UR47 ;  /* 0x0000001f3f337899 */ /* 0x000fc4000801142f */
[----:B------:R-:W-:Y:S01]  /*0860*/  LOP3.LUT R3, R3, 0x18, RZ, 0xc0, !PT ;  /* 0x0000001803037812 */ /* 0x000fe200078ec0ff */
[----:B------:R-:W-:Y:S01]  /*0870*/  USHF.R.S32.HI UR50, URZ, 0x1f, UR46 ;  /* 0x0000001f3f327899 */ /* 0x000fe2000801142e */
[----:B------:R-:W-:Y:S01]  /*0880*/  SHF.R.U32.HI R5, RZ, 0x3, R2 ;  /* 0x00000003ff057819 */ /* 0x000fe20000011602 */
[----:B------:R-:W-:Y:S01]  /*0890*/  ULDC.U8 UR34, c[0x0][0x2d8] ;  /* 0x0000b60000227ab9 */ /* 0x000fe20000000000 */
[----:B------:R-:W-:Y:S02]  /*08a0*/  LOP3.LUT R9, R3, 0x20, R6, 0xf8, !PT ;  /* 0x0000002003097812 */ /* 0x000fe400078ef806 */
[----:B------:R-:W-:Y:S02]  /*08b0*/  LOP3.LUT R8, R5, R2, R3, 0x1e, !PT ;  /* 0x0000000205087212 */ /* 0x000fe400078e1e03 */
[----:B------:R-:W-:Y:S01]  /*08c0*/  LOP3.LUT R3, R2, 0x20, R14, 0xf8, !PT ;  /* 0x0000002002037812 */ /* 0x000fe200078ef80e */
[----:B------:R-:W-:-:S03]  /*08d0*/  IMAD.SHL.U32 R2, R16, 0x2, RZ ;  /* 0x0000000210027824 */ /* 0x000fc600078e00ff */
[----:B------:R-:W-:Y:S01]  /*08e0*/  LOP3.LUT R5, R3, R5, RZ, 0x3c, !PT ;  /* 0x0000000503057212 */ /* 0x000fe200078e3cff */
[--C-:B------:R-:W-:Y:S02]  /*08f0*/  IMAD R6, R18, 0x400, R2.reuse ;  /* 0x0000040012067824 */ /* 0x100fe400078e0202 */
[----:B------:R-:W-:Y:S02]  /*0900*/  IMAD.U32 R3, RZ, RZ, UR9 ;  /* 0x00000009ff037e24 */ /* 0x000fe4000f8e00ff */
[----:B------:R-:W-:Y:S01]  /*0910*/  IMAD R3, R13, 0x400, R2 ;  /* 0x000004000d037824 */ /* 0x000fe200078e0202 */
[----:B------:R-:W-:Y:S01]  /*0920*/  LOP3.LUT R2, R7, 0x1c0, RZ, 0xc0, !PT ;  /* 0x000001c007027812 */ /* 0x000fe200078ec0ff */
[----:B------:R-:W-:Y:S02]  /*0930*/  IMAD.IADD R15, R6, 0x1, R5 ;  /* 0x00000001060f7824 */ /* 0x000fe400078e0205 */
[----:B------:R-:W-:Y:S02]  /*0940*/  IMAD.SHL.U32 R5, R11, 0x8, RZ ;  /* 0x000000080b057824 */ /* 0x000fe400078e00ff */
[----:B------:R-:W-:-:S02]  /*0950*/  IMAD.SHL.U32 R7, R12, 0x40, RZ ;  /* 0x000000400c077824 */ /* 0x000fc400078e00ff */
[----:B-1----:R-:W-:Y:S01]  /*0960*/  IMAD.IADD R14, R3, 0x1, R8 ;  /* 0x00000001030e7824 */ /* 0x002fe200078e0208 */
[--C-:B------:R-:W-:Y:S01]  /*0970*/  SHF.R.U32.HI R3, RZ, 0x3, R2.reuse ;  /* 0x00000003ff037819 */ /* 0x100fe20000011602 */
[----:B------:R-:W-:Y:S01]  /*0980*/  IMAD.MOV.U32 R11, RZ, RZ, 0x40 ;  /* 0x00000040ff0b7424 */ /* 0x000fe200078e00ff */
[----:B------:R-:W-:Y:S01]  /*0990*/  LOP3.LUT R5, R2, 0x8, R5, 0xf8, !PT ;  /* 0x0000000802057812 */ /* 0x000fe200078ef805 */
[----:B------:R-:W-:Y:S01]  /*09a0*/  IMAD.MOV.U32 R6, RZ, RZ, 0x20 ;  /* 0x00000020ff067424 */ /* 0x000fe200078e00ff */
[----:B------:R-:W-:Y:S01]  /*09b0*/  LOP3.LUT R7, R7, 0xfffffe00, RZ, 0xc0, !PT ;  /* 0xfffffe0007077812 */ /* 0x000fe200078ec0ff */
[----:B------:R-:W-:Y:S01]  /*09c0*/  IMAD.MOV.U32 R12, RZ, RZ, -0x10 ;  /* 0xfffffff0ff0c7424 */ /* 0x000fe200078e00ff */
[----:B------:R-:W-:Y:S02]  /*09d0*/  LOP3.LUT R2, R3, R9, R2, 0x1e, !PT ;  /* 0x0000000903027212 */ /* 0x000fe400078e1e02 */
[----:B------:R-:W-:Y:S01]  /*09e0*/  LOP3.LUT R3, R5, R3, RZ, 0x3c, !PT ;  /* 0x0000000305037212 */ /* 0x000fe200078e3cff */
[----:B------:R-:W-:Y:S01]  /*09f0*/  IMAD R8, R18, 0x400, R7 ;  /* 0x0000040012087824 */ /* 0x000fe200078e0207 */
[----:B------:R-:W-:Y:S01]  /*0a00*/  SHF.R.S32.HI R5, RZ, 0x2, R17 ;  /* 0x00000002ff057819 */ /* 0x000fe20000011411 */
[----:B------:R-:W-:Y:S01]  /*0a10*/  IMAD R9, R13, 0x400, R7 ;  /* 0x000004000d097824 */ /* 0x000fe200078e0207 */
[----:B------:R-:W-:Y:S01]  /*0a20*/  LOP3.LUT R7, R2, R7, RZ, 0xfc, !PT ;  /* 0x0000000702077212 */ /* 0x000fe200078efcff */
[----:B------:R-:W-:Y:S01]  /*0a30*/  IMAD.IADD R8, R8, 0x1, R3 ;  /* 0x0000000108087824 */ /* 0x000fe200078e0203 */
[----:B------:R-:W-:Y:S01]  /*0a40*/  SEL R2, R11, 0xffffffc0, !P3 ;  /* 0xffffffc00b027807 */ /* 0x000fe20005800000 */
[----:B------:R-:W-:Y:S01]  /*0a50*/  IMAD.IADD R9, R3, 0x1, R9 ;  /* 0x0000000103097824 */ /* 0x000fe200078e0209 */
[----:B------:R-:W-:Y:S01]  /*0a60*/  SEL R3, R6, 0xffffffe0, !P4 ;  /* 0xffffffe006037807 */ /* 0x000fe20006000000 */
[----:B------:R-:W-:Y:S01]  /*0a70*/  IMAD R13, R18, 0x10, R5 ;  /* 0x00000010120d7824 */ /* 0x000fe200078e0205 */
[----:B------:R-:W-:Y:S01]  /*0a80*/  SEL R6, R6, 0xffffffe0, !P6 ;  /* 0xffffffe006067807 */ /* 0x000fe20007000000 */
[----:B------:R-:W-:Y:S01]  /*0a90*/  IMAD.SHL.U32 R5, R10, 0x2, RZ ;  /* 0x000000020a057824 */ /* 0x000fe200078e00ff */
[----:B------:R-:W-:Y:S01]  /*0aa0*/  SEL R10, R12, 0x10, !P0 ;  /* 0x000000100c0a7807 */ /* 0x000fe20004000000 */
[----:B------:R-:W-:Y:S01]  /*0ab0*/  IMAD R16, R0, 0x2, R2 ;  /* 0x0000000200107824 */ /* 0x000fe200078e0202 */
[----:B------:R1:W-:Y:S01]  /*0ac0*/  STL [R1+0x3c], R13 ;  /* 0x00003c0d01007387 */ /* 0x0003e20000100800 */
[----:B------:R-:W-:Y:S01]  /*0ad0*/  LEA R12, R14, 0xc000, 0x1 ;  /* 0x0000c0000e0c7811 */ /* 0x000fe200078e08ff */
[----:B------:R-:W-:Y:S01]  /*0ae0*/  IMAD.SHL.U32 R8, R8, 0x2, RZ ;  /* 0x0000000208087824 */ /* 0x000fe200078e00ff */
[----:B------:R-:W-:Y:S01]  /*0af0*/  LEA R9, R9, 0x12000, 0x1 ;  /* 0x0001200009097811 */ /* 0x000fe200078e08ff */
[----:B------:R2:W-:Y:S04]  /*0b00*/  STL [R1+0x38], R5 ;  /* 0x0000380501007387 */ /* 0x0005e80000100800 */
[----:B------:R-:W-:Y:S01]  /*0b10*/  STL [R1], R16 ;  /* 0x0000001001007387 */ /* 0x000fe20000100800 */
[----:B-1----:R-:W-:-:S02]  /*0b20*/  IMAD R13, R0, 0x2, R3 ;  /* 0x00000002000d7824 */ /* 0x002fc400078e0203 */
[----:B------:R-:W-:Y:S02]  /*0b30*/  IMAD.IADD R3, R3, 0x1, R16 ;  /* 0x0000000103037824 */ /* 0x000fe400078e0210 */
[----:B------:R-:W-:Y:S01]  /*0b40*/  IMAD.IADD R0, R2, 0x1, R13 ;  /* 0x0000000102007824 */ /* 0x000fe200078e020d */
[----:B------:R1:W-:Y:S01]  /*0b50*/  STL [R1+0x4], R13 ;  /* 0x0000040d01007387 */ /* 0x0003e20000100800 */
[----:B--2---:R-:W-:Y:S01]  /*0b60*/  SEL R5, R11, 0xffffffc0, !P5 ;  /* 0xffffffc00b057807 */ /* 0x004fe20006800000 */
[----:B------:R-:W-:Y:S02]  /*0b70*/  IMAD R2, R4, 0x2, R2 ;  /* 0x0000000204027824 */ /* 0x000fe400078e0202 */
[----:B------:R2:W-:Y:S04]  /*0b80*/  STL [R1+0x2c], R3 ;  /* 0x00002c0301007387 */ /* 0x0005e80000100800 */
[----:B------:R3:W-:Y:S01]  /*0b90*/  STL [R1+0x10], R0 ;  /* 0x0000100001007387 */ /* 0x0007e20000100800 */
[----:B-1----:R-:W-:-:S02]  /*0ba0*/  IMAD.SHL.U32 R13, R15, 0x2, RZ ;  /* 0x000000020f0d7824 */ /* 0x002fc400078e00ff */
[----:B--2---:R-:W-:-:S03]  /*0bb0*/  IMAD.SHL.U32 R3, R4, 0x2, RZ ;  /* 0x0000000204037824 */ /* 0x004fc600078e00ff */
[C---:B------:R-:W-:Y:S01]  /*0bc0*/  IADD3 R11, R13.reuse, 0x20, RZ ;  /* 0x000000200d0b7810 */ /* 0x040fe20007ffe0ff */
[----:B------:R-:W-:Y:S01]  /*0bd0*/  STL [R1+0x50], R13 ;  /* 0x0000500d01007387 */ /* 0x000fe20000100800 */
[C---:B------:R-:W-:Y:S01]  /*0be0*/  IADD3 R4, R12.reuse, 0x40, RZ ;  /* 0x000000400c047810 */ /* 0x040fe20007ffe0ff */
[C---:B---3--:R-:W-:Y:S01]  /*0bf0*/  IMAD.IADD R0, R13.reuse, 0x1, R10 ;  /* 0x000000010d007824 */ /* 0x048fe200078e020a */
[----:B------:R-:W-:Y:S01]  /*0c00*/  @P1 IADD3 R11, R13, -0x20, RZ ;  /* 0xffffffe00d0b1810 */ /* 0x000fe20007ffe0ff */
[----:B------:R-:W-:Y:S01]  /*0c10*/  STL [R1+0x70], R12 ;  /* 0x0000700c01007387 */ /* 0x000fe20000100800 */
[----:B------:R-:W-:-:S03]  /*0c20*/  @P2 IADD3 R4, R12, -0x40, RZ ;  /* 0xffffffc00c042810 */ /* 0x000fc60007ffe0ff */
        /* <DEDUP_REMOVED lines=19> */
[----:B------:R2:W-:Y:S02]  /*0d60*/  STL [R1+0x24], R4 ;  /* 0x0000240401007387 */ /* 0x0005e40000100800 */
.L_x_373:
        /* <DEDUP_REMOVED lines=53> */
.L_x_345:
        /* <DEDUP_REMOVED lines=59> */
.L_x_347:
        /* <DEDUP_REMOVED lines=18> */
.L_x_348:
        /* <DEDUP_REMOVED lines=71> */
.L_x_349:
[----:B------:R-:W-:Y:S02]  /*1a00*/  UMOV UR8, UR53 ;  /* 0x0000003500087c82 */ /* 0x000fe40008000000 */
.L_x_350:
        /* <DEDUP_REMOVED lines=22> */
[----:B------:R-:W-:-:S03]  /*1b70*/  SHF.R.S32.HI R27, RZ, 0x3, R27 ;  /* 0x00000003ff1b7819 */ /* 0x000fc6000001141b */
[----:B------:R-:W-:Y:S01]  /*1b80*/  UIMAD UR11, UR15, UR7, UR6 ;  /* 0x000000070f0b72a4 */ /* 0x000fe2000f8e0206 */
[----:B------:R-:W-:Y:S01]  /*1b90*/  SHF.R.S32.HI R20, RZ, 0x1f, R27 ;  /* 0x0000001fff147819 */ /* 0x000fe2000001141b */
[----:B------:R-:W-:Y:S01]  /*1ba0*/  UIADD3 UR6, UR15, UR8, URZ ;  /* 0x000000080f067290 */ /* 0x000fe2000fffe03f */
[----:B------:R-:W-:Y:S02]  /*1bb0*/  IADD3 R5, P0, R27, UR15, RZ ;  /* 0x0000000f1b057c10 */ /* 0x000fe4000ff1e0ff */
[----:B------:R-:W-:Y:S02]  /*1bc0*/  ULDC.64 UR8, c[0x0][0x3c8] ;  /* 0x0000f20000087ab9 */ /* 0x000fe40000000a00 */
[----:B------:R-:W-:Y:S01]  /*1bd0*/  IADD3.X R9, R20, UR24, RZ, P0, !PT ;  /* 0x0000001814097c10 */ /* 0x000fe200087fe4ff */
[----:B------:R-:W-:Y:S02]  /*1be0*/  UMOV UR24, 0x4 ;  /* 0x0000000400187882 */ /* 0x000fe40000000000 */
[----:B------:R-:W-:-:S02]  /*1bf0*/  UIMAD.WIDE UR6, UR6, UR24, UR8 ;  /* 0x00000018060672a5 */ /* 0x000fc4000f8e0208 */
        /* <DEDUP_REMOVED lines=13> */
[----:B------:R-:W-:Y:S01]  /*1cd0*/  IADD3.X R9, R7, UR28, R5, P0, !PT ;  /* 0x0000001c07097c10 */ /* 0x000fe200087fe405 */
[----:B------:R-:W-:Y:S01]  /*1ce0*/  IMAD.U32 R5, RZ, RZ, UR15 ;  /* 0x0000000fff057e24 */ /* 0x000fe2000f8e00ff */
[----:B------:R-:W-:Y:S01]  /*1cf0*/  IADD3 R6, P0, R14, UR22, RZ ;  /* 0x000000160e067c10 */ /* 0x000fe2000ff1e0ff */
[----:B------:R-:W-:-:S02]  /*1d00*/  USHF.R.S32.HI UR12, URZ, 0x1f, UR6 ;  /* 0x0000001f3f0c7899 */ /* 0x000fc40008011406 */
[----:B------:R-:W-:Y:S01]  /*1d10*/  IMAD.WIDE.U32 R8, R11, c[0x0][0x1a8], R8 ;  /* 0x00006a000b087a25 */ /* 0x000fe200078e0008 */
[----:B------:R-:W-:Y:S01]  /*1d20*/  IADD3.X R7, R15, UR23, RZ, P0, !PT ;  /* 0x000000170f077c10 */ /* 0x000fe200087fe4ff */
[----:B------:R-:W-:Y:S02]  /*1d30*/  ULEA.HI UR12, UR12, UR6, URZ, 0x6 ;  /* 0x000000060c0c7291 */ /* 0x000fe4000f8f303f */
[----:B------:R-:W-:Y:S01]  /*1d40*/  ULDC.64 UR22, c[0x0][0x200] ;  /* 0x0000800000167ab9 */ /* 0x000fe20000000a00 */
[----:B------:R-:W-:Y:S01]  /*1d50*/  LEA R28, P2, R8, c[0x0][0x160], 0x1 ;  /* 0x00005800081c7a11 */ /* 0x000fe200078408ff */
[----:B------:R-:W-:Y:S01]  /*1d60*/  IMAD.WIDE.U32 R6, R5, c[0x0][0x370], R6 ;  /* 0x0000dc0005067a25 */ /* 0x000fe200078e0006 */
[----:B-----5:R-:W-:Y:S01]  /*1d70*/  SHF.R.S32.HI R5, RZ, 0x1f, R22 ;  /* 0x0000001fff057819 */ /* 0x020fe20000011416 */
[----:B------:R-:W-:Y:S02]  /*1d80*/  USHF.R.S32.HI UR12, URZ, 0x6, UR12 ;  /* 0x000000063f0c7899 */ /* 0x000fe4000801140c */
[----:B------:R-:W-:Y:S01]  /*1d90*/  UIMAD.WIDE UR6, UR13, UR24, UR22 ;  /* 0x000000180d0672a5 */ /* 0x000fe2000f8e0216 */
[----:B------:R-:W-:Y:S01]  /*1da0*/  LEA.HI R5, R5, R22, RZ, 0x5 ;  /* 0x0000001605057211 */ /* 0x000fe200078f28ff */
[----:B------:R-:W-:Y:S01]  /*1db0*/  UISETP.LT.AND UP1, UPT, URZ, UR12, UPT ;  /* 0x0000000c3f00728c */ /* 0x000fe2000bf21270 */
[----:B------:R-:W-:-:S02]  /*1dc0*/  IADD3 R7, R7, UR11, RZ ;  /* 0x0000000b07077c10 */ /* 0x000fc4000fffe0ff */
[----:B------:R-:W-:Y:S01]  /*1dd0*/  LOP3.LUT R10, R5, 0xffffffe0, RZ, 0xc0, !PT ;  /* 0xffffffe0050a7812 */ /* 0x000fe200078ec0ff */
[----:B------:R-:W-:Y:S01]  /*1de0*/  USEL UR12, URZ, UR12, !UP1 ;  /* 0x0000000c3f0c7287 */ /* 0x000fe2000c800000 */
[----:B------:R-:W-:Y:S01]  /*1df0*/  SHF.R.S32.HI R5, RZ, 0x5, R5 ;  /* 0x00000005ff057819 */ /* 0x000fe20000011405 */
[----:B------:R-:W-:Y:S01]  /*1e00*/  IMAD.WIDE.U32 R6, R11, c[0x0][0x378], R6 ;  /* 0x0000de000b067a25 */ /* 0x000fe200078e0006 */
[----:B------:R-:W-:Y:S01]  /*1e10*/  IADD3 R11, R9, UR16, RZ ;  /* 0x00000010090b7c10 */ /* 0x000fe2000fffe0ff */
[----:B------:R-:W-:Y:S02]  /*1e20*/  UISETP.GT.AND UP1, UPT, UR29, UR12, UPT ;  /* 0x0000000c1d00728c */ /* 0x000fe4000bf24270 */
[----:B------:R-:W-:Y:S01]  /*1e30*/  IMAD.IADD R22, R22, 0x1, -R10 ;  /* 0x0000000116167824 */ /* 0x000fe200078e0a0a */
[----:B------:R-:W-:Y:S01]  /*1e40*/  IADD3 R7, R7, UR14, RZ ;  /* 0x0000000e07077c10 */ /* 0x000fe2000fffe0ff */
[----:B------:R-:W-:Y:S01]  /*1e50*/  IMAD R9, R20, c[0x0][0x370], RZ ;  /* 0x0000dc0014097a24 */ /* 0x000fe200078e02ff */
[----:B------:R-:W-:Y:S01]  /*1e60*/  LEA.HI.X R29, R8, c[0x0][0x164], R11, 0x1, P2 ;  /* 0x00005900081d7a11 */ /* 0x000fe200010f0c0b */
[----:B------:R-:W-:-:S02]  /*1e70*/  IMAD R5, R5, UR48, R22 ;  /* 0x0000003005057c24 */ /* 0x000fc4000f8e0216 */
[C---:B------:R-:W-:Y:S02]  /*1e80*/  IMAD R9, R27.reuse, c[0x0][0x374], R9 ;  /* 0x0000dd001b097a24 */ /* 0x040fe400078e0209 */
[----:B------:R-:W-:Y:S01]  /*1e90*/  IMAD.WIDE.U32 R6, R27, c[0x0][0x370], R6 ;  /* 0x0000dc001b067a25 */ /* 0x000fe200078e0006 */
[C---:B------:R-:W-:Y:S01]  /*1ea0*/  IADD3 R10, P0, R5.reuse, UR20, RZ ;  /* 0x00000014050a7c10 */ /* 0x040fe2000ff1e0ff */
[----:B------:R1:W-:Y:S03]  /*1eb0*/  STL.64 [R1+0x48], R28 ;  /* 0x0000481c01007387 */ /* 0x0003e60000100a00 */
[----:B------:R-:W-:Y:S01]  /*1ec0*/  LEA.HI.X.SX32 R8, R5, UR17, 0x1, P0 ;  /* 0x0000001105087c11 */ /* 0x000fe200080f0eff */
[----:B------:R-:W-:Y:S01]  /*1ed0*/  IMAD.IADD R5, R7, 0x1, R9 ;  /* 0x0000000107057824 */ /* 0x000fe200078e0209 */
[----:B------:R-:W-:Y:S02]  /*1ee0*/  LEA R30, P3, R6, c[0x0][0x330], 0x1 ;  /* 0x0000cc00061e7a11 */ /* 0x000fe400078608ff */
[----:B------:R-:W-:-:S02]  /*1ef0*/  LEA R16, P2, R10, c[0x0][0x350], 0x2 ;  /* 0x0000d4000a107a11 */ /* 0x000fc400078410ff */
[----:B------:R-:W-:Y:S02]  /*1f00*/  LEA.HI.X R31, R6, c[0x0][0x334], R5, 0x1, P3 ;  /* 0x0000cd00061f7a11 */ /* 0x000fe400018f0c05 */
[----:B------:R-:W-:Y:S02]  /*1f10*/  LEA.HI.X R17, R10, c[0x0][0x354], R8, 0x2, P2 ;  /* 0x0000d5000a117a11 */ /* 0x000fe400010f1408 */
[----:B------:R-:W-:Y:S01]  /*1f20*/  PLOP3.LUT P0, PT, PT, PT, UP1, 0x80, 0x0 ;  /* 0x000000000000781c */ /* 0x000fe20003f0f018 */
[----:B------:R1:W-:Y:S04]  /*1f30*/  STL.64 [R1+0x40], R30 ;  /* 0x0000401e01007387 */ /* 0x0003e80000100a00 */
[----:B------:R1:W-:Y:S08]  /*1f40*/  STL.64 [R1+0x30], R16 ;  /* 0x0000301001007387 */ /* 0x0003f00000100a00 */
[----:B------:R-:W-:Y:S05]  /*1f50*/  @P0 BRA `(.L_x_351) ;  /* 0x000007d000000947 */ /* 0x000fea0003800000 */
        /* <DEDUP_REMOVED lines=18> */
.L_x_352:
        /* <DEDUP_REMOVED lines=18> */
.L_x_353:
        /* <DEDUP_REMOVED lines=29> */
.L_x_355:
[----:B------:R-:W-:Y:S05]  /*2370*/  BSYNC B0 ;  /* 0x0000000000007941 */ /* 0x000fea0003800000 */
.L_x_354:
[----:B--2---:R-:W-:Y:S01]  /*2380*/  IADD3 R4, R27, 0x20, RZ ;  /* 0x000000201b047810 */ /* 0x004fe20007ffe0ff */
        /* <DEDUP_REMOVED lines=15> */
.L_x_357:
[----:B------:R-:W-:Y:S05]  /*2480*/  BSYNC B0 ;  /* 0x0000000000007941 */ /* 0x000fea0003800000 */
.L_x_356:
[----:B------:R-:W-:Y:S01]  /*2490*/  ULDC.64 UR6, c[0x0][0x3a8] ;  /* 0x0000ea0000067ab9 */ /* 0x000fe20000000a00 */
[----:B--2---:R-:W-:Y:S01]  /*24a0*/  IMAD.U32 R4, RZ, RZ, UR18 ;  /* 0x00000012ff047e24 */ /* 0x004fe2000f8e00ff */
        /* <DEDUP_REMOVED lines=25> */
.L_x_359:
[----:B------:R-:W-:Y:S05]  /*2640*/  BSYNC B0 ;  /* 0x0000000000007941 */ /* 0x000fea0003800000 */
.L_x_358:
[----:B------:R-:W-:Y:S05]  /*2650*/  @P0 BRA `(.L_x_360) ;  /* 0x0000616000000947 */ /* 0x000fea0003800000 */
[----:B--2---:R-:W-:Y:S02]  /*2660*/  IADD3 R4, P0, R27, 0x20, RZ ;  /* 0x000000201b047810 */ /* 0x004fe40007f1e0ff */
        /* <DEDUP_REMOVED lines=12> */
.L_x_351:
[----:B------:R-:W2:Y:S01]  /*2730*/  LDL R26, [R1+0x38] ;  /* 0x00003800011a7983 */ /* 0x000ea20000100800 */
[----:B------:R-:W-:Y:S01]  /*2740*/  ULDC.64 UR14, c[0x0][0x198] ;  /* 0x00006600000e7ab9 */ /* 0x000fe20000000a00 */
[----:B------:R-:W-:Y:S01]  /*2750*/  IMAD.U32 R6, RZ, RZ, UR18 ;  /* 0x00000012ff067e24 */ /* 0x000fe2000f8e00ff */
[----:B------:R-:W-:Y:S01]  /*2760*/  UIMAD UR11, UR19, UR14, URZ ;  /* 0x0000000e130b72a4 */ /* 0x000fe2000f8e023f */
[----:B------:R-:W-:Y:S01]  /*2770*/  IMAD.U32 R8, RZ, RZ, UR18 ;  /* 0x00000012ff087e24 */ /* 0x000fe2000f8e00ff */
[----:B------:R-:W-:Y:S01]  /*2780*/  ULDC.64 UR16, c[0x0][0x1a0] ;  /* 0x0000680000107ab9 */ /* 0x000fe20000000a00 */
[----:B------:R-:W-:Y:S01]  /*2790*/  IADD3 R5, R27, 0x20, RZ ;  /* 0x000000201b057810 */ /* 0x000fe20007ffe0ff */
[----:B------:R-:W-:Y:S01]  /*27a0*/  UIMAD UR16, UR19, UR16, URZ ;  /* 0x00000010131072a4 */ /* 0x000fe2000f8e023f */
[----:B------:R-:W-:Y:S01]  /*27b0*/  IMAD.WIDE.U32 R6, R6, c[0x0][0x1a0], R14 ;  /* 0x0000680006067a25 */ /* 0x000fe200078e000e */
[----:B------:R-:W-:-:S02]  /*27c0*/  UIMAD UR15, UR18, UR15, UR11 ;  /* 0x0000000f120f72a4 */ /* 0x000fc4000f8e020b */
[----:B------:R-:W-:Y:S01]  /*27d0*/  UIMAD UR13, UR32, -0x40, UR21 ;  /* 0xffffffc0200d78a4 */ /* 0x000fe2000f8e0215 */
[----:B------:R-:W-:Y:S01]  /*27e0*/  IMAD.WIDE.U32 R8, R8, c[0x0][0x198], R14 ;  /* 0x0000660008087a25 */ /* 0x000fe200078e000e */
[----:B------:R-:W-:Y:S01]  /*27f0*/  UIMAD UR11, UR8, -0x40, UR31 ;  /* 0xffffffc0080b78a4 */ /* 0x000fe2000f8e021f */
[----:B------:R-:W-:Y:S01]  /*2800*/  IADD3 R6, P3, R6, UR25, RZ ;  /* 0x0000001906067c10 */ /* 0x000fe2000ff7e0ff */
[----:B------:R-:W-:Y:S02]  /*2810*/  UIMAD UR17, UR18, UR17, UR16 ;  /* 0x00000011121172a4 */ /* 0x000fe4000f8e0210 */
[C---:B------:R-:W-:Y:S02]  /*2820*/  ISETP.GE.AND P2, PT, R5.reuse, UR13, PT ;  /* 0x0000000d05007c0c */ /* 0x040fe4000bf46270 */
[----:B------:R-:W-:Y:S01]  /*2830*/  ISETP.GE.AND P1, PT, R5, UR11, PT ;  /* 0x0000000b05007c0c */ /* 0x000fe2000bf26270 */
[----:B------:R-:W-:Y:S01]  /*2840*/  IMAD.U32 R5, RZ, RZ, UR15 ;  /* 0x0000000fff057e24 */ /* 0x000fe2000f8e00ff */
[----:B------:R-:W-:-:S02]  /*2850*/  MOV R10, UR17 ;  /* 0x00000011000a7c02 */ /* 0x000fc40008000f00 */
[----:B------:R-:W-:Y:S01]  /*2860*/  IADD3 R8, P0, R8, UR27, RZ ;  /* 0x0000001b08087c10 */ /* 0x000fe2000ff1e0ff */
[----:B------:R-:W-:Y:S01]  /*2870*/  IMAD.MOV.U32 R23, RZ, RZ, 0x40 ;  /* 0x00000040ff177424 */ /* 0x000fe200078e00ff */
[----:B------:R-:W-:Y:S01]  /*2880*/  IADD3.X R7, R7, UR26, R10, P3, !PT ;  /* 0x0000001a07077c10 */ /* 0x000fe20009ffe40a */
[C---:B------:R-:W-:Y:S01]  /*2890*/  IMAD R10, R12.reuse, c[0x0][0x1b8], RZ ;  /* 0x00006e000c0a7a24 */ /* 0x040fe200078e02ff */
[----:B------:R-:W-:Y:S01]  /*28a0*/  IADD3.X R9, R9, UR30, R5, P0, !PT ;  /* 0x0000001e09097c10 */ /* 0x000fe200087fe405 */
[----:B------:R-:W-:Y:S02]  /*28b0*/  IMAD R5, R12, c[0x0][0x1b0], RZ ;  /* 0x00006c000c057a24 */ /* 0x000fe400078e02ff */
[----:B------:R-:W-:-:S04]  /*28c0*/  IMAD.WIDE.U32 R12, R23, c[0x0][0x370], RZ ;  /* 0x0000dc00170c7a25 */ /* 0x000fc800078e00ff */
[----:B-1----:R-:W-:Y:S01]  /*28d0*/  IMAD R15, R23, c[0x0][0x374], RZ ;  /* 0x0000dd00170f7a24 */ /* 0x002fe200078e02ff */
[----:B------:R-:W-:-:S04]  /*28e0*/  @!P1 IADD3 R14, P0, R30, R12, RZ ;  /* 0x0000000c1e0e9210 */ /* 0x000fc80007f1e0ff */
[----:B------:R-:W-:Y:S02]  /*28f0*/  @!P1 IADD3.X R15, R31, R13, R15, P0, !PT ;  /* 0x0000000d1f0f9210 */ /* 0x000fe400007fe40f */
[----:B------:R-:W-:Y:S01]  /*2900*/  @!P2 IADD3 R18, P0, R27, 0x20, RZ ;  /* 0x000000201b12a810 */ /* 0x000fe20007f1e0ff */
[C---:B------:R-:W-:Y:S02]  /*2910*/  IMAD R10, R4.reuse, c[0x0][0x1bc], R10 ;  /* 0x00006f00040a7a24 */ /* 0x040fe400078e020a */
[C---:B------:R-:W-:Y:S02]  /*2920*/  IMAD R11, R4.reuse, c[0x0][0x1b4], R5 ;  /* 0x00006d00040b7a24 */ /* 0x040fe400078e0205 */
[----:B------:R-:W-:-:S04]  /*2930*/  IMAD.WIDE.U32 R6, R4, c[0x0][0x1b8], R6 ;  /* 0x00006e0004067a25 */ /* 0x000fc800078e0006 */
[----:B------:R-:W-:-:S04]  /*2940*/  IMAD.WIDE.U32 R4, R4, c[0x0][0x1b0], R8 ;  /* 0x00006c0004047a25 */ /* 0x000fc800078e0008 */
[----:B------:R-:W-:Y:S01]  /*2950*/  @!P2 IMAD.X R9, RZ, RZ, R20, P0 ;  /* 0x000000ffff09a224 */ /* 0x000fe200000e0614 */
[----:B------:R-:W-:Y:S02]  /*2960*/  PLOP3.LUT P0, PT, PT, PT, UP6, 0x80, 0x0 ;  /* 0x000000000000781c */ /* 0x000fe40003f0f068 */
[C---:B------:R-:W-:Y:S02]  /*2970*/  ISETP.GE.AND P3, PT, R27.reuse, UR13, PT ;  /* 0x0000000d1b007c0c */ /* 0x040fe4000bf66270 */
[----:B------:R-:W-:Y:S02]  /*2980*/  @!P2 IADD3 R8, P4, R27, 0x20, RZ ;  /* 0x000000201b08a810 */ /* 0x000fe40007f9e0ff */
[----:B------:R-:W-:-:S03]  /*2990*/  IADD3 R7, R7, R10, RZ ;  /* 0x0000000a07077210 */ /* 0x000fc60007ffe0ff */
[----:B------:R-:W-:-:S04]  /*29a0*/  @!P2 IMAD.X R12, RZ, RZ, R20, P4 ;  /* 0x000000ffff0ca224 */ /* 0x000fc800020e0614 */
[----:B------:R-:W-:Y:S01]  /*29b0*/  @P0 BAR.SYNC.DEFER_BLOCKING 0x0 ;  /* 0x0000000000000b1d */ /* 0x000fe20000010000 */
[----:B------:R-:W-:Y:S01]  /*29c0*/  IADD3 R5, R5, R11, RZ ;  /* 0x0000000b05057210 */ /* 0x000fe20007ffe0ff */
[----:B------:R-:W-:Y:S01]  /*29d0*/  @!P2 IMAD R17, R12, c[0x0][0x1a0], RZ ;  /* 0x000068000c11aa24 */ /* 0x000fe200078e02ff */
[----:B------:R-:W-:Y:S01]  /*29e0*/  @!P2 MOV R11, R7 ;  /* 0x00000007000ba202 */ /* 0x000fe20000000f00 */
[----:B------:R-:W-:Y:S02]  /*29f0*/  @!P2 IMAD.MOV.U32 R10, RZ, RZ, R6 ;  /* 0x000000ffff0aa224 */ /* 0x000fe400078e0006 */
[----:B------:R-:W-:Y:S01]  /*2a00*/  @!P3 IMAD R19, R20, c[0x0][0x1a0], RZ ;  /* 0x000068001413ba24 */ /* 0x000fe200078e02ff */
[----:B------:R-:W-:Y:S01]  /*2a10*/  @!P2 MOV R12, R4 ;  /* 0x00000004000ca202 */ /* 0x000fe20000000f00 */
[----:B------:R-:W-:Y:S02]  /*2a20*/  @!P2 IMAD R16, R9, c[0x0][0x198], RZ ;  /* 0x000066000910aa24 */ /* 0x000fe400078e02ff */
[----:B------:R-:W-:-:S02]  /*2a30*/  @!P2 IMAD R17, R8, c[0x0][0x1a4], R17 ;  /* 0x000069000811aa24 */ /* 0x000fc400078e0211 */
[----:B------:R-:W-:-:S04]  /*2a40*/  @!P2 IMAD.WIDE.U32 R8, R8, c[0x0][0x1a0], R10 ;  /* 0x000068000808aa25 */ /* 0x000fc800078e000a */
[----:B------:R-:W-:Y:S02]  /*2a50*/  @!P2 IMAD.MOV.U32 R13, RZ, RZ, R5 ;  /* 0x000000ffff0da224 */ /* 0x000fe400078e0005 */
[C---:B------:R-:W-:Y:S02]  /*2a60*/  @!P3 IMAD R10, R27.reuse, c[0x0][0x1a4], R19 ;  /* 0x000069001b0aba24 */ /* 0x040fe400078e0213 */
[----:B------:R-:W-:-:S04]  /*2a70*/  @!P3 IMAD.WIDE.U32 R6, R27, c[0x0][0x1a0], R6 ;  /* 0x000068001b06ba25 */ /* 0x000fc800078e0006 */
[C---:B------:R-:W-:Y:S01]  /*2a80*/  @!P2 IMAD R21, R18.reuse, c[0x0][0x19c], R16 ;  /* 0x000067001215aa24 */ /* 0x040fe200078e0210 */
[----:B------:R-:W-:Y:S01]  /*2a90*/  @!P3 IADD3 R7, R7, R10, RZ ;  /* 0x0000000a0707b210 */ /* 0x000fe20007ffe0ff */
[----:B------:R-:W-:Y:S01]  /*2aa0*/  @!P2 IMAD.WIDE.U32 R18, R18, c[0x0][0x198], R12 ;  /* 0x000066001212aa25 */ /* 0x000fe200078e000c */
[----:B------:R-:W-:Y:S02]  /*2ab0*/  @!P3 LEA R12, P5, R6, c[0x0][0x170], 0x1 ;  /* 0x00005c00060cba11 */ /* 0x000fe400078a08ff */
[----:B------:R-:W-:Y:S01]  /*2ac0*/  @!P2 LEA R10, P4, R8, c[0x0][0x170], 0x1 ;  /* 0x00005c00080aaa11 */ /* 0x000fe200078808ff */
[----:B------:R-:W-:Y:S01]  /*2ad0*/  @!P3 IMAD R11, R20, c[0x0][0x198], RZ ;  /* 0x00006600140bba24 */ /* 0x000fe200078e02ff */
[----:B------:R-:W-:Y:S01]  /*2ae0*/  @!P3 LEA.HI.X R13, R6, c[0x0][0x174], R7, 0x1, P5 ;  /* 0x00005d00060dba11 */ /* 0x000fe200028f0c07 */
[----:B------:R-:W-:Y:S02]  /*2af0*/  @!P2 IMAD.IADD R9, R9, 0x1, R17 ;  /* 0x000000010909a824 */ /* 0x000fe400078e0211 */
[----:B------:R-:W-:-:S03]  /*2b00*/  @!P3 IMAD R20, R27, c[0x0][0x19c], R11 ;  /* 0x000067001b14ba24 */ /* 0x000fc600078e020b */
[----:B------:R-:W-:Y:S01]  /*2b10*/  @!P2 LEA.HI.X R11, R8, c[0x0][0x174], R9, 0x1, P4 ;  /* 0x00005d00080baa11 */ /* 0x000fe200020f0c09 */
        /* <DEDUP_REMOVED lines=18> */
[----:B------:R-:W-:-:S03]  /*2c40*/  ISETP.GE.AND P0, PT, R27, UR11, PT ;  /* 0x0000000b1b007c0c */ /* 0x000fc6000bf06270 */
[----:B------:R-:W0:Y:S04]  /*2c50*/  LDGDEPBAR ;  /* 0x00000000000079af */ /* 0x000e280000000000 */
[----:B--2---:R-:W2:Y:S06]  /*2c60*/  LDL R10, [R1+0x3c] ;  /* 0x00003c00010a7983 */ /* 0x004eac0000100800 */
[----:B------:R-:W-:Y:S04]  /*2c70*/  @P0 STS.128 [R26+0x6000], RZ ;  /* 0x006000ff1a000388 */ /* 0x000fe80000000c00 */
[----:B------:R-:W-:Y:S04]  /*2c80*/  @P0 STS.128 [R26+0x8000], RZ ;  /* 0x008000ff1a000388 */ /* 0x000fe80000000c00 */
[----:B------:R-:W-:Y:S04]  /*2c90*/  @P0 STS.128 [R26+0xa000], RZ ;  /* 0x00a000ff1a000388 */ /* 0x000fe80000000c00 */
[----:B------:R-:W-:Y:S01]  /*2ca0*/  @!PT LDS RZ, [RZ] ;  /* 0x00000000fffff984 */ /* 0x000fe20000000800 */
[----:B------:R-:W-:Y:S01]  /*2cb0*/  @!PT LDS RZ, [RZ] ;  /* 0x00000000fffff984 */ /* 0x000fe20000000800 */
[----:B------:R-:W-:Y:S01]  /*2cc0*/  @!PT LDS RZ, [RZ] ;  /* 0x00000000fffff984 */ /* 0x000fe20000000800 */
[----:B------:R3:W-:Y:S01]  /*2cd0*/  @!P0 LDGSTS.E.BYPASS.LTC128B.128 [R26+0x6000], [R30.64] ;  /* 0x060000001e1a8fae */ /* 0x0007e2000b901d44 */
[----:B------:R-:W-:-:S03]  /*2ce0*/  IMAD.WIDE.U32 R24, R23, c[0x0][0x190], RZ ;  /* 0x0000640017187a25 */ /* 0x000fc600078e00ff */
[----:B------:R3:W-:Y:S04]  /*2cf0*/  @!P0 LDGSTS.E.BYPASS.LTC128B.128 [R26+0x8000], [R30.64+0x80] ;  /* 0x080000801e1a8fae */ /* 0x0007e8000b901d44 */
[----:B------:R3:W-:Y:S04]  /*2d00*/  @!P0 LDGSTS.E.BYPASS.LTC128B.128 [R26+0xa000], [R30.64+0x100] ;  /* 0x0a0001001e1a8fae */ /* 0x0007e8000b901d44 */
[----:B------:R-:W-:Y:S04]  /*2d10*/  @P1 STS.128 [R26+0x7000], RZ ;  /* 0x007000ff1a001388 */ /* 0x000fe80000000c00 */
[----:B------:R-:W-:Y:S01]  /*2d20*/  @P1 STS.128 [R26+0x9000], RZ ;  /* 0x009000ff1a001388 */ /* 0x000fe20000000c00 */
[----:B------:R-:W-:-:S03]  /*2d30*/  IMAD R23, R23, c[0x0][0x194], RZ ;  /* 0x0000650017177a24 */ /* 0x000fc600078e02ff */
[----:B------:R-:W-:Y:S01]  /*2d40*/  @P1 STS.128 [R26+0xb000], RZ ;  /* 0x00b000ff1a001388 */ /* 0x000fe20000000c00 */
[----:B------:R-:W-:-:S03]  /*2d50*/  @!P1 IADD3 R8, P6, R28, R24, RZ ;  /* 0x000000181c089210 */ /* 0x000fc60007fde0ff */
[----:B------:R-:W-:Y:S01]  /*2d60*/  @!PT LDS RZ, [RZ] ;  /* 0x00000000fffff984 */ /* 0x000fe20000000800 */
[----:B------:R-:W-:Y:S01]  /*2d70*/  @!PT LDS RZ, [RZ] ;  /* 0x00000000fffff984 */ /* 0x000fe20000000800 */
[----:B------:R-:W-:Y:S01]  /*2d80*/  @!PT LDS RZ, [RZ] ;  /* 0x00000000fffff984 */ /* 0x000fe20000000800 */
[----:B------:R1:W-:Y:S01]  /*2d90*/  @!P1 LDGSTS.E.BYPASS.LTC128B.128 [R26+0x7000], [R14.64] ;  /* 0x070000000e1a9fae */ /* 0x0003e2000b901d44 */
[----:B------:R-:W-:-:S03]  /*2da0*/  @!P3 IMAD.WIDE.U32 R16, R27, c[0x0][0x198], R4 ;  /* 0x000066001b10ba25 */ /* 0x000fc600078e0004 */
[----:B------:R1:W-:Y:S04]  /*2db0*/  @!P1 LDGSTS.E.BYPASS.LTC128B.128 [R26+0x9000], [R14.64+0x80] ;  /* 0x090000800e1a9fae */ /* 0x0003e8000b901d44 */
[----:B------:R1:W-:Y:S04]  /*2dc0*/  @!P1 LDGSTS.E.BYPASS.LTC128B.128 [R26+0xb000], [R14.64+0x100] ;  /* 0x0b0001000e1a9fae */ /* 0x0003e8000b901d44 */
[----:B------:R-:W-:Y:S01]  /*2dd0*/  @P0 STS.128 [R26], RZ ;  /* 0x000000ff1a000388 */ /* 0x000fe20000000c00 */
[----:B------:R-:W-:-:S03]  /*2de0*/  @!P1 IADD3.X R9, R29, R25, R23, P6, !PT ;  /* 0x000000191d099210 */ /* 0x000fc600037fe417 */
[----:B------:R-:W-:Y:S04]  /*2df0*/  @P0 STS.128 [R26+0x2000], RZ ;  /* 0x002000ff1a000388 */ /* 0x000fe80000000c00 */
[----:B------:R-:W-:Y:S01]  /*2e00*/  @P0 STS.128 [R26+0x4000], RZ ;  /* 0x004000ff1a000388 */ /* 0x000fe20000000c00 */
[----:B------:R-:W-:-:S03]  /*2e10*/  @!P3 IADD3 R5, R17, R20, RZ ;  /* 0x000000141105b210 */ /* 0x000fc60007ffe0ff */
[----:B------:R-:W-:Y:S01]  /*2e20*/  @!PT LDS RZ, [RZ] ;  /* 0x00000000fffff984 */ /* 0x000fe20000000800 */
[----:B------:R-:W-:Y:S01]  /*2e30*/  @!PT LDS RZ, [RZ] ;  /* 0x00000000fffff984 */ /* 0x000fe20000000800 */
[----:B------:R-:W-:Y:S01]  /*2e40*/  @!PT LDS RZ, [RZ] ;  /* 0x00000000fffff984 */ /* 0x000fe20000000800 */
[----:B------:R2:W-:Y:S01]  /*2e50*/  @!P0 LDGSTS.E.BYPASS.LTC128B.128 [R26], [R28.64] ;  /* 0x000000001c1a8fae */ /* 0x0005e2000b901d44 */
[----:B------:R-:W-:-:S03]  /*2e60*/  @!P3 LEA R6, P5, R16, c[0x0][0x168], 0x1 ;  /* 0x00005a001006ba11 */ /* 0x000fc600078a08ff */
[----:B------:R2:W-:Y:S04]  /*2e70*/  @!P0 LDGSTS.E.BYPASS.LTC128B.128 [R26+0x2000], [R28.64+0x80] ;  /* 0x020000801c1a8fae */ /* 0x0005e8000b901d44 */
[----:B------:R2:W-:Y:S04]  /*2e80*/  @!P0 LDGSTS.E.BYPASS.LTC128B.128 [R26+0x4000], [R28.64+0x100] ;  /* 0x040001001c1a8fae */ /* 0x0005e8000b901d44 */
[----:B------:R-:W-:Y:S01]  /*2e90*/  @P1 STS.128 [R26+0x1000], RZ ;  /* 0x001000ff1a001388 */ /* 0x000fe20000000c00 */
[----:B------:R-:W-:-:S03]  /*2ea0*/  @!P3 LEA.HI.X R7, R16, c[0x0][0x16c], R5, 0x1, P5 ;  /* 0x00005b001007ba11 */ /* 0x000fc600028f0c05 */
[----:B------:R-:W-:Y:S01]  /*2eb0*/  @P1 STS.128 [R26+0x3000], RZ ;  /* 0x003000ff1a001388 */ /* 0x000fe20000000c00 */
[----:B------:R-:W-:-:S03]  /*2ec0*/  @!P2 IMAD.IADD R17, R19, 0x1, R21 ;  /* 0x000000011311a824 */ /* 0x000fc600078e0215 */
[----:B------:R-:W-:Y:S01]  /*2ed0*/  @P1 STS.128 [R26+0x5000], RZ ;  /* 0x005000ff1a001388 */ /* 0x000fe20000000c00 */
[----:B------:R-:W-:-:S03]  /*2ee0*/  @!P2 LEA R4, P4, R18, c[0x0][0x168], 0x1 ;  /* 0x00005a001204aa11 */ /* 0x000fc600078808ff */
[----:B------:R-:W-:Y:S01]  /*2ef0*/  @!PT LDS RZ, [RZ] ;  /* 0x00000000fffff984 */ /* 0x000fe20000000800 */
[----:B------:R-:W-:Y:S01]  /*2f00*/  @!PT LDS RZ, [RZ] ;  /* 0x00000000fffff984 */ /* 0x000fe20000000800 */
[----:B------:R-:W-:Y:S01]  /*2f10*/  @!PT LDS RZ, [RZ] ;  /* 0x00000000fffff984 */ /* 0x000fe20000000800 */
[----:B------:R5:W-:Y:S04]  /*2f20*/  @!P1 LDGSTS.E.BYPASS.LTC128B.128 [R26+0x1000], [R8.64] ;  /* 0x01000000081a9fae */ /* 0x000be8000b901d44 */
[----:B------:R5:W-:Y:S04]  /*2f30*/  @!P1 LDGSTS.E.BYPASS.LTC128B.128 [R26+0x3000], [R8.64+0x80] ;  /* 0x03000080081a9fae */ /* 0x000be8000b901d44 */
[----:B------:R5:W-:Y:S04]  /*2f40*/  @!P1 LDGSTS.E.BYPASS.LTC128B.128 [R26+0x5000], [R8.64+0x100] ;  /* 0x05000100081a9fae */ /* 0x000be8000b901d44 */
[----:B------:R-:W-:Y:S01]  /*2f50*/  @P3 STS.128 [R26+0xc000], RZ ;  /* 0x00c000ff1a003388 */ /* 0x000fe20000000c00 */
[----:B------:R-:W-:-:S03]  /*2f60*/  @!P2 LEA.HI.X R5, R18, c[0x0][0x16c], R17, 0x1, P4 ;  /* 0x00005b001205aa11 */ /* 0x000fc600020f0c11 */
        /* <DEDUP_REMOVED lines=17> */
[----:B-1----:R-:W-:Y:S01]  /*3080*/  MOV R6, 0x7f800000 ;  /* 0x7f80000000067802 */ /* 0x002fe20000000f00 */
[----:B------:R-:W-:-:S02]  /*3090*/  IMAD.MOV.U32 R7, RZ, RZ, 0x7f800000 ;  /* 0x7f800000ff077424 */ /* 0x000fc400078e00ff */
[----:B------:R-:W0:Y:S01]  /*30a0*/  LDGDEPBAR ;  /* 0x00000000000079af */ /* 0x000e220000000000 */
[----:B------:R-:W-:-:S04]  /*30b0*/  DEPBAR.LE SB0, 0x1 ;  /* 0x000080400000791a */ /* 0x000fc80000000000 */
[C---:B--2---:R-:W-:Y:S02]  /*30c0*/  IADD3 R4, R10.reuse, 0x8, RZ ;  /* 0x000000080a047810 */ /* 0x044fe40007ffe0ff */
[----:B------:R-:W-:Y:S02]  /*30d0*/  ISETP.GE.AND P1, PT, R10, UR11, PT ;  /* 0x0000000b0a007c0c */ /* 0x000fe4000bf26270 */
[----:B------:R-:W-:Y:S02]  /*30e0*/  ISETP.GE.AND P0, PT, R4, UR11, PT ;  /* 0x0000000b04007c0c */ /* 0x000fe4000bf06270 */
[----:B------:R-:W-:-:S05]  /*30f0*/  MOV R4, 0x4 ;  /* 0x0000000400047802 */ /* 0x000fca0000000f00 */
[----:B------:R-:W-:-:S05]  /*3100*/  IMAD.WIDE R4, R10, R4, UR6 ;  /* 0x000000060a047e25 */ /* 0x000fca000f8e0204 */
[----:B------:R-:W2:Y:S04]  /*3110*/  @!P1 LDG.E R7, [R4.64] ;  /* 0x0000000404079981 */ /* 0x000ea8000c1e1900 */
[----:B------:R-:W2:Y:S04]  /*3120*/  @!P0 LDG.E R6, [R4.64+0x20] ;  /* 0x0000200404068981 */ /* 0x000ea8000c1e1900 */
[----:B------:R-:W-:Y:S01]  /*3130*/  BAR.SYNC.DEFER_BLOCKING 0x0 ;  /* 0x0000000000007b1d */ /* 0x000fe20000010000 */
[----:B-----5:R-:W-:-:S05]  /*3140*/  SHF.R.S32.HI R8, RZ, 0x1f, R22 ;  /* 0x0000001fff087819 */ /* 0x020fca0000011416 */
[----:B------:R-:W1:Y:S04]  /*3150*/  LDSM.16.M88.4 R148, [R252+0x12000] ;  /* 0x01200000fc94783b */ /* 0x000e680000000200 */
[----:B------:R-:W1:Y:S04]  /*3160*/  LDSM.16.M88.4 R152, [R252+0x12800] ;  /* 0x01280000fc98783b */ /* 0x000e680000000200 */
[----:B------:R-:W1:Y:S04]  /*3170*/  LDSM.16.M88.4 R180, [R252+0x14000] ;  /* 0x01400000fcb4783b */ /* 0x000e680000000200 */
[----:B------:R-:W1:Y:S04]  /*3180*/  LDSM.16.M88.4 R184, [R252+0x14800] ;  /* 0x01480000fcb8783b */ /* 0x000e680000000200 */
[----:B------:R-:W1:Y:S04]  /*3190*/  LDSM.16.M88.4 R212, [R252+0x16000] ;  /* 0x01600000fcd4783b */ /* 0x000e680000000200 */
[----:B------:R-:W1:Y:S04]  /*31a0*/  LDSM.16.M88.4 R216, [R252+0x16800] ;  /* 0x01680000fcd8783b */ /* 0x000e680000000200 */
[----:B--2---:R2:W-:Y:S04]  /*31b0*/  STL [R1+0x64], R6 ;  /* 0x0000640601007387 */ /* 0x0045e80000100800 */
[----:B------:R5:W-:Y:S04]  /*31c0*/  STL [R1+0x60], R7 ;  /* 0x0000600701007387 */ /* 0x000be80000100800 */
[----:B------:R-:W4:Y:S04]  /*31d0*/  LDL R10, [R1+0x4] ;  /* 0x00000400010a7983 */ /* 0x000f280000100800 */
[----:B------:R-:W4:Y:S01]  /*31e0*/  LDL R9, [R1] ;  /* 0x0000000001097983 */ /* 0x000f220000100800 */
[----:B--2---:R-:W-:Y:S01]  /*31f0*/  IMAD.MOV.U32 R6, RZ, RZ, c[0x0][0x308] ;  /* 0x0000c200ff067624 */ /* 0x004fe200078e00ff */
[----:B-----5:R-:W-:-:S05]  /*3200*/  MOV R7, c[0x0][0x30c] ;  /* 0x0000c30000077a02 */ /* 0x020fca0000000f00 */
[----:B------:R2:W5:Y:S04]  /*3210*/  LDG.E.64 R4, [R6.64+0x8] ;  /* 0x0000080406047981 */ /* 0x000568000c1e1b00 */
[----:B--2---:R-:W2:Y:S01]  /*3220*/  LDG.E.64 R6, [R6.64] ;  /* 0x0000000406067981 */ /* 0x004ea2000c1e1b00 */
        /* <DEDUP_REMOVED lines=41> */
[----:B---3--:R-:W-:Y:S01]  /*34c0*/  CS2R R30, SRZ ;  /* 0x00000000001e7805 */ /* 0x008fe2000001ff00 */
[----:B------:R-:W-:Y:S01]  /*34d0*/  CS2R R28, SRZ ;  /* 0x00000000001c7805 */ /* 0x000fe2000001ff00 */
[----:B------:R-:W-:Y:S01]  /*34e0*/  CS2R R34, SRZ ;  /* 0x0000000000227805 */ /* 0x000fe2000001ff00 */
[----:B------:R-:W-:Y:S01]  /*34f0*/  CS2R R32, SRZ ;  /* 0x0000000000207805 */ /* 0x000fe2000001ff00 */
[----:B------:R-:W-:Y:S01]  /*3500*/  CS2R R26, SRZ ;  /* 0x00000000001a7805 */ /* 0x000fe2000001ff00 */
[----:B------:R-:W-:Y:S01]  /*3510*/  CS2R R24, SRZ ;  /* 0x0000000000187805 */ /* 0x000fe2000001ff00 */
[----:B------:R-:W-:Y:S01]  /*3520*/  CS2R R20, SRZ ;  /* 0x0000000000147805 */ /* 0x000fe2000001ff00 */
[----:B------:R-:W-:Y:S01]  /*3530*/  UIADD3 UR16, UR18, 0x40, URZ ;  /* 0x0000004012107890 */ /* 0x000fe2000fffe03f */
[----:B----4-:R-:W3:Y:S04]  /*3540*/  LDSM.16.M88.4 R156, [R10+0x12000] ;  /* 0x012000000a9c783b */ /* 0x010ee80000000200 */
[----:B------:R-:W4:Y:S04]  /*3550*/  LDSM.16.M88.4 R160, [R10+0x12800] ;  /* 0x012800000aa0783b */ /* 0x000f280000000200 */
[----:B------:R-:W1:Y:S04]  /*3560*/  LDSM.16.M88.4 R164, [R9+0x12000] ;  /* 0x0120000009a4783b */ /* 0x000e680000000200 */
[----:B------:R-:W1:Y:S04]  /*3570*/  LDSM.16.M88.4 R168, [R9+0x12800] ;  /* 0x0128000009a8783b */ /* 0x000e680000000200 */
[----:B------:R-:W1:Y:S04]  /*3580*/  LDSM.16.M88.4 R188, [R10+0x14000] ;  /* 0x014000000abc783b */ /* 0x000e680000000200 */
[----:B------:R-:W1:Y:S04]  /*3590*/  LDSM.16.M88.4 R192, [R10+0x14800] ;  /* 0x014800000ac0783b */ /* 0x000e680000000200 */
[----:B------:R-:W1:Y:S01]  /*35a0*/  LDSM.16.M88.4 R196, [R9+0x14000] ;  /* 0x0140000009c4783b */ /* 0x000e620000000200 */
[----:B-----5:R-:W-:-:S03]  /*35b0*/  IADD3 R4, P1, P0, R4, UR46, R22 ;  /* 0x0000002e04047c10 */ /* 0x020fc6000f83e016 */
[----:B------:R-:W1:Y:S01]  /*35c0*/  LDSM.16.M88.4 R200, [R9+0x14800] ;  /* 0x0148000009c8783b */ /* 0x000e620000000200 */
[----:B------:R-:W-:-:S03]  /*35d0*/  IADD3.X R5, R5, UR50, R8, P1, P0 ;  /* 0x0000003205057c10 */ /* 0x000fc60008fe0408 */
[----:B------:R-:W1:Y:S04]  /*35e0*/  LDSM.16.M88.4 R220, [R10+0x16000] ;  /* 0x016000000adc783b */ /* 0x000e680000000200 */
[----:B------:R5:W-:Y:S04]  /*35f0*/  STL [R1+0x78], R5 ;  /* 0x0000780501007387 */ /* 0x000be80000100800 */
[----:B------:R1:W1:Y:S04]  /*3600*/  LDSM.16.M88.4 R224, [R10+0x16800] ;  /* 0x016800000ae0783b */ /* 0x0002680000000200 */
[----:B------:R1:W1:Y:S04]  /*3610*/  LDSM.16.M88.4 R228, [R9+0x16000] ;  /* 0x0160000009e4783b */ /* 0x0002680000000200 */
[----:B------:R1:W1:Y:S01]  /*3620*/  LDSM.16.M88.4 R232, [R9+0x16800] ;  /* 0x0168000009e8783b */ /* 0x0002620000000200 */
[----:B--2---:R2:W3:Y:S03]  /*3630*/  R2UR UR14, R7 ;  /* 0x00000000070e73c2 */ /* 0x0044e600000e0000 */
[----:B--2---:R-:W2:Y:S01]  /*3640*/  LDL R7, [R1+0x2c] ;  /* 0x00002c0001077983 */ /* 0x004ea20000100800 */
[----:B-----5:R-:W-:-:S04]  /*3650*/  IMAD.WIDE.U32 R4, R4, -0x2daee0ad, RZ ;  /* 0xd2511f5304047825 */ /* 0x020fc800078e00ff */
[----:B------:R-:W5:Y:S01]  /*3660*/  R2UR UR15, R6 ;  /* 0x00000000060f73c2 */ /* 0x000f6200000e0000 */
[----:B------:R1:W-:Y:S01]  /*3670*/  STL.64 [R1+0x68], R4 ;  /* 0x0000680401007387 */ /* 0x0003e20000100a00 */
[----:B------:R-:W-:Y:S01]  /*3680*/  CS2R R22, SRZ ;  /* 0x0000000000167805 */ /* 0x000fe2000001ff00 */
[----:B------:R-:W-:Y:S02]  /*3690*/  UIADD3 UR17, UR17, -UR21, URZ ;  /* 0x8000001511117290 */ /* 0x000fe4000fffe03f */
[----:B---3--:R-:W-:Y:S02]  /*36a0*/  UIADD3 UR29, UR14, -0x4498517b, URZ ;  /* 0xbb67ae850e1d7890 */ /* 0x008fe4000fffe03f */
[----:B------:R-:W-:Y:S02]  /*36b0*/  UIADD3 UR27, UR14, 0x76cf5d0a, URZ ;  /* 0x76cf5d0a0e1b7890 */ /* 0x000fe4000fffe03f */
[----:B------:R-:W-:Y:S02]  /*36c0*/  UIADD3 UR25, UR14, 0x32370b8f, URZ ;  /* 0x32370b8f0e197890 */ /* 0x000fe4000fffe03f */
[----:B------:R-:W-:-:S02]  /*36d0*/  UIADD3 UR23, UR14, -0x126145ec, URZ ;  /* 0xed9eba140e177890 */ /* 0x000fc4000fffe03f */
[----:B------:R-:W-:Y:S02]  /*36e0*/  UIADD3 UR20, UR14, -0x56f99767, URZ ;  /* 0xa90668990e147890 */ /* 0x000fe4000fffe03f */
[----:B------:R-:W-:Y:S02]  /*36f0*/  UIADD3 UR18, UR14, 0x646e171e, URZ ;  /* 0x646e171e0e127890 */ /* 0x000fe4000fffe03f */
[----:B-----5:R-:W-:Y:S02]  /*3700*/  UIADD3 UR30, UR15, -0x61c88647, URZ ;  /* 0x9e3779b90f1e7890 */ /* 0x020fe4000fffe03f */
[----:B------:R-:W-:Y:S02]  /*3710*/  UIADD3 UR28, UR15, 0x3c6ef372, URZ ;  /* 0x3c6ef3720f1c7890 */ /* 0x000fe4000fffe03f */
[----:B------:R-:W-:Y:S02]  /*3720*/  UIADD3 UR26, UR15, -0x255992d5, URZ ;  /* 0xdaa66d2b0f1a7890 */ /* 0x000fe4000fffe03f */
[----:B------:R-:W-:-:S02]  /*3730*/  UIADD3 UR24, UR15, 0x78dde6e4, URZ ;  /* 0x78dde6e40f187890 */ /* 0x000fc4000fffe03f */
[----:B------:R-:W-:Y:S02]  /*3740*/  UIADD3 UR22, UR15, 0x1715609d, URZ ;  /* 0x1715609d0f167890 */ /* 0x000fe4000fffe03f */
[----:B------:R-:W-:Y:S01]  /*3750*/  UIADD3 UR19, UR15, -0x4ab325aa, URZ ;  /* 0xb54cda560f137890 */ /* 0x000fe2000fffe03f */
[----:B--2---:R2:W3:Y:S04]  /*3760*/  LDSM.16.M88.4 R172, [R7+0x12000] ;  /* 0x0120000007ac783b */ /* 0x0044e80000000200 */
[----:B------:R2:W1:Y:S04]  /*3770*/  LDSM.16.M88.4 R176, [R7+0x12800] ;  /* 0x0128000007b0783b */ /* 0x0004680000000200 */
[----:B------:R2:W1:Y:S04]  /*3780*/  LDSM.16.M88.4 R204, [R7+0x14000] ;  /* 0x0140000007cc783b */ /* 0x0004680000000200 */
[----:B------:R2:W1:Y:S04]  /*3790*/  LDSM.16.M88.4 R208, [R7+0x14800] ;  /* 0x0148000007d0783b */ /* 0x0004680000000200 */
[----:B------:R2:W1:Y:S04]  /*37a0*/  LDSM.16.M88.4 R236, [R7+0x16000] ;  /* 0x0160000007ec783b */ /* 0x0004680000000200 */
[----:B----4-:R2:W1:Y:S02]  /*37b0*/  LDSM.16.M88.4 R240, [R7+0x16800] ;  /* 0x0168000007f0783b */ /* 0x0104640000000200 */
.L_x_363:
[----:B------:R-:W4:Y:S01]  /*37c0*/  LDL R98, [R1+0x8] ;  /* 0x0000080001627983 */ /* 0x000f220000100800 */
[----:B------:R-:W-:Y:S02]  /*37d0*/  USHF.L.U32 UR11, UR8, 0x6, URZ ;  /* 0x00000006080b7899 */ /* 0x000fe4000800063f */
[----:B------:R-:W-:Y:S01]  /*37e0*/  UISETP.GT.AND UP1, UPT, UR8, UR12, UPT ;  /* 0x0000000c0800728c */ /* 0x000fe2000bf24270 */
[----:B-----5:R-:W5:Y:S01]  /*37f0*/  LDL R91, [R1+0x4] ;  /* 0x00000400015b7983 */ /* 0x020f620000100800 */
[----:B------:R-:W-:Y:S02]  /*3800*/  UISETP.GE.AND UP0, UPT, UR11, UR17, UPT ;  /* 0x000000110b00728c */ /* 0x000fe4000bf06270 */
[----:B------:R-:W-:Y:S01]  /*3810*/  IMAD.U32 R88, RZ, RZ, UR11 ;  /* 0x0000000bff587e24 */ /* 0x000fe2000f8e00ff */
[----:B--2---:R-:W2:Y:S01]  /*3820*/  LDL R97, [R1+0xc] ;  /* 0x00000c0001617983 */ /* 0x004ea20000100800 */
[----:B------:R-:W-:Y:S03]  /*3830*/  UISETP.LT.AND UP0, UPT, UR16, UR21, UP0 ;  /* 0x000000151000728c */ /* 0x000fe60008701270 */
[----:B---3--:R-:W3:Y:S03]  /*3840*/  LDL R89, [R1] ;  /* 0x0000000001597983 */ /* 0x008ee60000100800 */
        /* <DEDUP_REMOVED lines=12> */
[----:B----4-:R-:W-:Y:S08]  /*3910*/  LDSM.16.M88.4 R16, [R98] ;  /* 0x000000006210783b */ /* 0x010ff00000000200 */
[----:B-1----:R-:W1:Y:S08]  /*3920*/  LDSM.16.M88.4 R8, [R252+0xc000] ;  /* 0x00c00000fc08783b */ /* 0x002e700000000200 */
[----:B------:R-:W2:Y:S08]  /*3930*/  LDSM.16.M88.4 R68, [R252+0xc800] ;  /* 0x00c80000fc44783b */ /* 0x000eb00000000200 */
[----:B------:R-:W-:Y:S08]  /*3940*/  LDSM.16.M88.4 R72, [R97] ;  /* 0x000000006148783b */ /* 0x000ff00000000200 */
[----:B-----5:R-:W4:Y:S08]  /*3950*/  LDSM.16.M88.4 R76, [R91+0xc000] ;  /* 0x00c000005b4c783b */ /* 0x020f300000000200 */
[----:B------:R-:W5:Y:S01]  /*3960*/  LDSM.16.M88.4 R80, [R91+0xc800] ;  /* 0x00c800005b50783b */ /* 0x000f620000000200 */
[C---:B-1----:R-:W-:Y:S07]  /*3970*/  HMMA.16816.F32 R4, R16.reuse, R8, RZ ;  /* 0x000000081004723c */ /* 0x042fee00000018ff */
[----:B---3--:R-:W-:Y:S01]  /*3980*/  LDSM.16.M88.4 R84, [R89+0xc800] ;  /* 0x00c800005954783b */ /* 0x008fe20000000200 */
[C---:B------:R-:W-:Y:S08]  /*3990*/  HMMA.16816.F32 R8, R16.reuse, R10, RZ ;  /* 0x0000000a1008723c */ /* 0x040ff000000018ff */
[C---:B--2---:R-:W-:Y:S08]  /*39a0*/  HMMA.16816.F32 R12, R16.reuse, R68, RZ ;  /* 0x00000044100c723c */ /* 0x044ff000000018ff */
[----:B------:R-:W-:Y:S01]  /*39b0*/  HMMA.16816.F32 R16, R16, R70, RZ ;  /* 0x000000461010723c */ /* 0x000fe200000018ff */
[----:B------:R-:W-:Y:S07]  /*39c0*/  LDSM.16.M88.4 R68, [R96] ;  /* 0x000000006044783b */ /* 0x000fee0000000200 */
[C---:B----4-:R-:W-:Y:S08]  /*39d0*/  HMMA.16816.F32 R4, R72.reuse, R76, R4 ;  /* 0x0000004c4804723c */ /* 0x050ff00000001804 */
[C---:B------:R-:W-:Y:S01]  /*39e0*/  HMMA.16816.F32 R8, R72.reuse, R78, R8 ;  /* 0x0000004e4808723c */ /* 0x040fe20000001808 */
[----:B------:R-:W1:Y:S07]  /*39f0*/  LDSM.16.M88.4 R76, [R89+0xc000] ;  /* 0x00c00000594c783b */ /* 0x000e6e0000000200 */
[C---:B-----5:R-:W-:Y:S08]  /*3a00*/  HMMA.16816.F32 R12, R72.reuse, R80, R12 ;  /* 0x00000050480c723c */ /* 0x060ff0000000180c */
[----:B------:R-:W-:Y:S01]  /*3a10*/  HMMA.16816.F32 R16, R72, R82, R16 ;  /* 0x000000524810723c */ /* 0x000fe20000001810 */
[----:B------:R-:W-:Y:S08]  /*3a20*/  LDSM.16.M88.4 R72, [R95] ;  /* 0x000000005f48783b */ /* 0x000ff00000000200 */
[----:B------:R-:W-:Y:S01]  /*3a30*/  LDSM.16.M88.4 R80, [R90+0xc800] ;  /* 0x00c800005a50783b */ /* 0x000fe20000000200 */
[C---:B-1----:R-:W-:Y:S08]  /*3a40*/  HMMA.16816.F32 R4, R68.reuse, R76, R4 ;  /* 0x0000004c4404723c */ /* 0x042ff00000001804 */
[C---:B------:R-:W-:Y:S01]  /*3a50*/  HMMA.16816.F32 R8, R68.reuse, R78, R8 ;  /* 0x0000004e4408723c */ /* 0x040fe20000001808 */
[----:B------:R-:W1:Y:S07]  /*3a60*/  LDSM.16.M88.4 R76, [R90+0xc000] ;  /* 0x00c000005a4c783b */ /* 0x000e6e0000000200 */
[C---:B------:R-:W-:Y:S08]  /*3a70*/  HMMA.16816.F32 R12, R68.reuse, R84, R12 ;  /* 0x00000054440c723c */ /* 0x040ff0000000180c */
[----:B------:R-:W-:Y:S01]  /*3a80*/  HMMA.16816.F32 R16, R68, R86, R16 ;  /* 0x000000564410723c */ /* 0x000fe20000001810 */
[----:B------:R-:W-:Y:S08]  /*3a90*/  LDSM.16.M88.4 R68, [R98+0x2000] ;  /* 0x002000006244783b */ /* 0x000ff00000000200 */
[----:B------:R-:W-:Y:S01]  /*3aa0*/  LDSM.16.M88.4 R84, [R252+0xe800] ;  /* 0x00e80000fc54783b */ /* 0x000fe20000000200 */
[C---:B-1----:R-:W-:Y:S08]  /*3ab0*/  HMMA.16816.F32 R4, R72.reuse, R76, R4 ;  /* 0x0000004c4804723c */ /* 0x042ff00000001804 */
[C---:B------:R-:W-:Y:S01]  /*3ac0*/  HMMA.16816.F32 R8, R72.reuse, R78, R8 ;  /* 0x0000004e4808723c */ /* 0x040fe20000001808 */
[----:B------:R-:W1:Y:S07]  /*3ad0*/  LDSM.16.M88.4 R76, [R252+0xe000] ;  /* 0x00e00000fc4c783b */ /* 0x000e6e0000000200 */
[C---:B------:R-:W-:Y:S08]  /*3ae0*/  HMMA.16816.F32 R12, R72.reuse, R80, R12 ;  /* 0x00000050480c723c */ /* 0x040ff0000000180c */
[----:B------:R-:W-:Y:S01]  /*3af0*/  HMMA.16816.F32 R16, R72, R82, R16 ;  /* 0x000000524810723c */ /* 0x000fe20000001810 */
[----:B------:R-:W-:Y:S08]  /*3b00*/  LDSM.16.M88.4 R72, [R97+0x2000] ;  /* 0x002000006148783b */ /* 0x000ff00000000200 */
[----:B------:R-:W2:Y:S01]  /*3b10*/  LDSM.16.M88.4 R80, [R91+0xe000] ;  /* 0x00e000005b50783b */ /* 0x000ea20000000200 */
[C---:B-1----:R-:W-:Y:S08]  /*3b20*/  HMMA.16816.F32 R4, R68.reuse, R76, R4 ;  /* 0x0000004c4404723c */ /* 0x042ff00000001804 */
[C---:B------:R-:W-:Y:S01]  /*3b30*/  HMMA.16816.F32 R8, R68.reuse, R78, R8 ;  /* 0x0000004e4408723c */ /* 0x040fe20000001808 */
[----:B------:R-:W1:Y:S07]  /*3b40*/  LDSM.16.M88.4 R76, [R91+0xe800] ;  /* 0x00e800005b4c783b */ /* 0x000e6e0000000200 */
[C---:B------:R-:W-:Y:S08]  /*3b50*/  HMMA.16816.F32 R12, R68.reuse, R84, R12 ;  /* 0x00000054440c723c */ /* 0x040ff0000000180c */
[----:B------:R-:W-:Y:S01]  /*3b60*/  HMMA.16816.F32 R16, R68, R86, R16 ;  /* 0x000000564410723c */ /* 0x000fe20000001810 */
[----:B------:R-:W-:Y:S07]  /*3b70*/  LDSM.16.M88.4 R68, [R96+0x2000] ;  /* 0x002000006044783b */ /* 0x000fee0000000200 */
[C---:B--2---:R-:W-:Y:S01]  /*3b80*/  HMMA.16816.F32 R4, R72.reuse, R80, R4 ;  /* 0x000000504804723c */ /* 0x044fe20000001804 */
[----:B------:R-:W2:Y:S07]  /*3b90*/  LDSM.16.M88.4 R84, [R89+0xe000] ;  /* 0x00e000005954783b */ /* 0x000eae0000000200 */
[C---:B------:R-:W-:Y:S01]  /*3ba0*/  HMMA.16816.F32 R8, R72.reuse, R82, R8 ;  /* 0x000000524808723c */ /* 0x040fe20000001808 */
[----:B------:R-:W3:Y:S07]  /*3bb0*/  LDSM.16.M88.4 R80, [R89+0xe800] ;  /* 0x00e800005950783b */ /* 0x000eee0000000200 */
[C---:B-1----:R-:W-:Y:S08]  /*3bc0*/  HMMA.16816.F32 R12, R72.reuse, R76, R12 ;  /* 0x0000004c480c723c */ /* 0x042ff0000000180c */
[----:B------:R-:W-:Y:S01]  /*3bd0*/  HMMA.16816.F32 R16, R72, R78, R16 ;  /* 0x0000004e4810723c */ /* 0x000fe20000001810 */
[----:B------:R-:W-:Y:S08]  /*3be0*/  LDSM.16.M88.4 R72, [R95+0x2000] ;  /* 0x002000005f48783b */ /* 0x000ff00000000200 */
[----:B------:R-:W1:Y:S01]  /*3bf0*/  LDSM.16.M88.4 R76, [R90+0xe000] ;  /* 0x00e000005a4c783b */ /* 0x000e620000000200 */
[C---:B--2---:R-:W-:Y:S08]  /*3c00*/  HMMA.16816.F32 R4, R68.reuse, R84, R4 ;  /* 0x000000544404723c */ /* 0x044ff00000001804 */
[C---:B------:R-:W-:Y:S01]  /*3c10*/  HMMA.16816.F32 R8, R68.reuse, R86, R8 ;  /* 0x000000564408723c */ /* 0x040fe20000001808 */
[----:B------:R-:W2:Y:S07]  /*3c20*/  LDSM.16.M88.4 R84, [R90+0xe800] ;  /* 0x00e800005a54783b */ /* 0x000eae0000000200 */
[C---:B---3--:R-:W-:Y:S08]  /*3c30*/  HMMA.16816.F32 R12, R68.reuse, R80, R12 ;  /* 0x00000050440c723c */ /* 0x048ff0000000180c */
[----:B------:R-:W-:Y:S01]  /*3c40*/  HMMA.16816.F32 R16, R68, R82, R16 ;  /* 0x000000524410723c */ /* 0x000fe20000001810 */
[----:B------:R-:W-:Y:S07]  /*3c50*/  LDSM.16.M88.4 R68, [R98+0x4000] ;  /* 0x004000006244783b */ /* 0x000fee0000000200 */
[C---:B-1----:R-:W-:Y:S01]  /*3c60*/  HMMA.16816.F32 R4, R72.reuse, R76, R4 ;  /* 0x0000004c4804723c */ /* 0x042fe20000001804 */
[----:B------:R-:W-:Y:S07]  /*3c70*/  LDSM.16.M88.4 R80, [R252+0x10800] ;  /* 0x01080000fc50783b */ /* 0x000fee0000000200 */
[C---:B------:R-:W-:Y:S01]  /*3c80*/  HMMA.16816.F32 R8, R72.reuse, R78, R8 ;  /* 0x0000004e4808723c */ /* 0x040fe20000001808 */
[----:B------:R-:W1:Y:S07]  /*3c90*/  LDSM.16.M88.4 R76, [R252+0x10000] ;  /* 0x01000000fc4c783b */ /* 0x000e6e0000000200 */
[C---:B--2---:R-:W-:Y:S08]  /*3ca0*/  HMMA.16816.F32 R12, R72.reuse, R84, R12 ;  /* 0x00000054480c723c */ /* 0x044ff0000000180c */
        /* <DEDUP_REMOVED lines=12> */
[----:B------:R-:W-:Y:S07]  /*3d70*/  LDSM.16.M88.4 R76, [R95+0x4000] ;  /* 0x004000005f4c783b */ /* 0x000fee0000000200 */
[C---:B------:R-:W-:Y:S08]  /*3d80*/  HMMA.16816.F32 R12, R72.reuse, R84, R12 ;  /* 0x00000054480c723c */ /* 0x040ff0000000180c */
[----:B------:R-:W-:Y:S01]  /*3d90*/  HMMA.16816.F32 R16, R72, R86, R16 ;  /* 0x000000564810723c */ /* 0x000fe20000001810 */
[----:B------:R1:W3:Y:S07]  /*3da0*/  LDSM.16.M88.4 R72, [R89+0x10800] ;  /* 0x010800005948783b */ /* 0x0002ee0000000200 */
[C---:B--2---:R-:W-:Y:S01]  /*3db0*/  HMMA.16816.F32 R4, R68.reuse, R80, R4 ;  /* 0x000000504404723c */ /* 0x044fe20000001804 */
[----:B------:R-:W2:Y:S07]  /*3dc0*/  LDSM.16.M88.4 R84, [R90+0x10000] ;  /* 0x010000005a54783b */ /* 0x000eae0000000200 */
[C---:B------:R-:W-:Y:S01]  /*3dd0*/  HMMA.16816.F32 R8, R68.reuse, R82, R8 ;  /* 0x000000524408723c */ /* 0x040fe20000001808 */
[----:B------:R-:W4:Y:S04]  /*3de0*/  LDL R83, [R1+0x78] ;  /* 0x0000780001537983 */ /* 0x000f280000100800 */
[----:B------:R-:W5:Y:S02]  /*3df0*/  @!P4 S2R R80, SR_TID.X ;  /* 0x000000000050c919 */ /* 0x000f640000002100 */
[----:B------:R-:W-:Y:S06]  /*3e00*/  IMAD.U32 R82, RZ, RZ, UR32 ;  /* 0x00000020ff527e24 */ /* 0x000fec000f8e00ff */
[----:B-1----:R-:W4:Y:S01]  /*3e10*/  LDL R89, [R1+0x64] ;  /* 0x0000640001597983 */ /* 0x002f220000100800 */
[C---:B---3--:R-:W-:Y:S07]  /*3e20*/  HMMA.16816.F32 R12, R68.reuse, R72, R12 ;  /* 0x00000048440c723c */ /* 0x048fee000000180c */
[----:B------:R-:W-:Y:S01]  /*3e30*/  IMAD.U32 R72, RZ, RZ, UR31 ;  /* 0x0000001fff487e24 */ /* 0x000fe2000f8e00ff */
[----:B------:R-:W-:Y:S01]  /*3e40*/  HMMA.16816.F32 R16, R68, R74, R16 ;  /* 0x0000004a4410723c */ /* 0x000fe20000001810 */
[----:B------:R1:W3:Y:S03]  /*3e50*/  LDSM.16.M88.4 R68, [R90+0x10800] ;  /* 0x010800005a44783b */ /* 0x0002e60000000200 */
[----:B------:R-:W-:Y:S03]  /*3e60*/  @!P4 IADD3 R72, -R72, 0x1, R94 ;  /* 0x000000014848c810 */ /* 0x000fe60007ffe15e */
[----:B-----5:R-:W-:Y:S01]  /*3e70*/  @!P4 IMAD.SHL.U32 R75, R80, 0x2, RZ ;  /* 0x00000002504bc824 */ /* 0x020fe200078e00ff */
[C---:B--2---:R-:W-:Y:S01]  /*3e80*/  HMMA.16816.F32 R4, R76.reuse, R84, R4 ;  /* 0x000000544c04723c */ /* 0x044fe20000001804 */
[----:B------:R-:W-:Y:S04]  /*3e90*/  IMAD.U32 R74, RZ, RZ, UR32 ;  /* 0x00000020ff4a7e24 */ /* 0x000fe8000f8e00ff */
[----:B------:R-:W-:Y:S01]  /*3ea0*/  @!P4 LOP3.LUT R75, R99, 0x6, R75, 0xf8, !PT ;  /* 0x00000006634bc812 */ /* 0x000fe200078ef84b */
[----:B------:R-:W-:Y:S01]  /*3eb0*/  FMUL.FTZ R80, R93, 1.4426950216293334961 ;  /* 0x3fb8aa3b5d507820 */ /* 0x000fe20000410000 */
[----:B------:R-:W-:Y:S01]  /*3ec0*/  @!P4 IADD3 R73, R88, UR21, R72 ;  /* 0x000000155849cc10 */ /* 0x000fe2000fffe048 */
[C---:B------:R-:W-:Y:S01]  /*3ed0*/  HMMA.16816.F32 R8, R76.reuse, R86, R8 ;  /* 0x000000564c08723c */ /* 0x040fe20000001808 */
[----:B------:R-:W2:Y:S03]  /*3ee0*/  S2R R93, SR_TID.X ;  /* 0x00000000005d7919 */ /* 0x000ea60000002100 */
[----:B------:R-:W-:Y:S01]  /*3ef0*/  @!P4 IMAD R72, R74, 0x40, R75 ;  /* 0x000000404a48c824 */ /* 0x000fe200078e024b */
[C---:B------:R-:W-:Y:S01]  /*3f00*/  @!P4 IMNMX R75, R73.reuse, UR21, PT ;  /* 0x00000015494bcc17 */ /* 0x040fe2000b800200 */
[----:B------:R-:W-:Y:S01]  /*3f10*/  IMAD.U32 R74, RZ, RZ, UR8 ;  /* 0x00000008ff4a7e24 */ /* 0x000fe2000f8e00ff */
[----:B------:R-:W-:Y:S02]  /*3f20*/  @!P4 IADD3 R73, R73, 0x8, RZ ;  /* 0x000000084949c810 */ /* 0x000fe40007ffe0ff */
[----:B-1----:R-:W5:Y:S01]  /*3f30*/  LDL.64 R90, [R1+0x68] ;  /* 0x00006800015a7983 */ /* 0x002f620000100a00 */
[-C--:B------:R-:W-:Y:S02]  /*3f40*/  @!P4 ISETP.GE.AND P1, PT, R72, R75.reuse, PT ;  /* 0x0000004b4800c20c */ /* 0x080fe40003f26270 */
[----:B------:R-:W-:Y:S01]  /*3f50*/  IMAD R86, R74, 0x4, R92 ;  /* 0x000000044a567824 */ /* 0x000fe200078e025c */
[----:B------:R-:W-:Y:S02]  /*3f60*/  FSEL R74, R80, RZ, P0 ;  /* 0x000000ff504a7208 */ /* 0x000fe40000000000 */
[----:B------:R-:W1:Y:S01]  /*3f70*/  S2R R92, SR_TID.X ;  /* 0x00000000005c7919 */ /* 0x000e620000002100 */
[----:B------:R-:W-:Y:S01]  /*3f80*/  IMAD.WIDE.U32 R86, R86, -0x326172a9, RZ ;  /* 0xcd9e8d5756567825 */ /* 0x000fe200078e00ff */
[----:B------:R-:W-:Y:S02]  /*3f90*/  @!P4 FSEL R4, R4, -INF , !P1 ;  /* 0xff8000000404c808 */ /* 0x000fe40004800000 */
[----:B------:R-:W-:Y:S03]  /*3fa0*/  @!P4 IADD3 R80, R72, 0x1, RZ ;  /* 0x000000014850c810 */ /* 0x000fe60007ffe0ff */
[--C-:B------:R-:W-:Y:S01]  /*3fb0*/  FFMA.FTZ R4, R4, c[0x0][0x23c], -R74.reuse ;  /* 0x00008f0004047a23 */ /* 0x100fe2000001084a */
[----:B------:R-:W-:Y:S01]  /*3fc0*/  @!P4 ISETP.GE.AND P1, PT, R80, R75, PT ;  /* 0x0000004b5000c20c */ /* 0x000fe20003f26270 */
[C---:B---3--:R-:W-:Y:S03]  /*3fd0*/  HMMA.16816.F32 R12, R76.reuse, R68, R12 ;  /* 0x000000444c0c723c */ /* 0x048fe6000000180c */
[----:B------:R-:W-:Y:S05]  /*3fe0*/  @!P4 FSEL R5, R5, -INF , !P1 ;  /* 0xff8000000505c808 */ /* 0x000fea0004800000 */
[----:B------:R-:W-:Y:S04]  /*3ff0*/  HMMA.16816.F32 R16, R76, R70, R16 ;  /* 0x000000464c10723c */ /* 0x000fe80000001810 */
[----:B------:R-:W-:Y:S01]  /*4000*/  FFMA.FTZ R5, R5, c[0x0][0x23c], -R74 ;  /* 0x00008f0005057a23 */ /* 0x000fe2000001084a */
[----:B-1----:R-:W-:Y:S03]  /*4010*/  SHF.R.S32.HI R92, RZ, 0x1f, R92 ;  /* 0x0000001fff5c7819 */ /* 0x002fe6000001145c */
[----:B------:R1:W-:Y:S01]  /*4020*/  MUFU.EX2 R88, R5 ;  /* 0x0000000500587308 */ /* 0x0003e20000000800 */
[----:B--2---:R-:W-:Y:S02]  /*4030*/  LEA.HI R92, R92, R93, RZ, 0x7 ;  /* 0x0000005d5c5c7211 */ /* 0x004fe400078f38ff */
[----:B------:R-:W2:Y:S02]  /*4040*/  LDL R93, [R1+0x50] ;  /* 0x00005000015d7983 */ /* 0x000ea40000100800 */
[----:B------:R-:W-:Y:S05]  /*4050*/  SHF.R.S32.HI R92, RZ, 0x7, R92 ;  /* 0x00000007ff5c7819 */ /* 0x000fea000001145c */
[----:B------:R-:W-:Y:S02]  /*4060*/  IMAD R82, R82, 0x2, R92 ;  /* 0x0000000252527824 */ /* 0x000fe400078e025c */
[----:B------:R-:W3:Y:S01]  /*4070*/  LDL R92, [R1+0x5c] ;  /* 0x00005c00015c7983 */ /* 0x000ee20000100800 */
[----:B-1----:R-:W-:Y:S04]  /*4080*/  @!P4 IADD3 R5, R72, 0x8, RZ ;  /* 0x000000084805c810 */ /* 0x002fe80007ffe0ff */
[-C--:B------:R-:W-:Y:S04]  /*4090*/  @!P4 ISETP.GE.AND P1, PT, R5, R75.reuse, PT ;  /* 0x0000004b0500c20c */ /* 0x080fe80003f26270 */
[----:B------:R-:W-:Y:S05]  /*40a0*/  @!P4 FSEL R8, R8, -INF , !P1 ;  /* 0xff8000000808c808 */ /* 0x000fea0004800000 */
[----:B------:R-:W-:Y:S01]  /*40b0*/  FFMA.FTZ R8, R8, c[0x0][0x23c], -R74 ;  /* 0x00008f0008087a23 */ /* 0x000fe2000001084a */
[----:B----4-:R-:W-:Y:S05]  /*40c0*/  LOP3.LUT R84, R87, UR15, R83, 0x96, !PT ;  /* 0x0000000f57547c12 */ /* 0x010fea000f8e9653 */
[----:B------:R-:W-:Y:S01]  /*40d0*/  IMAD.WIDE.U32 R84, R84, -0x2daee0ad, RZ ;  /* 0xd2511f5354547825 */ /* 0x000fe200078e00ff */
[C---:B------:R-:W-:Y:S03]  /*40e0*/  FSETP.NEU.FTZ.AND P0, PT, R89.reuse, -INF , PT ;  /* 0xff8000005900780b */ /* 0x040fe60003f1d000 */
[----:B------:R-:W-:Y:S02]  /*40f0*/  FMUL.FTZ R81, R89, 1.4426950216293334961 ;  /* 0x3fb8aa3b59517820 */ /* 0x000fe40000410000 */
[----:B------:R1:W-:Y:S02]  /*4100*/  MUFU.EX2 R89, R4 ;  /* 0x0000000400597308 */ /* 0x0003e40000000800 */
[----:B-1----:R-:W-:Y:S02]  /*4110*/  @!P4 IMNMX R4, R73, UR21, PT ;  /* 0x000000154904cc17 */ /* 0x002fe4000b800200 */
[----:B------:R-:W-:Y:S02]  /*4120*/  FSEL R73, R81, RZ, P0 ;  /* 0x000000ff51497208 */ /* 0x000fe40000000000 */
[-C--:B------:R-:W-:Y:S04]  /*4130*/  @!P4 ISETP.GE.AND P0, PT, R72, R4.reuse, PT ;  /* 0x000000044800c20c */ /* 0x080fe80003f06270 */
[----:B------:R-:W-:Y:S02]  /*4140*/  @!P4 FSEL R6, R6, -INF , !P0 ;  /* 0xff8000000606c808 */ /* 0x000fe40004000000 */
[-C--:B------:R-:W-:Y:S03]  /*4150*/  @!P4 ISETP.GE.AND P0, PT, R80, R4.reuse, PT ;  /* 0x000000045000c20c */ /* 0x080fe60003f06270 */
[--C-:B------:R-:W-:Y:S01]  /*4160*/  FFMA.FTZ R6, R6, c[0x0][0x23c], -R73.reuse ;  /* 0x00008f0006067a23 */ /* 0x100fe20000010849 */
[----:B------:R-:W-:Y:S02]  /*4170*/  @!P4 FSEL R7, R7, -INF , !P0 ;  /* 0xff8000000707c808 */ /* 0x000fe40004000000 */
[-C--:B------:R-:W-:Y:S01]  /*4180*/  @!P4 ISETP.GE.AND P0, PT, R5, R4.reuse, PT ;  /* 0x000000040500c20c */ /* 0x080fe20003f06270 */
[----:B------:R1:W-:Y:S01]  /*4190*/  MUFU.EX2 R87, R6 ;  /* 0x0000000600577308 */ /* 0x0003e20000000800 */
[----:B-----5:R-:W-:Y:S02]  /*41a0*/  LOP3.LUT R82, R91, UR14, R82, 0x96, !PT ;  /* 0x0000000e5b527c12 */ /* 0x020fe4000f8e9652 */
[----:B------:R-:W4:Y:S01]  /*41b0*/  LDL R91, [R1+0x54] ;  /* 0x00005400015b7983 */ /* 0x000f220000100800 */
[----:B------:R-:W-:Y:S01]  /*41c0*/  LOP3.LUT R83, R85, UR29, R90, 0x96, !PT ;  /* 0x0000001d55537c12 */ /* 0x000fe2000f8e965a */
[--C-:B------:R-:W-:Y:S01]  /*41d0*/  FFMA.FTZ R85, R7, c[0x0][0x23c], -R73.reuse ;  /* 0x00008f0007557a23 */ /* 0x100fe20000010849 */
[----:B------:R-:W-:Y:S01]  /*41e0*/  @!P4 IADD3 R5, R72, 0x9, RZ ;  /* 0x000000094805c810 */ /* 0x000fe20007ffe0ff */
[----:B------:R-:W5:Y:S01]  /*41f0*/  LDL R90, [R1+0x58] ;  /* 0x00005800015a7983 */ /* 0x000f620000100800 */
[----:B------:R-:W-:Y:S01]  /*4200*/  IMAD.WIDE.U32 R68, R82, -0x326172a9, RZ ;  /* 0xcd9e8d5752447825 */ /* 0x000fe200078e00ff */
[----:B------:R-:W-:Y:S02]  /*4210*/  @!P4 FSEL R10, R10, -INF , !P0 ;  /* 0xff8000000a0ac808 */ /* 0x000fe40004000000 */
[-C--:B------:R-:W-:Y:S01]  /*4220*/  @!P4 ISETP.GE.AND P2, PT, R5, R75.reuse, PT ;  /* 0x0000004b0500c20c */ /* 0x080fe20003f46270 */
[----:B------:R-:W-:Y:S01]  /*4230*/  IMAD.WIDE.U32 R82, R83, -0x326172a9, RZ ;  /* 0xcd9e8d5753527825 */ /* 0x000fe200078e00ff */
[-C--:B------:R-:W-:Y:S01]  /*4240*/  @!P4 ISETP.GE.AND P1, PT, R5, R4.reuse, PT ;  /* 0x000000040500c20c */ /* 0x080fe20003f26270 */
[----:B------:R-:W-:Y:S01]  /*4250*/  MUFU.EX2 R85, R85 ;  /* 0x0000005500557308 */ /* 0x000fe20000000800 */
[----:B------:R-:W-:Y:S01]  /*4260*/  @!P4 FSEL R9, R9, -INF , !P2 ;  /* 0xff8000000909c808 */ /* 0x000fe20005000000 */
[--C-:B------:R-:W-:Y:S01]  /*4270*/  FFMA.FTZ R10, R10, c[0x0][0x23c], -R73.reuse ;  /* 0x00008f000a0a7a23 */ /* 0x100fe20000010849 */
[----:B------:R-:W-:Y:S02]  /*4280*/  LOP3.LUT R80, R83, UR28, R68, 0x96, !PT ;  /* 0x0000001c53507c12 */ /* 0x000fe4000f8e9644 */
[----:B------:R-:W-:Y:S01]  /*4290*/  @!P4 IADD3 R5, R72, 0x10, RZ ;  /* 0x000000104805c810 */ /* 0x000fe20007ffe0ff */
[----:B------:R-:W-:Y:S01]  /*42a0*/  FFMA.FTZ R83, R9, c[0x0][0x23c], -R74 ;  /* 0x00008f0009537a23 */ /* 0x000fe2000001084a */
[----:B------:R-:W-:Y:S01]  /*42b0*/  @!P4 FSEL R11, R11, -INF , !P1 ;  /* 0xff8000000b0bc808 */ /* 0x000fe20004800000 */
[----:B------:R-:W-:Y:S01]  /*42c0*/  IMAD.WIDE.U32 R80, R80, -0x2daee0ad, RZ ;  /* 0xd2511f5350507825 */ /* 0x000fe200078e00ff */
[-C--:B------:R-:W-:Y:S02]  /*42d0*/  @!P4 ISETP.GE.AND P2, PT, R5, R75.reuse, PT ;  /* 0x0000004b0500c20c */ /* 0x080fe40003f46270 */
[----:B-1----:R-:W-:Y:S01]  /*42e0*/  LOP3.LUT R6, R69, UR30, R86, 0x96, !PT ;  /* 0x0000001e45067c12 */ /* 0x002fe2000f8e9656 */
[----:B------:R-:W-:Y:S01]  /*42f0*/  MUFU.EX2 R83, R83 ;  /* 0x0000005300537308 */ /* 0x000fe20000000800 */
[-C--:B------:R-:W-:Y:S02]  /*4300*/  @!P4 ISETP.GE.AND P3, PT, R5, R4.reuse, PT ;  /* 0x000000040500c20c */ /* 0x080fe40003f66270 */
[----:B------:R-:W-:Y:S01]  /*4310*/  @!P4 IADD3 R5, R72, 0x11, RZ ;  /* 0x000000114805c810 */ /* 0x000fe20007ffe0ff */
[----:B------:R-:W-:Y:S01]  /*4320*/  IMAD.WIDE.U32 R6, R6, -0x2daee0ad, RZ ;  /* 0xd2511f5306067825 */ /* 0x000fe200078e00ff */
[----:B------:R-:W-:Y:S02]  /*4330*/  @!P4 FSEL R12, R12, -INF , !P2 ;  /* 0xff8000000c0cc808 */ /* 0x000fe40005000000 */
[-C--:B------:R-:W-:Y:S02]  /*4340*/  @!P4 ISETP.GE.AND P6, PT, R5, R75.reuse, PT ;  /* 0x0000004b0500c20c */ /* 0x080fe40003fc6270 */
[----:B------:R-:W-:Y:S01]  /*4350*/  LOP3.LUT R7, R7, UR27, R84, 0x96, !PT ;  /* 0x0000001b07077c12 */ /* 0x000fe2000f8e9654 */
[----:B------:R-:W-:Y:S01]  /*4360*/  FFMA.FTZ R12, R12, c[0x0][0x23c], -R74 ;  /* 0x00008f000c0c7a23 */ /* 0x000fe2000001084a */
[----:B------:R1:W1:Y:S01]  /*4370*/  MUFU.EX2 R84, R8 ;  /* 0x0000000800547308 */ /* 0x0002620000000800 */
[----:B------:R-:W-:Y:S01]  /*4380*/  LOP3.LUT R6, R81, UR25, R6, 0x96, !PT ;  /* 0x0000001951067c12 */ /* 0x000fe2000f8e9606 */
[--C-:B------:R-:W-:Y:S01]  /*4390*/  FFMA.FTZ R81, R11, c[0x0][0x23c], -R73.reuse ;  /* 0x00008f000b517a23 */ /* 0x100fe20000010849 */
[----:B------:R-:W-:Y:S02]  /*43a0*/  @!P4 FSEL R13, R13, -INF , !P6 ;  /* 0xff8000000d0dc808 */ /* 0x000fe40007000000 */
[----:B------:R-:W-:Y:S02]  /*43b0*/  @!P4 FSEL R14, R14, -INF , !P3 ;  /* 0xff8000000e0ec808 */ /* 0x000fe40005800000 */
[-C--:B------:R-:W-:Y:S01]  /*43c0*/  @!P4 ISETP.GE.AND P0, PT, R5, R4.reuse, PT ;  /* 0x000000040500c20c */ /* 0x080fe20003f06270 */
[----:B------:R-:W-:Y:S01]  /*43d0*/  FFMA.FTZ R13, R13, c[0x0][0x23c], -R74 ;  /* 0x00008f000d0d7a23 */ /* 0x000fe2000001084a */
[----:B------:R-:W-:Y:S01]  /*43e0*/  @!P4 IADD3 R5, R72, 0x18, RZ ;  /* 0x000000184805c810 */ /* 0x000fe20007ffe0ff */
[--C-:B------:R-:W-:Y:S01]  /*43f0*/  FFMA.FTZ R14, R14, c[0x0][0x23c], -R73.reuse ;  /* 0x00008f000e0e7a23 */ /* 0x100fe20000010849 */
[----:B------:R-:W-:Y:S01]  /*4400*/  @!P4 IADD3 R72, R72, 0x19, RZ ;  /* 0x000000194848c810 */ /* 0x000fe20007ffe0ff */
[----:B------:R2:W-:Y:S01]  /*4410*/  MUFU.EX2 R78, R13 ;  /* 0x0000000d004e7308 */ /* 0x0005e20000000800 */
[CC--:B------:R-:W-:Y:S02]  /*4420*/  @!P4 ISETP.GE.AND P1, PT, R5.reuse, R75.reuse, PT ;  /* 0x0000004b0500c20c */ /* 0x0c0fe40003f26270 */
[-C--:B------:R-:W-:Y:S02]  /*4430*/  @!P4 ISETP.GE.AND P5, PT, R5, R4.reuse, PT ;  /* 0x000000040500c20c */ /* 0x080fe40003fa6270 */
[C---:B------:R-:W-:Y:S02]  /*4440*/  @!P4 ISETP.GE.AND P6, PT, R72.reuse, R4, PT ;  /* 0x000000044800c20c */ /* 0x040fe40003fc6270 */
[----:B------:R-:W-:Y:S02]  /*4450*/  @!P4 ISETP.GE.AND P2, PT, R72, R75, PT ;  /* 0x0000004b4800c20c */ /* 0x000fe40003f46270 */
[----:B------:R-:W-:Y:S01]  /*4460*/  @!P4 FSEL R16, R16, -INF , !P1 ;  /* 0xff8000001010c808 */ /* 0x000fe20004800000 */
[----:B------:R2:W-:Y:S01]  /*4470*/  MUFU.EX2 R77, R14 ;  /* 0x0000000e004d7308 */ /* 0x0005e20000000800 */
[----:B------:R-:W-:Y:S01]  /*4480*/  @!P4 FSEL R17, R17, -INF , !P2 ;  /* 0xff8000001111c808 */ /* 0x000fe20005000000 */
[----:B-1----:R-:W-:Y:S01]  /*4490*/  IMAD.WIDE.U32 R8, R7, -0x326172a9, RZ ;  /* 0xcd9e8d5707087825 */ /* 0x002fe200078e00ff */
[----:B------:R-:W-:Y:S02]  /*44a0*/  @!P4 FSEL R18, R18, -INF , !P5 ;  /* 0xff8000001212c808 */ /* 0x000fe40006800000 */
[----:B------:R-:W-:Y:S01]  /*44b0*/  @!P4 FSEL R19, R19, -INF , !P6 ;  /* 0xff8000001313c808 */ /* 0x000fe20007000000 */
[----:B------:R-:W-:Y:S01]  /*44c0*/  IMAD.WIDE.U32 R6, R6, -0x326172a9, RZ ;  /* 0xcd9e8d5706067825 */ /* 0x000fe200078e00ff */
[----:B------:R-:W-:Y:S02]  /*44d0*/  LOP3.LUT R68, R9, UR26, R82, 0x96, !PT ;  /* 0x0000001a09447c12 */ /* 0x000fe4000f8e9652 */
[----:B------:R-:W-:Y:S01]  /*44e0*/  @!P4 FSEL R15, R15, -INF , !P0 ;  /* 0xff8000000f0fc808 */ /* 0x000fe20004000000 */
[----:B------:R1:W-:Y:S01]  /*44f0*/  MUFU.EX2 R82, R10 ;  /* 0x0000000a00527308 */ /* 0x0003e20000000800 */
[----:B------:R-:W-:Y:S01]  /*4500*/  LOP3.LUT R8, R7, UR24, R8, 0x96, !PT ;  /* 0x0000001807087c12 */ /* 0x000fe2000f8e9608 */
[----:B------:R-:W-:Y:S04]  /*4510*/  IMAD.WIDE.U32 R68, R68, -0x2daee0ad, RZ ;  /* 0xd2511f5344447825 */ /* 0x000fe800078e00ff */
[----:B------:R-:W-:Y:S04]  /*4520*/  IMAD.WIDE.U32 R8, R8, -0x2daee0ad, RZ ;  /* 0xd2511f5308087825 */ /* 0x000fe800078e00ff */
[----:B------:R-:W3:Y:S01]  /*4530*/  MUFU.EX2 R81, R81 ;  /* 0x0000005100517308 */ /* 0x000ee20000000800 */
[----:B------:R-:W-:Y:S01]  /*4540*/  LOP3.LUT R5, R9, UR20, R68, 0x96, !PT ;  /* 0x0000001409057c12 */ /* 0x000fe2000f8e9644 */
[--C-:B------:R-:W-:Y:S02]  /*4550*/  FFMA.FTZ R15, R15, c[0x0][0x23c], -R73.reuse ;  /* 0x00008f000f0f7a23 */ /* 0x100fe40000010849 */
[--C-:B------:R-:W-:Y:S02]  /*4560*/  FFMA.FTZ R16, R16, c[0x0][0x23c], -R74.reuse ;  /* 0x00008f0010107a23 */ /* 0x100fe4000001084a */
[----:B------:R-:W-:Y:S04]  /*4570*/  IMAD.WIDE.U32 R4, R5, -0x326172a9, RZ ;  /* 0xcd9e8d5705047825 */ /* 0x000fe800078e00ff */
[----:B------:R-:W-:Y:S01]  /*4580*/  FFMA.FTZ R74, R17, c[0x0][0x23c], -R74 ;  /* 0x00008f00114a7a23 */ /* 0x000fe2000001084a */
[----:B--2---:R-:W-:Y:S01]  /*4590*/  LOP3.LUT R13, R4, 0xff, RZ, 0xc0, !PT ;  /* 0x000000ff040d7812 */ /* 0x004fe200078ec0ff */
[----:B------:R-:W-:Y:S01]  /*45a0*/  MUFU.EX2 R76, R15 ;  /* 0x0000000f004c7308 */ /* 0x000fe20000000800 */
[----:B------:R-:W-:Y:S01]  /*45b0*/  SHF.R.U32.HI R14, RZ, 0x10, R4 ;  /* 0x00000010ff0e7819 */ /* 0x000fe20000011604 */
[--C-:B------:R-:W-:Y:S01]  /*45c0*/  FFMA.FTZ R18, R18, c[0x0][0x23c], -R73.reuse ;  /* 0x00008f0012127a23 */ /* 0x100fe20000010849 */
[----:B-1----:R-:W-:Y:S01]  /*45d0*/  LOP3.LUT R10, R69, UR23, R80, 0x96, !PT ;  /* 0x00000017450a7c12 */ /* 0x002fe2000f8e9650 */
[----:B------:R-:W-:Y:S01]  /*45e0*/  FFMA.FTZ R73, R19, c[0x0][0x23c], -R73 ;  /* 0x00008f0013497a23 */ /* 0x000fe20000010849 */
[----:B------:R-:W-:Y:S03]  /*45f0*/  ISETP.LE.U32.AND P4, PT, R13, UR34, PT ;  /* 0x000000220d007c0c */ /* 0x000fe6000bf83070 */
[----:B------:R-:W-:Y:S02]  /*4600*/  IMAD.WIDE.U32 R10, R10, -0x326172a9, RZ ;  /* 0xcd9e8d570a0a7825 */ /* 0x000fe400078e00ff */
[----:B------:R1:W2:Y:S03]  /*4610*/  MUFU.EX2 R80, R12 ;  /* 0x0000000c00507308 */ /* 0x0002a60000000800 */
[----:B------:R-:W-:Y:S05]  /*4620*/  LOP3.LUT R6, R11, UR22, R6, 0x96, !PT ;  /* 0x000000160b067c12 */ /* 0x000fea000f8e9606 */
[----:B------:R-:W-:Y:S02]  /*4630*/  IMAD.WIDE.U32 R6, R6, -0x2daee0ad, RZ ;  /* 0xd2511f5306067825 */ /* 0x000fe400078e00ff */
[----:B------:R-:W-:Y:S02]  /*4640*/  MUFU.EX2 R75, R16 ;  /* 0x00000010004b7308 */ /* 0x000fe40000000800 */
[----:B------:R-:W-:Y:S01]  /*4650*/  @!P4 FADD.FTZ R84, -R84, -RZ ;  /* 0x800000ff5454c221 */ /* 0x000fe20000010100 */
[C---:B------:R-:W-:Y:S02]  /*4660*/  LOP3.LUT R69, R6.reuse, 0xffff, RZ, 0xc0, !PT ;  /* 0x0000ffff06457812 */ /* 0x040fe400078ec0ff */
[--C-:B------:R-:W-:Y:S02]  /*4670*/  SHF.R.U32.HI R68, RZ, 0x10, R6.reuse ;  /* 0x00000010ff447819 */ /* 0x100fe40000011606 */
[----:B------:R-:W-:Y:S02]  /*4680*/  SHF.R.U32.HI R9, RZ, 0x18, R6 ;  /* 0x00000018ff097819 */ /* 0x000fe40000011606 */
[----:B------:R-:W-:Y:S01]  /*4690*/  LOP3.LUT R11, R6, 0xff, RZ, 0xc0, !PT ;  /* 0x000000ff060b7812 */ /* 0x000fe200078ec0ff */
[----:B------:R-:W-:Y:S01]  /*46a0*/  MUFU.EX2 R74, R74 ;  /* 0x0000004a004a7308 */ /* 0x000fe20000000800 */
[----:B------:R-:W-:Y:S02]  /*46b0*/  LOP3.LUT R6, R5, UR19, R10, 0x96, !PT ;  /* 0x0000001305067c12 */ /* 0x000fe4000f8e960a */
[----:B------:R-:W-:Y:S02]  /*46c0*/  LOP3.LUT R10, R4, 0xffff, RZ, 0xc0, !PT ;  /* 0x0000ffff040a7812 */ /* 0x000fe400078ec0ff */
[C---:B------:R-:W-:Y:S02]  /*46d0*/  LOP3.LUT R5, R6.reuse, 0xffff, RZ, 0xc0, !PT ;  /* 0x0000ffff06057812 */ /* 0x040fe400078ec0ff */
[----:B-1----:R-:W-:Y:S02]  /*46e0*/  SHF.R.U32.HI R12, RZ, 0x18, R4 ;  /* 0x00000018ff0c7819 */ /* 0x002fe40000011604 */
[----:B------:R-:W-:Y:S01]  /*46f0*/  SHF.R.U32.HI R4, RZ, 0x8, R5 ;  /* 0x00000008ff047819 */ /* 0x000fe20000011605 */
[----:B------:R-:W1:Y:S01]  /*4700*/  MUFU.EX2 R72, R18 ;  /* 0x0000001200487308 */ /* 0x000e620000000800 */
[----:B------:R-:W-:Y:S02]  /*4710*/  SHF.R.U32.HI R5, RZ, 0x10, R6 ;  /* 0x00000010ff057819 */ /* 0x000fe40000011606 */
[----:B------:R-:W-:Y:S02]  /*4720*/  LOP3.LUT R8, R7, UR18, R8, 0x96, !PT ;  /* 0x0000001207087c12 */ /* 0x000fe4000f8e9608 */
[----:B------:R-:W-:Y:S02]  /*4730*/  LOP3.LUT R7, R6, 0xff, RZ, 0xc0, !PT ;  /* 0x000000ff06077812 */ /* 0x000fe400078ec0ff */
[----:B------:R-:W-:Y:S02]  /*4740*/  LOP3.LUT R4, R4, 0xffff, RZ, 0xc0, !PT ;  /* 0x0000ffff04047812 */ /* 0x000fe400078ec0ff */
[----:B------:R-:W-:Y:S01]  /*4750*/  LOP3.LUT R5, R5, 0xff, RZ, 0xc0, !PT ;  /* 0x000000ff05057812 */ /* 0x000fe200078ec0ff */
[----:B------:R-:W1:Y:S01]  /*4760*/  MUFU.EX2 R73, R73 ;  /* 0x0000004900497308 */ /* 0x000e620000000800 */
        /* <DEDUP_REMOVED lines=19> */
[----:B---3--:R-:W-:Y:S01]  /*48a0*/  @!P1 FADD.FTZ R81, -R81, -RZ ;  /* 0x800000ff51519221 */ /* 0x008fe20000010100 */
[----:B------:R-:W-:Y:S01]  /*48b0*/  LOP3.LUT R8, R8, 0xffff, RZ, 0xc0, !PT ;  /* 0x0000ffff08087812 */ /* 0x000fe200078ec0ff */
[----:B--2---:R-:W-:Y:S01]  /*48c0*/  @!P2 FADD.FTZ R80, -R80, -RZ ;  /* 0x800000ff5050a221 */ /* 0x004fe20000010100 */
        /* <DEDUP_REMOVED lines=20> */
[----:B-1----:R-:W-:Y:S01]  /*4a10*/  @!P1 FADD.FTZ R72, -R72, -RZ ;  /* 0x800000ff48489221 */ /* 0x002fe20000010100 */
        /* <DEDUP_REMOVED lines=13> */
[----:B--2---:R-:W-:Y:S02]  /*4af0*/  F2FP.RELU.PACK_AB R6, R76, R77 ;  /* 0x0000004d4c06723e */ /* 0x004fe400000008ff */
[----:B---3--:R-:W-:Y:S02]  /*4b00*/  F2FP.RELU.PACK_AB R5, R74, R75 ;  /* 0x0000004b4a05723e */ /* 0x008fe400000008ff */
[----:B-1----:R-:W-:Y:S01]  /*4b10*/  F2FP.RELU.PACK_AB R4, R73, R72 ;  /* 0x000000484904723e */ /* 0x002fe200000008ff */
[----:B----4-:R-:W-:Y:S04]  /*4b20*/  STS [R91+0x14000], R7 ;  /* 0x014000075b007388 */ /* 0x010fe80000000800 */
[----:B------:R-:W-:Y:S04]  /*4b30*/  STS [R91+0x14400], R6 ;  /* 0x014400065b007388 */ /* 0x000fe80000000800 */
[----:B-----5:R-:W-:Y:S04]  /*4b40*/  STS [R90+0x14000], R5 ;  /* 0x014000055a007388 */ /* 0x020fe80000000800 */
        /* <DEDUP_REMOVED lines=125> */
[----:B------:R-:W-:Y:S01]  /*5320*/  FMUL.FTZ R10, R77, R10 ;  /* 0x0000000a4d0a7220 */ /* 0x000fe20000410000 */
[----:B------:R-:W-:Y:S01]  /*5330*/  PLOP3.LUT P3, PT, PT, PT, UP1, 0x80, 0x0 ;  /* 0x000000000000781c */ /* 0x000fe20003f6f018 */
[----:B------:R-:W-:Y:S01]  /*5340*/  FMUL.FTZ R81, R81, R4 ;  /* 0x0000000451517220 */ /* 0x000fe20000410000 */
[----:B------:R-:W-:Y:S02]  /*5350*/  F2FP.PACK_AB R4, R85, R87 ;  /* 0x000000575504723e */ /* 0x000fe400000000ff */
[----:B------:R-:W-:Y:S01]  /*5360*/  FSEL R5, R5, R68, P1 ;  /* 0x0000004405057208 */ /* 0x000fe20000800000 */
[----:B------:R-:W-:Y:S01]  /*5370*/  @P0 FADD.FTZ R68, -R68, R19 ;  /* 0x0000001344440221 */ /* 0x000fe20000010100 */
[----:B------:R-:W-:Y:S01]  /*5380*/  F2FP.PACK_AB R6, R81, R82 ;  /* 0x000000525106723e */ /* 0x000fe200000000ff */
[----:B------:R1:W-:Y:S02]  /*5390*/  STS [R93+0x12400], R4 ;  /* 0x012400045d007388 */ /* 0x0003e40000000800 */
        /* <DEDUP_REMOVED lines=113> */
.L_x_361:
        /* <DEDUP_REMOVED lines=119> */
[----:B----4-:R1:W-:Y:S04]  /*6220*/  @P3 STL [R1+0x60], R25 ;  /* 0x0000601901003387 */ /* 0x0103e80000100800 */
[----:B-1----:R1:W5:Y:S04]  /*6230*/  LDL.LU.64 R24, [R1+0x98] ;  /* 0x0000980001187983 */ /* 0x0023680000300a00 */
[----:B---3--:R2:W-:Y:S02]  /*6240*/  @P3 STL [R1+0x64], R246 ;  /* 0x000064f601003387 */ /* 0x0085e40000100800 */
        /* <DEDUP_REMOVED lines=248> */
.L_x_362:
        /* <DEDUP_REMOVED lines=16> */
[----:B------:R-:W-:Y:S01]  /*72d0*/  FMUL.FTZ R13, R45, c[0x0][0x2dc] ;  /* 0x0000b7002d0d7a20 */ /* 0x000fe20000410000 */
        /* <DEDUP_REMOVED lines=130> */
[----:B-1----:R-:W-:Y:S01]  /*7b00*/  FMUL.FTZ R9, R57, c[0x0][0x2dc] ;  /* 0x0000b70039097a20 */ /* 0x002fe20000410000 */
        /* <DEDUP_REMOVED lines=73> */
.L_x_364:
        /* <DEDUP_REMOVED lines=19> */
.L_x_365:
        /* <DEDUP_REMOVED lines=53> */
.L_x_367:
[----:B-1-34-:R-:W-:Y:S05]  /*8420*/  BSYNC B0 ;  /* 0x0000000000007941 */ /* 0x01afea0003800000 */
.L_x_366:
        /* <DEDUP_REMOVED lines=16> */
.L_x_369:
[----:B------:R-:W-:Y:S05]  /*8530*/  BSYNC B0 ;  /* 0x0000000000007941 */ /* 0x000fea0003800000 */
.L_x_368:
        /* <DEDUP_REMOVED lines=26> */
.L_x_371:
[----:B------:R-:W-:Y:S05]  /*86e0*/  BSYNC B0 ;  /* 0x0000000000007941 */ /* 0x000fea0003800000 */
.L_x_370:
        /* <DEDUP_REMOVED lines=13> */
.L_x_360:
[----:B------:R-:W-:Y:S05]  /*87c0*/  BSYNC B1 ;  /* 0x0000000000017941 */ /* 0x000fea0003800000 */
.L_x_346:
        /* <DEDUP_REMOVED lines=11> */
.L_x_372:
[----:B------:R-:W-:Y:S05]  /*8880*/  EXIT ;  /* 0x000000000000794d */ /* 0x000fea0003800000 */
.L_x_374:
        /* <DEDUP_REMOVED lines=15> */
.L_x_807:


//--------------------- .text._ZN5flash44flash_bwd_dq_dk_dv_loop_seqk_parallel_kernelI23Flash_bwd_kernel_traitsILi192ELi64ELi64ELi8ELi4ELi2ELi2ELb1ELb1EN7cutlass6half_tE19Flash_kernel_traitsILi192ELi64ELi64ELi8ES3_EELb0ELb1ELb0ELb0ELb0ELb1ELb1EEEvNS_16Flash_bwd_paramsE --------------------------
	.section	.text._ZN5flash44flash_bwd_dq_dk_dv_loop_seqk_parallel_kernelI23Flash_bwd_kernel_traitsILi192ELi64ELi64ELi8ELi4ELi2ELi2ELb1ELb1EN7cutlass6half_tE19Flash_kernel_traitsILi192ELi64ELi64ELi8ES3_EELb0ELb1ELb0ELb0ELb0ELb1ELb1EEEvNS_16Flash_bwd_paramsE,"ax",@progbits
	.sectioninfo	@"SHI_REGISTERS=255"
	.align	128
        .global         _ZN5flash44flash_bwd_dq_dk_dv_loop_seqk_parallel_kernelI23Flash_bwd_kernel_traitsILi192ELi64ELi64ELi8ELi4ELi2ELi2ELb1ELb1EN7cutlass6half_tE19Flash_kernel_traitsILi192ELi64ELi64ELi8ES3_EELb0ELb1ELb0ELb0ELb0ELb1ELb1EEEvNS_16Flash_bwd_paramsE
        .type           _ZN5flash44flash_bwd_dq_dk_dv_loop_seqk_parallel_kernelI23Flash_bwd_kernel_traitsILi192ELi64ELi64ELi8ELi4ELi2ELi2ELb1ELb1EN7cutlass6half_tE19Flash_kernel_traitsILi192ELi64ELi64ELi8ES3_EELb0ELb1ELb0ELb0ELb0ELb1ELb1EEEvNS_16Flash_bwd_paramsE,@function
        .size           _ZN5flash44flash_bwd_dq_dk_dv_loop_seqk_parallel_kernelI23Flash_bwd_kernel_traitsILi192ELi64ELi64ELi8ELi4ELi2ELi2ELb1ELb1EN7cutlass6half_tE19Flash_kernel_traitsILi192ELi64ELi64ELi8ES3_EELb0ELb1ELb0ELb0ELb0ELb1ELb1EEEvNS_16Flash_bwd_paramsE,(.L_x_808 - _ZN5flash44flash_bwd_dq_dk_dv_loop_seqk_parallel_kernelI23Flash_bwd_kernel_traitsILi192ELi64ELi64ELi8ELi4ELi2ELi2ELb1ELb1EN7cutlass6half_tE19Flash_kernel_traitsILi192ELi64ELi64ELi8ES3_EELb0ELb1ELb0ELb0ELb0ELb1ELb1EEEvNS_16Flash_bwd_paramsE)
        .other          _ZN5flash44flash_bwd_dq_dk_dv_loop_seqk_parallel_kernelI23Flash_bwd_kernel_traitsILi192ELi64ELi64ELi8ELi4ELi2ELi2ELb1ELb1EN7cutlass6half_tE19Flash_kernel_traitsILi192ELi64ELi64ELi8ES3_EELb0ELb1ELb0ELb0ELb0ELb1ELb1EEEvNS_16Flash_bwd_paramsE,@"STO_CUDA_ENTRY STV_DEFAULT"
_ZN5flash44flash_bwd_dq_dk_dv_loop_seqk_parallel_kernelI23Flash_bwd_kernel_traitsILi192ELi64ELi64ELi8ELi4ELi2ELi2ELb1ELb1EN7cutlass6half_tE19Flash_kernel_traitsILi192ELi64ELi64ELi8ES3_EELb0ELb1ELb0ELb0ELb0ELb1ELb1EEEvNS_16Flash_bwd_paramsE:
.text._ZN5flash44flash_bwd_dq_dk_dv_loop_seqk_parallel_kernelI23Flash_bwd_kernel_traitsILi192ELi64ELi64ELi8ELi4ELi2ELi2ELb1ELb1EN7cutlass6half_tE19Flash_kernel_traitsILi192ELi64ELi64ELi8ES3_EELb0ELb1ELb0ELb0ELb0ELb1ELb1EEEvNS_16Flash_bwd_paramsE:
        /* <DEDUP_REMOVED lines=211> */
.L_x_403:
        /* <DEDUP_REMOVED lines=53> */
.L_x_375:
        /* <DEDUP_REMOVED lines=59> */
.L_x_377:
        /* <DEDUP_REMOVED lines=18> */
.L_x_378:
        /* <DEDUP_REMOVED lines=68> */
.L_x_379:
[----:B------:R-:W-:Y:S02]  /*1990*/  UMOV UR8, UR48 ;  /* 0x0000003000087c82 */ /* 0x000fe40008000000 */
.L_x_380:
        /* <DEDUP_REMOVED lines=107> */
.L_x_382:
        /* <DEDUP_REMOVED lines=18> */
.L_x_383:
        /* <DEDUP_REMOVED lines=29> */
.L_x_385:
[----:B------:R-:W-:Y:S05]  /*2340*/  BSYNC B0 ;  /* 0x0000000000007941 */ /* 0x000fea0003800000 */
.L_x_384:
        /* <DEDUP_REMOVED lines=16> */
.L_x_387:
[----:B------:R-:W-:Y:S05]  /*2450*/  BSYNC B0 ;  /* 0x0000000000007941 */ /* 0x000fea0003800000 */
.L_x_386:
        /* <DEDUP_REMOVED lines=27> */
.L_x_389:
[----:B------:R-:W-:Y:S05]  /*2610*/  BSYNC B0 ;  /* 0x0000000000007941 */ /* 0x000fea0003800000 */
.L_x_388:
        /* <DEDUP_REMOVED lines=14> */
.L_x_381:
        /* <DEDUP_REMOVED lines=250> */
.L_x_393:
[----:B------:R-:W3:Y:S01]  /*36a0*/  LDL R246, [R1+0x4] ;  /* 0x0000040001f67983 */ /* 0x000ee20000100800 */
[----:B------:R-:W-:Y:S03]  /*36b0*/  USHF.L.U32 UR11, UR6, 0x6, URZ ;  /* 0x00000006060b7899 */ /* 0x000fe6000800063f */
[----:B------:R-:W4:Y:S01]  /*36c0*/  LDL R245, [R1] ;  /* 0x0000000001f57983 */ /* 0x000f220000100800 */
[----:B------:R-:W-:Y:S03]  /*36d0*/  UISETP.GE.AND UP0, UPT, UR11, UR15, UPT ;  /* 0x0000000f0b00728c */ /* 0x000fe6000bf06270 */
[----:B--2---:R-:W2:Y:S01]  /*36e0*/  LDL R244, [R1+0x10] ;  /* 0x0000100001f47983 */ /* 0x004ea20000100800 */
[----:B------:R-:W-:Y:S03]  /*36f0*/  UISETP.LT.AND UP0, UPT, UR14, UR16, UP0 ;  /* 0x000000100e00728c */ /* 0x000fe60008701270 */
[----:B-1----:R1:W-:Y:S03]  /*3700*/  STL [R1+0xac], R107 ;  /* 0x0000ac6b01007387 */ /* 0x0023e60000100800 */
[----:B------:R-:W-:Y:S01]  /*3710*/  PLOP3.LUT P0, PT, PT, PT, UP0, 0x80, 0x0 ;  /* 0x000000000000781c */ /* 0x000fe20003f0f008 */
[----:B------:R-:W0:Y:S01]  /*3720*/  LDGDEPBAR ;  /* 0x00000000000079af */ /* 0x000e220000000000 */
[----:B------:R-:W-:Y:S06]  /*3730*/  UISETP.GT.AND UP0, UPT, UR6, UR12, UPT ;  /* 0x0000000c0600728c */ /* 0x000fec000bf04270 */
[----:B------:R-:W-:Y:S01]  /*3740*/  PLOP3.LUT P3, PT, PT, PT, UP0, 0x80, 0x0 ;  /* 0x000000000000781c */ /* 0x000fe20003f6f008 */
        /* <DEDUP_REMOVED lines=18> */
[----:B------:R-:W-:Y:S08]  /*3870*/  LDSM.16.M88.4 R68, [R252+0xc800] ;  /* 0x00c80000fc44783b */ /* 0x000ff00000000200 */
[----:B---3--:R-:W-:Y:S08]  /*3880*/  LDSM.16.M88.4 R76, [R246+0xc000] ;  /* 0x00c00000f64c783b */ /* 0x008ff00000000200 */
[----:B------:R-:W-:Y:S08]  /*3890*/  LDSM.16.M88.4 R80, [R246+0xc800] ;  /* 0x00c80000f650783b */ /* 0x000ff00000000200 */
[----:B----4-:R-:W-:Y:S08]  /*38a0*/  LDSM.16.M88.4 R88, [R245+0xc000] ;  /* 0x00c00000f558783b */ /* 0x010ff00000000200 */
[----:B--2---:R-:W-:Y:S08]  /*38b0*/  LDSM.16.M88.4 R96, [R244+0xc000] ;  /* 0x00c00000f460783b */ /* 0x004ff00000000200 */
[----:B------:R-:W1:Y:S08]  /*38c0*/  LDSM.16.M88.4 R16, [R107] ;  /* 0x000000006b10783b */ /* 0x000e700000000200 */
[----:B------:R-:W2:Y:S01]  /*38d0*/  LDSM.16.M88.4 R72, [R106] ;  /* 0x000000006a48783b */ /* 0x000ea20000000200 */
[C---:B-1----:R-:W-:Y:S08]  /*38e0*/  HMMA.16816.F32 R4, R16.reuse, R8, RZ ;  /* 0x000000081004723c */ /* 0x042ff000000018ff */
[C---:B------:R-:W-:Y:S08]  /*38f0*/  HMMA.16816.F32 R8, R16.reuse, R10, RZ ;  /* 0x0000000a1008723c */ /* 0x040ff000000018ff */
[C---:B------:R-:W-:Y:S01]  /*3900*/  HMMA.16816.F32 R12, R16.reuse, R68, RZ ;  /* 0x00000044100c723c */ /* 0x040fe200000018ff */
[----:B------:R-:W1:Y:S07]  /*3910*/  LDSM.16.M88.4 R84, [R105] ;  /* 0x000000006954783b */ /* 0x000e6e0000000200 */
        /* <DEDUP_REMOVED lines=229> */
[----:B------:R-:W2:Y:S08]  /*4770*/  LDSM.16.M88.4 R68, [R106+0x6000] ;  /* 0x006000006a44783b */ /* 0x000eb00000000200 */
        /* <DEDUP_REMOVED lines=245> */
[----:B------:R-:W2:Y:S01]  /*56d0*/  LDL.LU.64 R94, [R1+0x40] ;  /* 0x00004000015e7983 */ /* 0x000ea20000300a00 */
[----:B------:R-:W-:Y:S01]  /*56e0*/  IMAD.MOV.U32 R6, RZ, RZ, c[0x0][0x370] ;  /* 0x0000dc00ff067624 */ /* 0x000fe200078e00ff */
[----:B------:R-:W-:Y:S02]  /*56f0*/  MOV R7, c[0x0][0x374] ;  /* 0x0000dd0000077a02 */ /* 0x000fe40000000f00 */
[----:B------:R-:W3:Y:S01]  /*5700*/  LDL R92, [R1+0x38] ;  /* 0x00003800015c7983 */ /* 0x000ee20000100800 */
[----:B-1----:R-:W-:Y:S05]  /*5710*/  IMAD.U32 R4, R6, -0x40, RZ ;  /* 0xffffffc006047824 */ /* 0x002fea00078e00ff */
        /* <DEDUP_REMOVED lines=17> */
.L_x_391:
        /* <DEDUP_REMOVED lines=371> */
.L_x_392:
        /* <DEDUP_REMOVED lines=172> */
.L_x_394:
        /* <DEDUP_REMOVED lines=18> */
.L_x_395:
        /* <DEDUP_REMOVED lines=53> */
.L_x_397:
[----:B-1-34-:R-:W-:Y:S05]  /*7e90*/  BSYNC B0 ;  /* 0x0000000000007941 */ /* 0x01afea0003800000 */
.L_x_396:
        /* <DEDUP_REMOVED lines=16> */
.L_x_399:
[----:B------:R-:W-:Y:S05]  /*7fa0*/  BSYNC B0 ;  /* 0x0000000000007941 */ /* 0x000fea0003800000 */
.L_x_398:
        /* <DEDUP_REMOVED lines=26> */
.L_x_401:
[----:B------:R-:W-:Y:S05]  /*8150*/  BSYNC B0 ;  /* 0x0000000000007941 */ /* 0x000fea0003800000 */
.L_x_400:
        /* <DEDUP_REMOVED lines=13> */
.L_x_390:
[----:B------:R-:W-:Y:S05]  /*8230*/  BSYNC B1 ;  /* 0x0000000000017941 */ /* 0x000fea0003800000 */
.L_x_376:
        /* <DEDUP_REMOVED lines=11> */
.L_x_402:
[----:B------:R-:W-:Y:S05]  /*82f0*/  EXIT ;  /* 0x000000000000794d */ /* 0x000fea0003800000 */
.L_x_404:
        /* <DEDUP_REMOVED lines=16> */
.L_x_808:


//--------------------- .text._ZN5flash44flash_bwd_dq_dk_dv_loop_seqk_parallel_kernelI23Flash_bwd_kernel_traitsILi192ELi64ELi64ELi8ELi4ELi2ELi2ELb1ELb1EN7cutlass6half_tE19Flash_kernel_traitsILi192ELi64ELi64ELi8ES3_EELb1ELb1ELb0ELb1ELb0ELb0ELb0EEEvNS_16Flash_bwd_paramsE --------------------------
	.section	.text._ZN5flash44flash_bwd_dq_dk_dv_loop_seqk_parallel_kernelI23Flash_bwd_kernel_traitsILi192ELi64ELi64ELi8ELi4ELi2ELi2ELb1ELb1EN7cutlass6half_tE19Flash_kernel_traitsILi192ELi64ELi64ELi8ES3_EELb1ELb1ELb0ELb1ELb0ELb0ELb0EEEvNS_16Flash_bwd_paramsE,"ax",@progbits
	.sectioninfo	@"SHI_REGISTERS=255"
	.align	128
        .global         _ZN5flash44flash_bwd_dq_dk_dv_loop_seqk_parallel_kernelI23Flash_bwd_kernel_traitsILi192ELi64ELi64ELi8ELi4ELi2ELi2ELb1ELb1EN7cutlass6half_tE19Flash_kernel_traitsILi192ELi64ELi64ELi8ES3_EELb1ELb1ELb0ELb1ELb0ELb0ELb0EEEvNS_16Flash_bwd_paramsE
        .type           _ZN5flash44flash_bwd_dq_dk_dv_loop_seqk_parallel_kernelI23Flash_bwd_kernel_traitsILi192ELi64ELi64ELi8ELi4ELi2ELi2ELb1ELb1EN7cutlass6half_tE19Flash_kernel_traitsILi192ELi64ELi64ELi8ES3_EELb1ELb1ELb0ELb1ELb0ELb0ELb0EEEvNS_16Flash_bwd_paramsE,@function
        .size           _ZN5flash44flash_bwd_dq_dk_dv_loop_seqk_parallel_kernelI23Flash_bwd_kernel_traitsILi192ELi64ELi64ELi8ELi4ELi2ELi2ELb1ELb1EN7cutlass6half_tE19Flash_kernel_traitsILi192ELi64ELi64ELi8ES3_EELb1ELb1ELb0ELb1ELb0ELb0ELb0EEEvNS_16Flash_bwd_paramsE,(.L_x_809 - _ZN5flash44flash_bwd_dq_dk_dv_loop_seqk_parallel_kernelI23Flash_bwd_kernel_traitsILi192ELi64ELi64ELi8ELi4ELi2ELi2ELb1ELb1EN7cutlass6half_tE19Flash_kernel_traitsILi192ELi64ELi64ELi8ES3_EELb1ELb1ELb0ELb1ELb0ELb0ELb0EEEvNS_16Flash_bwd_paramsE)
        .other          _ZN5flash44flash_bwd_dq_dk_dv_loop_seqk_parallel_kernelI23Flash_bwd_kernel_traitsILi192ELi64ELi64ELi8ELi4ELi2ELi2ELb1ELb1EN7cutlass6half_tE19Flash_kernel_traitsILi192ELi64ELi64ELi8ES3_EELb1ELb1ELb0ELb1ELb0ELb0ELb0EEEvNS_16Flash_bwd_paramsE,@"STO_CUDA_ENTRY STV_DEFAULT"
_ZN5flash44flash_bwd_dq_dk_dv_loop_seqk_parallel_kernelI23Flash_bwd_kernel_traitsILi192ELi64ELi64ELi8ELi4ELi2ELi2ELb1ELb1EN7cutlass6half_tE19Flash_kernel_traitsILi192ELi64ELi64ELi8ES3_EELb1ELb1ELb0ELb1ELb0ELb0ELb0EEEvNS_16Flash_bwd_paramsE:
.text._ZN5flash44flash_bwd_dq_dk_dv_loop_seqk_parallel_kernelI23Flash_bwd_kernel_traitsILi192ELi64ELi64ELi8ELi4ELi2ELi2ELb1ELb1EN7cutlass6half_tE19Flash_kernel_traitsILi192ELi64ELi64ELi8ES3_EELb1ELb1ELb0ELb1ELb0ELb0ELb0EEEvNS_16Flash_bwd_paramsE:
        /* <DEDUP_REMOVED lines=21> */
[----:B------:R-:W-:Y:S01]  /*0150*/  ULDC UR6, c[0x0][0x210] ;  /* 0x0000840000067ab9 */ /* 0x000fe20000000800 */
[----:B------:R-:W4:Y:S01]  /*0160*/  S2UR UR61, SR_CTAID.X ;  /* 0x00000000003d79c3 */ /* 0x000f220000002500 */
[----:B------:R-:W-:Y:S02]  /*0170*/  ULDC UR56, c[0x0][0x234] ;  /* 0x00008d0000387ab9 */ /* 0x000fe40000000800 */
[----:B------:R-:W-:Y:S02]  /*0180*/  ULDC UR12, c[0x0][0x1c0] ;  /* 0x00007000000c7ab9 */ /* 0x000fe40000000800 */
[----:B------:R-:W-:Y:S01]  /*0190*/  ULDC UR13, c[0x0][0x1c0] ;  /* 0x00007000000d7ab9 */ /* 0x000fe20000000800 */
[----:B-1----:R-:W-:Y:S01]  /*01a0*/  SHF.R.S32.HI R6, RZ, 0x1f, R5 ;  /* 0x0000001fff067819 */ /* 0x002fe20000011405 */
[----:B--2---:R-:W-:-:S02]  /*01b0*/  UIMAD.WIDE.U32 UR42, UR32, UR15, URZ ;  /* 0x0000000f202a72a5 */ /* 0x004fc4000f8e003f */
[----:B------:R-:W-:Y:S01]  /*01c0*/  USHF.L.U32 UR15, UR32, 0x7, URZ ;  /* 0x00000007200f7899 */ /* 0x000fe2000800063f */
[CC--:B------:R-:W-:Y:S01]  /*01d0*/  LEA.HI R3, R6.reuse, R5.reuse, RZ, 0x5 ;  /* 0x0000000506037211 */ /* 0x0c0fe200078f28ff */
[----:B------:R-:W-:Y:S01]  /*01e0*/  UIMAD.WIDE UR36, UR46, UR36, URZ ;  /* 0x000000242e2472a5 */ /* 0x000fe2000f8e023f */
[CC--:B------:R-:W-:Y:S01]  /*01f0*/  LEA.HI R11, R6.reuse, R5.reuse, RZ, 0x3 ;  /* 0x00000005060b7211 */ /* 0x0c0fe200078f18ff */
[----:B------:R-:W-:Y:S01]  /*0200*/  UIMAD UR56, UR7, UR6, UR56 ;  /* 0x00000006073872a4 */ /* 0x000fe2000f8e0238 */
[CC--:B------:R-:W-:Y:S01]  /*0210*/  LEA.HI R2, R6.reuse, R5.reuse, RZ, 0x4 ;  /* 0x0000000506027211 */ /* 0x0c0fe200078f20ff */
[----:B---3--:R-:W-:Y:S01]  /*0220*/  UIMAD UR47, UR35, UR46, URZ ;  /* 0x0000002e232f72a4 */ /* 0x008fe2000f8e023f */
[CC--:B------:R-:W-:Y:S01]  /*0230*/  LEA.HI R15, R6.reuse, R5.reuse, RZ, 0x7 ;  /* 0x00000005060f7211 */ /* 0x0c0fe200078f38ff */
[----:B------:R-:W-:Y:S01]  /*0240*/  UIMAD UR46, UR46, UR12, URZ ;  /* 0x0000000c2e2e72a4 */ /* 0x000fe2000f8e023f */
[CC--:B------:R-:W-:Y:S01]  /*0250*/  LEA.HI R16, R6.reuse, R5.reuse, RZ, 0x6 ;  /* 0x0000000506107211 */ /* 0x0c0fe200078f30ff */
[----:B------:R-:W-:Y:S01]  /*0260*/  UIMAD UR6, UR32, UR13, UR35 ;  /* 0x0000000d200672a4 */ /* 0x000fe2000f8e0223 */
[----:B------:R-:W-:Y:S01]  /*0270*/  LEA.HI R6, R6, R5, RZ, 0x2 ;  /* 0x0000000506067211 */ /* 0x000fe200078f10ff */
[----:B------:R-:W-:Y:S01]  /*0280*/  ULDC UR14, c[0x0][0x1c0] ;  /* 0x00007000000e7ab9 */ /* 0x000fe20000000800 */
[----:B------:R-:W-:Y:S01]  /*0290*/  LOP3.LUT R4, R3, 0xffffffe0, RZ, 0xc0, !PT ;  /* 0xffffffe003047812 */ /* 0x000fe200078ec0ff */
[----:B------:R-:W-:Y:S01]  /*02a0*/  ULDC UR11, c[0x0][0x1c0] ;  /* 0x00007000000b7ab9 */ /* 0x000fe20000000800 */
[----:B------:R-:W-:Y:S01]  /*02b0*/  LOP3.LUT R8, R11, 0xfffffff8, RZ, 0xc0, !PT ;  /* 0xfffffff80b087812 */ /* 0x000fe200078ec0ff */
[----:B------:R-:W-:Y:S01]  /*02c0*/  UIMAD UR53, UR8, UR32, URZ ;  /* 0x00000020083572a4 */ /* 0x000fe2000f8e023f */
[----:B------:R-:W-:Y:S01]  /*02d0*/  LOP3.LUT R9, R2, 0xfffffff0, RZ, 0xc0, !PT ;  /* 0xfffffff002097812 */ /* 0x000fe200078ec0ff */
[C---:B------:R-:W-:Y:S01]  /*02e0*/  IMAD.IADD R10, R5.reuse, 0x1, -R4 ;  /* 0x00000001050a7824 */ /* 0x040fe200078e0a04 */
[----:B------:R-:W-:Y:S01]  /*02f0*/  LOP3.LUT R7, R6, 0x7ffffffc, RZ, 0xc0, !PT ;  /* 0x7ffffffc06077812 */ /* 0x000fe200078ec0ff */
[C---:B------:R-:W-:Y:S01]  /*0300*/  IMAD.IADD R8, R5.reuse, 0x1, -R8 ;  /* 0x0000000105087824 */ /* 0x040fe200078e0a08 */
[----:B------:R-:W-:Y:S01]  /*0310*/  SHF.R.S32.HI R0, RZ, 0x5, R3 ;  /* 0x00000005ff007819 */ /* 0x000fe20000011403 */
[C---:B------:R-:W-:Y:S01]  /*0320*/  IMAD.IADD R9, R5.reuse, 0x1, -R9 ;  /* 0x0000000105097824 */ /* 0x040fe200078e0a09 */
[----:B------:R-:W-:Y:S01]  /*0330*/  SHF.R.S32.HI R12, RZ, 0x1f, R3 ;  /* 0x0000001fff0c7819 */ /* 0x000fe20000011403 */
[----:B------:R-:W-:Y:S01]  /*0340*/  IMAD.IADD R17, R5, 0x1, -R7 ;  /* 0x0000000105117824 */ /* 0x000fe200078e0a07 */
[----:B------:R-:W-:Y:S01]  /*0350*/  SHF.R.S32.HI R5, RZ, 0x4, R2 ;  /* 0x00000004ff057819 */ /* 0x000fe20000011402 */
[----:B------:R-:W-:Y:S01]  /*0360*/  IMAD.SHL.U32 R20, R8, 0x8, RZ ;  /* 0x0000000808147824 */ /* 0x000fe200078e00ff */
[-C--:B------:R-:W-:Y:S01]  /*0370*/  LEA.HI R3, R3, R0.reuse, RZ, 0x1 ;  /* 0x0000000003037211 */ /* 0x080fe200078f08ff */
[----:B------:R-:W-:Y:S01]  /*0380*/  UIMAD UR7, UR32, UR11, UR35 ;  /* 0x0000000b200772a4 */ /* 0x000fe2000f8e0223 */
[----:B------:R-:W-:Y:S01]  /*0390*/  LEA.HI R7, R12, R0, RZ, 0x2 ;  /* 0x000000000c077211 */ /* 0x000fe200078f10ff */
[----:B------:R-:W-:Y:S01]  /*03a0*/  @!UP5 UIMAD UR8, UR32, UR14, UR35 ;  /* 0x0000000e2008d2a4 */ /* 0x000fe2000f8e0223 */
[----:B------:R-:W-:Y:S01]  /*03b0*/  LEA.HI R4, R2, R5, RZ, 0x1 ;  /* 0x0000000502047211 */ /* 0x000fe200078f08ff */
[----:B------:R-:W-:Y:S01]  /*03c0*/  USHF.L.U32 UR45, UR46, 0x6, URZ ;  /* 0x000000062e2d7899 */ /* 0x000fe2000800063f */
[----:B------:R-:W-:Y:S01]  /*03d0*/  LOP3.LUT R2, R3, 0xfffffffe, RZ, 0xc0, !PT ;  /* 0xfffffffe03027812 */ /* 0x000fe200078ec0ff */
[----:B------:R-:W-:Y:S01]  /*03e0*/  USHF.L.U32 UR44, UR6, 0x5, URZ ;  /* 0x00000005062c7899 */ /* 0x000fe2000800063f */
[----:B------:R-:W-:Y:S01]  /*03f0*/  LOP3.LUT R7, R7, 0xfffffffc, RZ, 0xc0, !PT ;  /* 0xfffffffc07077812 */ /* 0x000fe200078ec0ff */
[----:B------:R-:W-:Y:S01]  /*0400*/  ULDC UR50, c[0x0][0x214] ;  /* 0x0000850000327ab9 */ /* 0x000fe20000000800 */
[----:B------:R-:W-:Y:S01]  /*0410*/  LOP3.LUT R3, R4, 0xfffffffe, RZ, 0xc0, !PT ;  /* 0xfffffffe04037812 */ /* 0x000fe200078ec0ff */
[C---:B------:R-:W-:Y:S01]  /*0420*/  IMAD.IADD R14, R0.reuse, 0x1, -R2 ;  /* 0x00000001000e7824 */ /* 0x040fe200078e0a02 */
[----:B------:R-:W-:Y:S01]  /*0430*/  SHF.R.S32.HI R13, RZ, 0x3, R11 ;  /* 0x00000003ff0d7819 */ /* 0x000fe2000001140b */
[----:B------:R-:W-:Y:S01]  /*0440*/  IMAD.IADD R19, R0, 0x1, -R7 ;  /* 0x0000000100137824 */ /* 0x000fe200078e0a07 */
[--C-:B------:R-:W-:Y:S01]  /*0450*/  SHF.R.S32.HI R0, RZ, 0x1f, R6.reuse ;  /* 0x0000001fff007819 */ /* 0x100fe20000011406 */
[----:B------:R-:W-:Y:S01]  /*0460*/  IMAD.IADD R12, R5, 0x1, -R3 ;  /* 0x00000001050c7824 */ /* 0x000fe200078e0a03 */
[----:B------:R-:W-:Y:S01]  /*0470*/  SHF.R.S32.HI R3, RZ, 0x2, R6 ;  /* 0x00000002ff037819 */ /* 0x000fe20000011406 */
[----:B------:R-:W-:Y:S01]  /*0480*/  IMAD.SHL.U32 R2, R13, 0x40, RZ ;  /* 0x000000400d027824 */ /* 0x000fe200078e00ff */
[----:B------:R-:W-:Y:S01]  /*0490*/  SHF.R.S32.HI R4, RZ, 0x1f, R9 ;  /* 0x0000001fff047819 */ /* 0x000fe20000011409 */
[----:B------:R-:W-:Y:S01]  /*04a0*/  STL [R1+0xb8], R19 ;  /* 0x0000b81301007387 */ /* 0x000fe20000100800 */
[----:B------:R-:W-:Y:S01]  /*04b0*/  LEA.HI R0, R0, R3, RZ, 0x3 ;  /* 0x0000000300007211 */ /* 0x000fe200078f18ff */
[----:B------:R-:W-:Y:S01]  /*04c0*/  ULDC UR57, c[0x0][0x1c8] ;  /* 0x0000720000397ab9 */ /* 0x000fe20000000800 */
[----:B------:R-:W-:Y:S01]  /*04d0*/  LEA.HI R13, R4, R9, RZ, 0x3 ;  /* 0x00000009040d7211 */ /* 0x000fe200078f18ff */
[----:B------:R-:W-:Y:S01]  /*04e0*/  STL [R1+0x50], R20 ;  /* 0x0000501401007387 */ /* 0x000fe20000100800 */
[----:B------:R-:W-:Y:S01]  /*04f0*/  LOP3.LUT R0, R0, 0xfffffff8, RZ, 0xc0, !PT ;  /* 0xfffffff800007812 */ /* 0x000fe200078ec0ff */
[----:B------:R-:W-:Y:S01]  /*0500*/  ULDC.U8 UR10, c[0x0][0x3d0] ;  /* 0x0000f400000a7ab9 */ /* 0x000fe20000000000 */
[----:B------:R-:W-:Y:S01]  /*0510*/  SHF.R.S32.HI R7, RZ, 0x7, R15 ;  /* 0x00000007ff077819 */ /* 0x000fe2000001140f */
[----:B------:R-:W-:Y:S01]  /*0520*/  ULDC UR51, c[0x0][0x224] ;  /* 0x0000890000337ab9 */ /* 0x000fe20000000800 */
[----:B------:R-:W-:Y:S01]  /*0530*/  LOP3.LUT P4, RZ, R8, 0x4, RZ, 0xc0, !PT ;  /* 0x0000000408ff7812 */ /* 0x000fe2000788c0ff */
[----:B------:R-:W-:Y:S01]  /*0540*/  IMAD.IADD R5, R3, 0x1, -R0 ;  /* 0x0000000103057824 */ /* 0x000fe200078e0a00 */
[----:B------:R-:W-:Y:S01]  /*0550*/  LOP3.LUT R0, R2, 0x1c0, RZ, 0xc0, !PT ;  /* 0x000001c002007812 */ /* 0x000fe200078ec0ff */
[----:B------:R-:W-:Y:S01]  /*0560*/  @UP5 UIMAD UR55, UR32, UR50, URZ ;  /* 0x00000032203752a4 */ /* 0x000fe2000f8e023f */
[----:B------:R-:W-:Y:S01]  /*0570*/  SHF.R.S32.HI R3, RZ, 0x1f, R10 ;  /* 0x0000001fff037819 */ /* 0x000fe2000001140a */
[----:B------:R-:W-:Y:S01]  /*0580*/  ULDC.64 UR4, c[0x0][0x118] ;  /* 0x0000460000047ab9 */ /* 0x000fe20000000a00 */
[----:B------:R-:W-:Y:S01]  /*0590*/  LOP3.LUT R2, R0, 0x38, R20, 0xf8, !PT ;  /* 0x0000003800027812 */ /* 0x000fe200078ef814 */
[----:B------:R-:W-:Y:S01]  /*05a0*/  ULOP3.LUT UR57, UR35, UR57, URZ, 0x3c, !UPT ;  /* 0x0000003923397292 */ /* 0x000fe2000f8e3c3f */
[----:B------:R-:W-:Y:S01]  /*05b0*/  SHF.R.U32.HI R0, RZ, 0x3, R0 ;  /* 0x00000003ff007819 */ /* 0x000fe20000011600 */
[----:B------:R-:W-:Y:S01]  /*05c0*/  USHF.R.S32.HI UR58, URZ, 0x1f, UR35 ;  /* 0x0000001f3f3a7899 */ /* 0x000fe20008011423 */
[----:B------:R-:W-:Y:S01]  /*05d0*/  LEA.HI R18, R3, R10, RZ, 0x2 ;  /* 0x0000000a03127211 */ /* 0x000fe200078f10ff */
[----:B------:R-:W-:Y:S01]  /*05e0*/  IMAD.SHL.U32 R3, R12, 0x200, RZ ;  /* 0x000002000c037824 */ /* 0x000fe200078e00ff */
[----:B------:R-:W-:Y:S01]  /*05f0*/  LOP3.LUT R10, R2, R0, RZ, 0x3c, !PT ;  /* 0x00000000020a7212 */ /* 0x000fe200078e3cff */
[----:B------:R-:W-:Y:S01]  /*0600*/  IMAD.SHL.U32 R0, R8, 0x40, RZ ;  /* 0x0000004008007824 */ /* 0x000fe200078e00ff */
[----:B------:R-:W-:Y:S01]  /*0610*/  LOP3.LUT R2, R13, 0xfffffff8, RZ, 0xc0, !PT ;  /* 0xfffffff80d027812 */ /* 0x000fe200078ec0ff */
[----:B------:R-:W-:Y:S01]  /*0620*/  UISETP.NE.AND UP6, UPT, UR10, URZ, UPT ;  /* 0x0000003f0a00728c */ /* 0x000fe2000bfc5270 */
[----:B------:R-:W-:Y:S01]  /*0630*/  LOP3.LUT R4, R5, 0x1, RZ, 0xc0, !PT ;  /* 0x0000000105047812 */ /* 0x000fe200078ec0ff */
[----:B------:R-:W-:Y:S01]  /*0640*/  USHF.R.S32.HI UR60, URZ, 0x1f, UR32 ;  /* 0x0000001f3f3c7899 */ /* 0x000fe20008011420 */
[----:B------:R-:W-:Y:S01]  /*0650*/  LOP3.LUT R0, R0, 0x1c0, RZ, 0xc0, !PT ;  /* 0x000001c000007812 */ /* 0x000fe200078ec0ff */
[----:B------:R-:W-:Y:S01]  /*0660*/  IMAD.IADD R9, R9, 0x1, -R2 ;  /* 0x0000000109097824 */ /* 0x000fe200078e0a02 */
[----:B------:R-:W-:Y:S01]  /*0670*/  ISETP.NE.U32.AND P0, PT, R4, 0x1, PT ;  /* 0x000000010400780c */ /* 0x000fe20003f05070 */
[----:B------:R-:W-:Y:S01]  /*0680*/  IMAD.SHL.U32 R2, R14, 0x10, RZ ;  /* 0x000000100e027824 */ /* 0x000fe200078e00ff */
[----:B------:R-:W-:Y:S01]  /*0690*/  LOP3.LUT R252, R0, 0x8, R11, 0xf8, !PT ;  /* 0x0000000800fc7812 */ /* 0x000fe200078ef80b */
[----:B------:R-:W-:Y:S01]  /*06a0*/  IMAD.U32 R4, RZ, RZ, UR15 ;  /* 0x0000000fff047e24 */ /* 0x000fe2000f8e00ff */
[----:B------:R-:W-:Y:S01]  /*06b0*/  LOP3.LUT P3, RZ, R8, 0x2, RZ, 0xc0, !PT ;  /* 0x0000000208ff7812 */ /* 0x000fe2000786c0ff */
[----:B------:R-:W-:Y:S01]  /*06c0*/  IMAD.SHL.U32 R4, R5, 0x40, RZ ;  /* 0x0000004005047824 */ /* 0x000fe200078e00ff */
[----:B------:R-:W-:Y:S01]  /*06d0*/  LOP3.LUT R6, R0, 0x10, R2, 0xf8, !PT ;  /* 0x0000001000067812 */ /* 0x000fe200078ef802 */
[----:B------:R-:W-:Y:S01]  /*06e0*/  IMAD R2, R7, 0x800, R3 ;  /* 0x0000080007027824 */ /* 0x000fe200078e0203 */
[----:B------:R-:W-:Y:S01]  /*06f0*/  SHF.R.U32.HI R0, RZ, 0x3, R0 ;  /* 0x00000003ff007819 */ /* 0x000fe20000011600 */
[----:B------:R-:W-:Y:S01]  /*0700*/  USHF.R.S32.HI UR59, URZ, 0x1f, UR35 ;  /* 0x0000001f3f3b7899 */ /* 0x000fe20008011423 */
[----:B------:R-:W-:Y:S01]  /*0710*/  LOP3.LUT R6, R6, 0x8, R11, 0xf8, !PT ;  /* 0x0000000806067812 */ /* 0x000fe200078ef80b */
[----:B------:R-:W-:Y:S01]  /*0720*/  UIMAD.WIDE.U32 UR40, UR36, UR42, URZ ;  /* 0x0000002a242872a5 */ /* 0x000fe2000f8e003f */
[----:B------:R-:W-:Y:S01]  /*0730*/  LOP3.LUT R252, R252, R0, RZ, 0x3c, !PT ;  /* 0x00000000fcfc7212 */ /* 0x000fe200078e3cff */
[----:B------:R-:W-:Y:S01]  /*0740*/  UIMAD UR52, UR37, UR42, URZ ;  /* 0x0000002a253472a4 */ /* 0x000fe2000f8e023f */
[----:B------:R-:W-:Y:S01]  /*0750*/  LOP3.LUT R3, R3, R6, R0, 0xf6, !PT ;  /* 0x0000000603037212 */ /* 0x000fe200078ef600 */
[----:B------:R-:W-:Y:S01]  /*0760*/  IMAD.SHL.U32 R6, R7, 0x20, RZ ;  /* 0x0000002007067824 */ /* 0x000fe200078e00ff */
[----:B------:R-:W-:Y:S01]  /*0770*/  LOP3.LUT R0, R4, 0x1c0, RZ, 0xc0, !PT ;  /* 0x000001c004007812 */ /* 0x000fe200078ec0ff */
[----:B------:R-:W-:Y:S01]  /*0780*/  IMAD.IADD R252, R2, 0x1, R252 ;  /* 0x0000000102fc7824 */ /* 0x000fe200078e02fc */
[----:B------:R-:W-:Y:S01]  /*0790*/  SHF.R.S32.HI R2, RZ, 0x6, R16 ;  /* 0x00000006ff027819 */ /* 0x000fe20000011410 */
[----:B------:R-:W-:Y:S01]  /*07a0*/  USHF.R.S32.HI UR54, URZ, 0x1f, UR47 ;  /* 0x0000001f3f367899 */ /* 0x000fe2000801142f */
[----:B------:R-:W-:Y:S01]  /*07b0*/  R2P PR, R5, 0x6 ;  /* 0x0000000605007804 */ /* 0x000fe20000000000 */
[----:B------:R-:W-:Y:S01]  /*07c0*/  IMAD.SHL.U32 R5, R12, 0x20, RZ ;  /* 0x000000200c057824 */ /* 0x000fe200078e00ff */
[----:B------:R-:W-:Y:S01]  /*07d0*/  SHF.R.U32.HI R4, RZ, 0x3, R0 ;  /* 0x00000003ff047819 */ /* 0x000fe20000011600 */
[----:B------:R-:W-:Y:S01]  /*07e0*/  IMAD R15, R2, 0x200, R10 ;  /* 0x00000200020f7824 */ /* 0x000fe200078e020a */
[----:B------:R-:W-:Y:S01]  /*07f0*/  IADD3 R16, R20, 0x40, RZ ;  /* 0x0000004014107810 */ /* 0x000fe20007ffe0ff */
[----:B------:R-:W-:Y:S01]  /*0800*/  IMAD.SHL.U32 R2, R2, 0x8, RZ ;  /* 0x0000000802027824 */ /* 0x000fe200078e00ff */
[C---:B------:R-:W-:Y:S01]  /*0810*/  LOP3.LUT P6, RZ, R9.reuse, 0x4, RZ, 0xc0, !PT ;  /* 0x0000000409ff7812 */ /* 0x040fe200078cc0ff */
[----:B------:R-:W-:Y:S01]  /*0820*/  UIMAD UR51, UR7, UR51, URZ ;  /* 0x00000033073372a4 */ /* 0x000fe2000f8e023f */
[----:B------:R-:W-:Y:S01]  /*0830*/  LOP3.LUT P5, RZ, R9, 0x2, RZ, 0xc0, !PT ;  /* 0x0000000209ff7812 */ /* 0x000fe200078ac0ff */
[----:B------:R-:W-:Y:S01]  /*0840*/  STL [R1+0x70], R16 ;  /* 0x0000701001007387 */ /* 0x000fe20000100800 */
[----:B------:R-:W-:Y:S01]  /*0850*/  LOP3.LUT R2, R2, 0x18, RZ, 0xc0, !PT ;  /* 0x0000001802027812 */ /* 0x000fe200078ec0ff */
[----:B------:R-:W-:-:S02]  /*0860*/  @!UP5 UIMAD UR50, UR8, UR50, URZ ;  /* 0x000000320832d2a4 */ /* 0x000fc4000f8e023f */
[----:B------:R-:W-:Y:S01]  /*0870*/  USHF.R.S32.HI UR49, URZ, 0x1f, UR45 ;  /* 0x0000001f3f317899 */ /* 0x000fe2000801142d */
[----:B------:R-:W-:Y:S01]  /*0880*/  LOP3.LUT R8, R2, 0x20, R5, 0xf8, !PT ;  /* 0x0000002002087812 */ /* 0x000fe200078ef805 */
[----:B------:R-:W-:Y:S01]  /*0890*/  USHF.R.S32.HI UR48, URZ, 0x1f, UR44 ;  /* 0x0000001f3f307899 */ /* 0x000fe2000801142c */
[----:B------:R-:W-:Y:S01]  /*08a0*/  LOP3.LUT R5, R0, 0x20, R6, 0xf8, !PT ;  /* 0x0000002000057812 */ /* 0x000fe200078ef806 */
[----:B------:R-:W-:Y:S01]  /*08b0*/  IMAD.SHL.U32 R6, R9, 0x40, RZ ;  /* 0x0000004009067824 */ /* 0x000fe200078e00ff */
[----:B------:R-:W-:Y:S01]  /*08c0*/  LOP3.LUT R7, R4, R0, R2, 0x1e, !PT ;  /* 0x0000000004077212 */ /* 0x000fe200078e1e02 */
[----:B------:R-:W-:Y:S01]  /*08d0*/  IMAD.SHL.U32 R0, R17, 0x2, RZ ;  /* 0x0000000211007824 */ /* 0x000fe200078e00ff */
[----:B------:R-:W-:Y:S01]  /*08e0*/  LOP3.LUT R4, R5, R4, RZ, 0x3c, !PT ;  /* 0x0000000405047212 */ /* 0x000fe200078e3cff */
[----:B------:R-:W-:Y:S02]  /*08f0*/  IMAD.MOV.U32 R9, RZ, RZ, -0x10 ;  /* 0xfffffff0ff097424 */ /* 0x000fe400078e00ff */
[----:B------:R-:W-:-:S02]  /*0900*/  IMAD R5, R19, 0x400, R0 ;  /* 0x0000040013057824 */ /* 0x000fc400078e0200 */
[----:B------:R-:W-:Y:S01]  /*0910*/  IMAD R2, R14, 0x400, R0 ;  /* 0x000004000e027824 */ /* 0x000fe200078e0200 */
[----:B------:R-:W-:Y:S01]  /*0920*/  LOP3.LUT R0, R6, 0x1c0, RZ, 0xc0, !PT ;  /* 0x000001c006007812 */ /* 0x000fe200078ec0ff */
[----:B------:R-:W-:Y:S01]  /*0930*/  IMAD.IADD R11, R5, 0x1, R4 ;  /* 0x00000001050b7824 */ /* 0x000fe200078e0204 */
[----:B------:R-:W-:Y:S01]  /*0940*/  SEL R9, R9, 0x10, !P0 ;  /* 0x0000001009097807 */ /* 0x000fe20004000000 */
[----:B------:R-:W-:Y:S02]  /*0950*/  IMAD.SHL.U32 R4, R12, 0x8, RZ ;  /* 0x000000080c047824 */ /* 0x000fe400078e00ff */
[----:B------:R-:W-:Y:S01]  /*0960*/  IMAD.IADD R10, R2, 0x1, R7 ;  /* 0x00000001020a7824 */ /* 0x000fe200078e0207 */
[----:B------:R-:W-:Y:S01]  /*0970*/  SHF.R.U32.HI R2, RZ, 0x3, R0 ;  /* 0x00000003ff027819 */ /* 0x000fe20000011600 */
[----:B------:R-:W-:Y:S01]  /*0980*/  IMAD.SHL.U32 R7, R13, 0x40, RZ ;  /* 0x000000400d077824 */ /* 0x000fe200078e00ff */
[----:B------:R-:W-:Y:S01]  /*0990*/  LOP3.LUT R4, R0, 0x8, R4, 0xf8, !PT ;  /* 0x0000000800047812 */ /* 0x000fe200078ef804 */
[----:B------:R-:W-:Y:S01]  /*09a0*/  IMAD.MOV.U32 R5, RZ, RZ, 0x20 ;  /* 0x00000020ff057424 */ /* 0x000fe200078e00ff */
[----:B------:R-:W-:Y:S01]  /*09b0*/  LOP3.LUT R0, R2, R8, R0, 0x1e, !PT ;  /* 0x0000000802007212 */ /* 0x000fe200078e1e00 */
[----:B------:R-:W-:Y:S01]  /*09c0*/  IMAD.MOV.U32 R12, RZ, RZ, 0x40 ;  /* 0x00000040ff0c7424 */ /* 0x000fe200078e00ff */
[----:B------:R-:W-:-:S02]  /*09d0*/  LOP3.LUT R7, R7, 0xfffffe00, RZ, 0xc0, !PT ;  /* 0xfffffe0007077812 */ /* 0x000fc400078ec0ff */
[----:B------:R-:W-:Y:S02]  /*09e0*/  LOP3.LUT R2, R4, R2, RZ, 0x3c, !PT ;  /* 0x0000000204027212 */ /* 0x000fe400078e3cff */
[----:B------:R-:W-:Y:S01]  /*09f0*/  SHF.R.S32.HI R4, RZ, 0x2, R18 ;  /* 0x00000002ff047819 */ /* 0x000fe20000011412 */
[--C-:B------:R-:W-:Y:S01]  /*0a00*/  IMAD R8, R14, 0x400, R7.reuse ;  /* 0x000004000e087824 */ /* 0x100fe200078e0207 */
[----:B------:R-:W-:Y:S01]  /*0a10*/  IADD3 R14, R20, 0x80, RZ ;  /* 0x00000080140e7810 */ /* 0x000fe20007ffe0ff */
[C---:B------:R-:W-:Y:S01]  /*0a20*/  IMAD R6, R19.reuse, 0x400, R7 ;  /* 0x0000040013067824 */ /* 0x040fe200078e0207 */
[----:B------:R-:W-:Y:S01]  /*0a30*/  LOP3.LUT R7, R0, R7, RZ, 0xfc, !PT ;  /* 0x0000000700077212 */ /* 0x000fe200078efcff */
[----:B------:R-:W-:Y:S01]  /*0a40*/  IMAD R13, R19, 0x10, R4 ;  /* 0x00000010130d7824 */ /* 0x000fe200078e0204 */
[----:B------:R-:W-:Y:S01]  /*0a50*/  SEL R0, R5, 0xffffffe0, !P3 ;  /* 0xffffffe005007807 */ /* 0x000fe20005800000 */
[----:B------:R-:W-:Y:S01]  /*0a60*/  IMAD.SHL.U32 R4, R15, 0x2, RZ ;  /* 0x000000020f047824 */ /* 0x000fe200078e00ff */
[----:B------:R-:W-:Y:S01]  /*0a70*/  STL [R1+0x74], R14 ;  /* 0x0000740e01007387 */ /* 0x000fe20000100800 */
[----:B------:R-:W-:Y:S01]  /*0a80*/  IMAD.IADD R6, R6, 0x1, R2 ;  /* 0x0000000106067824 */ /* 0x000fe200078e0202 */
[----:B------:R-:W-:Y:S01]  /*0a90*/  SEL R5, R5, 0xffffffe0, !P5 ;  /* 0xffffffe005057807 */ /* 0x000fe20006800000 */
[----:B------:R-:W-:Y:S01]  /*0aa0*/  IMAD R0, R252, 0x2, R0 ;  /* 0x00000002fc007824 */ /* 0x000fe200078e0200 */
[----:B------:R1:W-:Y:S01]  /*0ab0*/  STL [R1+0x3c], R13 ;  /* 0x00003c0d01007387 */ /* 0x0003e20000100800 */
[----:B------:R-:W-:Y:S01]  /*0ac0*/  IMAD.IADD R8, R2, 0x1, R8 ;  /* 0x0000000102087824 */ /* 0x000fe200078e0208 */
[----:B------:R-:W-:-:S02]  /*0ad0*/  SEL R2, R12, 0xffffffc0, !P4 ;  /* 0xffffffc00c027807 */ /* 0x000fc40006000000 */
[----:B------:R2:W-:Y:S02]  /*0ae0*/  STL [R1+0x2c], R4 ;  /* 0x00002c0401007387 */ /* 0x0005e40000100800 */
[----:B------:R-:W-:Y:S02]  /*0af0*/  LEA R8, R8, 0x12000, 0x1 ;  /* 0x0001200008087811 */ /* 0x000fe400078e08ff */
[----:B------:R-:W-:Y:S01]  /*0b00*/  STL [R1], R0 ;  /* 0x0000000001007387 */ /* 0x000fe20000100800 */
[----:B-1----:R-:W-:Y:S01]  /*0b10*/  LEA R13, R10, 0xc000, 0x1 ;  /* 0x0000c0000a0d7811 */ /* 0x002fe200078e08ff */
[C---:B--2---:R-:W-:Y:S02]  /*0b20*/  IMAD.SHL.U32 R4, R252.reuse, 0x2, RZ ;  /* 0x00000002fc047824 */ /* 0x044fe400078e00ff */
[----:B------:R-:W-:-:S03]  /*0b30*/  IMAD R252, R252, 0x2, R2 ;  /* 0x00000002fcfc7824 */ /* 0x000fc600078e0202 */
[----:B------:R1:W-:Y:S02]  /*0b40*/  STL [R1+0x4], R4 ;  /* 0x0000040401007387 */ /* 0x0003e40000100800 */
[----:B-1----:R-:W-:Y:S01]  /*0b50*/  SEL R4, R12, 0xffffffc0, !P6 ;  /* 0xffffffc00c047807 */ /* 0x002fe20007000000 */
[----:B------:R-:W-:Y:S02]  /*0b60*/  IMAD.IADD R12, R2, 0x1, R0 ;  /* 0x00000001020c7824 */ /* 0x000fe400078e0200 */
[----:B------:R-:W-:Y:S01]  /*0b70*/  IMAD.SHL.U32 R0, R11, 0x2, RZ ;  /* 0x000000020b007824 */ /* 0x000fe200078e00ff */
[----:B------:R-:W-:Y:S01]  /*0b80*/  IADD3 R11, R13, 0x40, RZ ;  /* 0x000000400d0b7810 */ /* 0x000fe20007ffe0ff */
[----:B------:R-:W-:Y:S01]  /*0b90*/  IMAD R2, R3, 0x2, R2 ;  /* 0x0000000203027824 */ /* 0x000fe200078e0202 */
[----:B------:R1:W-:Y:S01]  /*0ba0*/  STL [R1+0x10], R12 ;  /* 0x0000100c01007387 */ /* 0x0003e20000100800 */
[C---:B------:R-:W-:Y:S01]  /*0bb0*/  IMAD.IADD R10, R0.reuse, 0x1, R9 ;  /* 0x00000001000a7824 */ /* 0x040fe200078e0209 */
[----:B------:R-:W-:Y:S01]  /*0bc0*/  @P2 IADD3 R11, R13, -0x40, RZ ;  /* 0xffffffc00d0b2810 */ /* 0x000fe20007ffe0ff */
        /* <DEDUP_REMOVED lines=25> */
[----:B----4-:R3:W-:Y:S02]  /*0d60*/  STL [R1+0x24], R4 ;  /* 0x0000240401007387 */ /* 0x0107e40000100800 */
.L_x_449:
        /* <DEDUP_REMOVED lines=53> */
.L_x_405:
        /* <DEDUP_REMOVED lines=24> */
[----:B------:R-:W-:Y:S02]  /*1240*/  UIADD3 UR10, UR20, 0x3f, URZ ;  /* 0x0000003f140a7890 */ /* 0x000fe4000fffe03f */
[----:B------:R-:W-:Y:S01]  /*1250*/  UIMAD UR13, UR32, UR13, UR11 ;  /* 0x0000000d200d72a4 */ /* 0x000fe2000f8e020b */
[----:B------:R-:W-:Y:S01]  /*1260*/  PLOP3.LUT P1, PT, PT, PT, UP0, 0x80, 0x0 ;  /* 0x000000000000781c */ /* 0x000fe20003f2f008 */
[----:B------:R-:W-:-:S02]  /*1270*/  ULDC.64 UR6, c[0x0][0x190] ;  /* 0x0000640000067ab9 */ /* 0x000fc40000000a00 */
[----:B------:R-:W-:Y:S02]  /*1280*/  USHF.R.S32.HI UR11, URZ, 0x1f, UR10 ;  /* 0x0000001f3f0b7899 */ /* 0x000fe4000801140a */
[----:B------:R-:W-:Y:S02]  /*1290*/  UIMAD.WIDE.U32 UR8, UR14, UR6, URZ ;  /* 0x000000060e0872a5 */ /* 0x000fe4000f8e003f */
[----:B------:R-:W-:Y:S02]  /*12a0*/  UIMAD UR15, UR14, UR7, URZ ;  /* 0x000000070e0f72a4 */ /* 0x000fe4000f8e023f */
[----:B------:R-:W-:Y:S02]  /*12b0*/  UIMAD.WIDE.U32 UR6, UR32, UR12, URZ ;  /* 0x0000000c200672a5 */ /* 0x000fe4000f8e003f */
[----:B------:R-:W-:Y:S02]  /*12c0*/  UISETP.NE.AND UP2, UPT, UR14, -0x1, UPT ;  /* 0xffffffff0e00788c */ /* 0x000fe4000bf45270 */
[----:B------:R-:W-:-:S02]  /*12d0*/  ULEA.HI UR11, UR11, UR10, URZ, 0x6 ;  /* 0x0000000a0b0b7291 */ /* 0x000fc4000f8f303f */
[----:B------:R-:W-:Y:S02]  /*12e0*/  @UP0 UIADD3 UR10, UR21, UR23, URZ ;  /* 0x00000017150a0290 */ /* 0x000fe4000fffe03f */
[----:B------:R-:W-:Y:S02]  /*12f0*/  ULDC.64 UR18, c[0x0][0x198] ;  /* 0x0000660000127ab9 */ /* 0x000fe40000000a00 */
[----:B------:R-:W-:Y:S02]  /*1300*/  USEL UR38, UR6, UR8, !UP2 ;  /* 0x0000000806267287 */ /* 0x000fe4000d000000 */
[----:B------:R-:W-:Y:S02]  /*1310*/  UIADD3 UR33, UR7, UR13, URZ ;  /* 0x0000000d07217290 */ /* 0x000fe4000fffe03f */
[----:B------:R-:W-:Y:S02]  /*1320*/  ULOP3.LUT UR8, UR11, 0xffffffc0, URZ, 0xc0, !UPT ;  /* 0xffffffc00b087892 */ /* 0x000fe4000f8ec03f */
[----:B------:R-:W-:-:S02]  /*1330*/  @UP0 UIMAD.WIDE.U32 UR6, UR10, UR18, URZ ;  /* 0x000000120a0602a5 */ /* 0x000fc4000f8e003f */
[----:B------:R-:W-:Y:S02]  /*1340*/  UIADD3 UR18, UR8, -0x40, URZ ;  /* 0xffffffc008127890 */ /* 0x000fe4000fffe03f */
[----:B------:R-:W-:Y:S02]  /*1350*/  @UP0 UIMAD UR27, UR10, UR19, UR7 ;  /* 0x000000130a1b02a4 */ /* 0x000fe4000f8e0207 */
        /* <DEDUP_REMOVED lines=17> */
.L_x_407:
        /* <DEDUP_REMOVED lines=10> */
[----:B------:R-:W-:-:S04]  /*1510*/  UIMAD UR9, UR21, UR9, UR10 ;  /* 0x00000009150972a4 */ /* 0x000fc8000f8e020a */
[----:B------:R-:W-:-:S03]  /*1520*/  UIADD3 UR7, UR7, UR9, URZ ;  /* 0x0000000907077290 */ /* 0x000fc6000fffe03f */
[----:B------:R-:W-:Y:S02]  /*1530*/  ULDC.64 UR8, c[0x0][0x188] ;  /* 0x0000620000087ab9 */ /* 0x000fe40000000a00 */
[----:B------:R-:W-:Y:S02]  /*1540*/  UIMAD.WIDE.U32 UR6, UR32, UR8, UR6 ;  /* 0x00000008200672a5 */ /* 0x000fe4000f8e0006 */
[----:B------:R-:W-:-:S04]  /*1550*/  UIMAD UR8, UR39, UR8, URZ ;  /* 0x00000008270872a4 */ /* 0x000fc8000f8e023f */
[----:B------:R-:W-:Y:S02]  /*1560*/  UIMAD UR8, UR32, UR9, UR8 ;  /* 0x00000009200872a4 */ /* 0x000fe4000f8e0208 */
[----:B------:R-:W-:Y:S02]  /*1570*/  UMOV UR30, UR6 ;  /* 0x00000006001e7c82 */ /* 0x000fe40008000000 */
[----:B------:R-:W-:Y:S02]  /*1580*/  UIADD3 UR31, UR7, UR8, URZ ;  /* 0x00000008071f7290 */ /* 0x000fe4000fffe03f */
.L_x_408:
[----:B------:R-:W-:Y:S01]  /*1590*/  IABS R8, c[0x0][0x1c8] ;  /* 0x0000720000087a13 */ /* 0x000fe20000000000 */
[----:B------:R-:W-:Y:S01]  /*15a0*/  ULDC.64 UR8, c[0x0][0x370] ;  /* 0x0000dc0000087ab9 */ /* 0x000fe20000000a00 */
[----:B--2---:R-:W-:Y:S01]  /*15b0*/  IABS R7, UR35 ;  /* 0x0000002300077c13 */ /* 0x004fe20008000000 */
[----:B------:R-:W-:Y:S01]  /*15c0*/  @UP2 UIMAD.WIDE.U32 UR6, UR14, UR8, URZ ;  /* 0x000000080e0622a5 */ /* 0x000fe2000f8e003f */
[----:B------:R-:W1:Y:S01]  /*15d0*/  I2F.RP R4, R8 ;  /* 0x0000000800047306 */ /* 0x000e620000209400 */
[----:B------:R-:W-:Y:S01]  /*15e0*/  ULDC UR10, c[0x0][0x224] ;  /* 0x00008900000a7ab9 */ /* 0x000fe20000000800 */
[----:B------:R-:W-:Y:S01]  /*15f0*/  ISETP.NE.AND P2, PT, RZ, c[0x0][0x1c8], PT ;  /* 0x00007200ff007a0c */ /* 0x000fe20003f45270 */
[----:B------:R-:W-:-:S02]  /*1600*/  @UP2 UIMAD UR25, UR14, UR9, UR7 ;  /* 0x000000090e1922a4 */ /* 0x000fc4000f8e0207 */
[----:B------:R-:W-:Y:S02]  /*1610*/  USHF.R.S32.HI UR19, URZ, 0x1f, UR22 ;  /* 0x0000001f3f137899 */ /* 0x000fe40008011416 */
[----:B------:R-:W-:Y:S02]  /*1620*/  @UP2 UMOV UR24, UR6 ;  /* 0x0000000600182c82 */ /* 0x000fe40008000000 */
        /* <DEDUP_REMOVED lines=8> */
[----:B------:R-:W-:Y:S02]  /*16b0*/  UIMAD UR6, UR39, UR10, UR53 ;  /* 0x0000000a270672a4 */ /* 0x000fe4000f8e0235 */
[----:B------:R-:W-:Y:S02]  /*16c0*/  USHF.L.U32 UR10, UR32, 0x7, URZ ;  /* 0x00000007200a7899 */ /* 0x000fe4000800063f */
        /* <DEDUP_REMOVED lines=13> */
[----:B------:R-:W-:Y:S01]  /*17a0*/  USHF.L.U64.HI UR6, UR32, 0x7, UR39 ;  /* 0x0000000720067899 */ /* 0x000fe20008010227 */
[----:B------:R-:W-:Y:S01]  /*17b0*/  IMAD.MOV.U32 R4, RZ, RZ, RZ ;  /* 0x000000ffff047224 */ /* 0x000fe200078e00ff */
[----:B------:R-:W-:Y:S02]  /*17c0*/  UIMAD UR9, UR61, UR9, UR7 ;  /* 0x000000093d0972a4 */ /* 0x000fe4000f8e0207 */
[----:B------:R-:W-:Y:S01]  /*17d0*/  USEL UR7, UR6, URZ, UP1 ;  /* 0x0000003f06077287 */ /* 0x000fe20008800000 */
[----:B------:R-:W-:Y:S01]  /*17e0*/  IMAD.HI.U32 R4, R5, R6, R4 ;  /* 0x0000000605047227 */ /* 0x000fe200078e0004 */
[----:B------:R-:W-:-:S03]  /*17f0*/  USEL UR6, UR10, URZ, UP1 ;  /* 0x0000003f0a067287 */ /* 0x000fc60008800000 */
[----:B------:R-:W-:Y:S01]  /*1800*/  IMAD.MOV.U32 R5, RZ, RZ, R7 ;  /* 0x000000ffff057224 */ /* 0x000fe200078e0007 */
[----:B------:R-:W-:Y:S02]  /*1810*/  UIADD3 UR6, UP1, UR18, UR6, URZ ;  /* 0x0000000612067290 */ /* 0x000fe4000ff3e03f */
[----:B------:R-:W-:Y:S01]  /*1820*/  ULDC UR10, c[0x0][0x234] ;  /* 0x00008d00000a7ab9 */ /* 0x000fe20000000800 */
[----:B------:R-:W-:Y:S01]  /*1830*/  IMAD.HI.U32 R4, R4, R5, RZ ;  /* 0x0000000504047227 */ /* 0x000fe200078e00ff */
[----:B------:R-:W-:Y:S02]  /*1840*/  UIADD3.X UR8, UR28, UR7, URZ, UP1, !UPT ;  /* 0x000000071c087290 */ /* 0x000fe40008ffe43f */
[----:B------:R-:W-:Y:S01]  /*1850*/  UIMAD UR7, UR37, UR6, URZ ;  /* 0x00000006250772a4 */ /* 0x000fe2000f8e023f */
[----:B------:R-:W-:-:S03]  /*1860*/  IMAD.MOV R6, RZ, RZ, -R4 ;  /* 0x000000ffff067224 */ /* 0x000fc600078e0a04 */
[----:B------:R-:W-:Y:S01]  /*1870*/  UIMAD UR8, UR36, UR8, UR7 ;  /* 0x00000008240872a4 */ /* 0x000fe2000f8e0207 */
[----:B------:R-:W-:Y:S01]  /*1880*/  IMAD R5, R8, R6, R5 ;  /* 0x0000000608057224 */ /* 0x000fe200078e0205 */
[----:B------:R-:W-:-:S04]  /*1890*/  @UP5 USEL UR7, UR55, UR14, !UP2 ;  /* 0x0000000e37075287 */ /* 0x000fc8000d000000 */
[----:B------:R-:W-:Y:S01]  /*18a0*/  ISETP.GT.U32.AND P0, PT, R8, R5, PT ;  /* 0x000000050800720c */ /* 0x000fe20003f04070 */
[----:B------:R-:W-:Y:S02]  /*18b0*/  @UP5 UIMAD UR15, UR35, UR10, UR7 ;  /* 0x0000000a230f52a4 */ /* 0x000fe4000f8e0207 */
[----:B------:R-:W-:Y:S02]  /*18c0*/  UIMAD.WIDE.U32 UR6, UR36, UR6, URZ ;  /* 0x00000006240672a5 */ /* 0x000fe4000f8e003f */
[----:B------:R-:W-:Y:S02]  /*18d0*/  USEL UR10, UR9, URZ, UP6 ;  /* 0x0000003f090a7287 */ /* 0x000fe4000b000000 */
[----:B------:R-:W-:Y:S02]  /*18e0*/  UIADD3 UR9, UR7, UR8, URZ ;  /* 0x0000000807097290 */ /* 0x000fe4000fffe03f */
[----:B------:R-:W-:-:S04]  /*18f0*/  @!UP5 UMOV UR15, UR50 ;  /* 0x00000032000fdc82 */ /* 0x000fc80008000000 */
        /* <DEDUP_REMOVED lines=16> */
.L_x_409:
[----:B------:R-:W-:Y:S02]  /*1a00*/  UMOV UR11, UR51 ;  /* 0x00000033000b7c82 */ /* 0x000fe40008000000 */
.L_x_410:
[----:B------:R-:W2:Y:S04]  /*1a10*/  LDL.64 R4, [R1+0x50] ;  /* 0x0000500001047983 */ /* 0x000ea80000100a00 */
[----:B------:R1:W3:Y:S01]  /*1a20*/  LDL.64 R28, [R1+0x50] ;  /* 0x00005000011c7983 */ /* 0x0002e20000100a00 */
[----:B------:R-:W-:Y:S01]  /*1a30*/  UIADD3 UR6, UP4, UP3, UR6, UR45, UR47 ;  /* 0x0000002d06067290 */ /* 0x000fe2000fb9e02f */
[----:B------:R-:W-:Y:S02]  /*1a40*/  BSSY B1, `(.L_x_406) ;  /* 0x0000842000017945 */ /* 0x000fe40003800000 */
        /* <DEDUP_REMOVED lines=24> */
[----:B------:R-:W-:-:S04]  /*1bd0*/  UIADD3 UR6, UR6, -UR16, URZ ;  /* 0x8000001006067290 */ /* 0x000fc8000fffe03f */
        /* <DEDUP_REMOVED lines=13> */
[----:B------:R-:W-:Y:S01]  /*1cb0*/  UMOV UR24, 0x4 ;  /* 0x0000000400187882 */ /* 0x000fe20000000000 */
[C---:B------:R-:W-:Y:S01]  /*1cc0*/  IMAD.WIDE.U32 R6, R5.reuse, c[0x0][0x190], R28 ;  /* 0x0000640005067a25 */ /* 0x040fe200078e001c */
[----:B------:R1:W-:Y:S03]  /*1cd0*/  STL [R1+0x54], R29 ;  /* 0x0000541d01007387 */ /* 0x0003e60000100800 */
[----:B------:R-:W-:Y:S01]  /*1ce0*/  IMAD R5, R5, c[0x0][0x194], R9 ;  /* 0x0000650005057a24 */ /* 0x000fe200078e0209 */
[----:B------:R-:W-:Y:S01]  /*1cf0*/  IADD3 R8, P2, R6, UR38, RZ ;  /* 0x0000002606087c10 */ /* 0x000fe2000ff5e0ff */
[----:B------:R-:W-:-:S03]  /*1d00*/  IMAD.U32 R6, RZ, RZ, UR18 ;  /* 0x00000012ff067e24 */ /* 0x000fc6000f8e00ff */
[----:B------:R-:W-:Y:S02]  /*1d10*/  IADD3.X R9, R7, UR33, R5, P2, !PT ;  /* 0x0000002107097c10 */ /* 0x000fe400097fe405 */
[----:B------:R-:W-:-:S05]  /*1d20*/  IADD3.X R5, R29, UR25, RZ, P0, !PT ;  /* 0x000000191d057c10 */ /* 0x000fca00087fe4ff */
[----:B------:R-:W-:Y:S01]  /*1d30*/  IMAD.WIDE.U32 R4, R6, c[0x0][0x370], R4 ;  /* 0x0000dc0006047a25 */ /* 0x000fe200078e0004 */
[----:B------:R-:W-:Y:S02]  /*1d40*/  LOP3.LUT R6, R10, 0xffffffe0, RZ, 0xc0, !PT ;  /* 0xffffffe00a067812 */ /* 0x000fe400078ec0ff */
[----:B------:R-:W-:Y:S02]  /*1d50*/  SHF.R.S32.HI R10, RZ, 0x5, R10 ;  /* 0x00000005ff0a7819 */ /* 0x000fe4000001140a */
[----:B------:R-:W-:Y:S01]  /*1d60*/  IADD3 R5, R5, UR8, RZ ;  /* 0x0000000805057c10 */ /* 0x000fe2000fffe0ff */
[----:B------:R-:W-:Y:S01]  /*1d70*/  IMAD.IADD R21, R24, 0x1, -R6 ;  /* 0x0000000118157824 */ /* 0x000fe200078e0a06 */
[----:B------:R-:W-:Y:S01]  /*1d80*/  UIADD3 UR8, UR18, UR11, URZ ;  /* 0x0000000b12087290 */ /* 0x000fe2000fffe03f */
[----:B------:R-:W-:Y:S02]  /*1d90*/  IMAD.U32 R6, RZ, RZ, UR35 ;  /* 0x00000023ff067e24 */ /* 0x000fe4000f8e00ff */
[----:B------:R-:W-:-:S02]  /*1da0*/  IMAD R10, R10, UR46, R21 ;  /* 0x0000002e0a0a7c24 */ /* 0x000fc4000f8e0215 */
[----:B------:R-:W-:-:S03]  /*1db0*/  IMAD.WIDE.U32 R4, R6, c[0x0][0x378], R4 ;  /* 0x0000de0006047a25 */ /* 0x000fc600078e0004 */
[C---:B------:R-:W-:Y:S01]  /*1dc0*/  IADD3 R11, P0, R10.reuse, UR13, RZ ;  /* 0x0000000d0a0b7c10 */ /* 0x040fe2000ff1e0ff */
[----:B------:R-:W-:Y:S01]  /*1dd0*/  IMAD.MOV.U32 R6, RZ, RZ, R4 ;  /* 0x000000ffff067224 */ /* 0x000fe200078e0004 */
[----:B------:R-:W-:Y:S01]  /*1de0*/  IADD3 R7, R5, UR9, RZ ;  /* 0x0000000905077c10 */ /* 0x000fe2000fffe0ff */
[----:B------:R-:W-:Y:S01]  /*1df0*/  IMAD.U32 R5, RZ, RZ, UR35 ;  /* 0x00000023ff057e24 */ /* 0x000fe2000f8e00ff */
[----:B------:R-:W-:Y:S01]  /*1e00*/  LEA.HI.X.SX32 R10, R10, UR10, 0x1, P0 ;  /* 0x0000000a0a0a7c11 */ /* 0x000fe200080f0eff */
[----:B------:R-:W-:Y:S01]  /*1e10*/  IMAD R4, R23, c[0x0][0x370], RZ ;  /* 0x0000dc0017047a24 */ /* 0x000fe200078e02ff */
[----:B------:R-:W-:Y:S01]  /*1e20*/  LEA R12, P0, R11, c[0x0][0x350], 0x2 ;  /* 0x0000d4000b0c7a11 */ /* 0x000fe200078010ff */
[----:B------:R-:W-:Y:S01]  /*1e30*/  IMAD.WIDE.U32 R8, R5, c[0x0][0x1a8], R8 ;  /* 0x00006a0005087a25 */ /* 0x000fe200078e0008 */
[----:B------:R-:W-:Y:S02]  /*1e40*/  ULDC.64 UR10, c[0x0][0x3c8] ;  /* 0x0000f200000a7ab9 */ /* 0x000fe40000000a00 */
[----:B------:R-:W-:Y:S01]  /*1e50*/  LEA.HI.X R13, R11, c[0x0][0x354], R10, 0x2, P0 ;  /* 0x0000d5000b0d7a11 */ /* 0x000fe200000f140a */
[----:B------:R-:W-:Y:S01]  /*1e60*/  IMAD R4, R27, c[0x0][0x374], R4 ;  /* 0x0000dd001b047a24 */ /* 0x000fe200078e0204 */
[----:B------:R-:W-:Y:S01]  /*1e70*/  IADD3 R20, R9, UR14, RZ ;  /* 0x0000000e09147c10 */ /* 0x000fe2000fffe0ff */
[----:B------:R-:W-:Y:S01]  /*1e80*/  IMAD.WIDE.U32 R6, R27, c[0x0][0x370], R6 ;  /* 0x0000dc001b067a25 */ /* 0x000fe200078e0006 */
[----:B------:R-:W-:Y:S01]  /*1e90*/  LEA R30, P3, R8, c[0x0][0x160], 0x1 ;  /* 0x00005800081e7a11 */ /* 0x000fe200078608ff */
[----:B------:R1:W-:Y:S01]  /*1ea0*/  STL.64 [R1+0x30], R12 ;  /* 0x0000300c01007387 */ /* 0x0003e20000100a00 */
[----:B------:R-:W-:Y:S01]  /*1eb0*/  PLOP3.LUT P0, PT, PT, PT, UP1, 0x80, 0x0 ;  /* 0x000000000000781c */ /* 0x000fe20003f0f018 */
[----:B------:R-:W-:Y:S01]  /*1ec0*/  IMAD.IADD R19, R7, 0x1, R4 ;  /* 0x0000000107137824 */ /* 0x000fe200078e0204 */
[----:B------:R-:W-:Y:S01]  /*1ed0*/  LEA R32, P2, R6, c[0x0][0x330], 0x1 ;  /* 0x0000cc0006207a11 */ /* 0x000fe200078408ff */
[----:B------:R-:W-:Y:S01]  /*1ee0*/  UIMAD.WIDE UR8, UR8, UR24, UR10 ;  /* 0x00000018080872a5 */ /* 0x000fe2000f8e020a */
[----:B------:R-:W-:-:S02]  /*1ef0*/  LEA.HI.X R31, R8, c[0x0][0x164], R20, 0x1, P3 ;  /* 0x00005900081f7a11 */ /* 0x000fc400018f0c14 */
[----:B------:R-:W-:Y:S01]  /*1f00*/  LEA.HI.X R33, R6, c[0x0][0x334], R19, 0x1, P2 ;  /* 0x0000cd0006217a11 */ /* 0x000fe200010f0c13 */
[----:B------:R-:W-:Y:S02]  /*1f10*/  ULDC.64 UR10, c[0x0][0x200] ;  /* 0x00008000000a7ab9 */ /* 0x000fe40000000a00 */
[----:B------:R1:W-:Y:S01]  /*1f20*/  STL.64 [R1+0x48], R30 ;  /* 0x0000481e01007387 */ /* 0x0003e20000100a00 */
[----:B------:R-:W-:Y:S02]  /*1f30*/  UIMAD.WIDE UR12, UR12, UR24, UR10 ;  /* 0x000000180c0c72a5 */ /* 0x000fe4000f8e020a */
[----:B------:R-:W-:Y:S01]  /*1f40*/  UMOV UR15, UR8 ;  /* 0x00000008000f7c82 */ /* 0x000fe20008000000 */
[----:B------:R1:W-:Y:S01]  /*1f50*/  STL.64 [R1+0x40], R32 ;  /* 0x0000402001007387 */ /* 0x0003e20000100a00 */
[----:B------:R-:W-:Y:S01]  /*1f60*/  UMOV UR14, UR9 ;  /* 0x00000009000e7c82 */ /* 0x000fe20008000000 */
        /* <DEDUP_REMOVED lines=19> */
.L_x_412:
        /* <DEDUP_REMOVED lines=18> */
.L_x_413:
[----:B-1----:R1:W5:Y:S01]  /*21c0*/  LDL R13, [R1+0x70] ;  /* 0x00007000010d7983 */ /* 0x0023620000100800 */
        /* <DEDUP_REMOVED lines=33> */
.L_x_415:
[----:B-1----:R-:W-:Y:S05]  /*23e0*/  BSYNC B0 ;  /* 0x0000000000007941 */ /* 0x002fea0003800000 */
.L_x_414:
        /* <DEDUP_REMOVED lines=19> */
.L_x_417:
[----:B------:R-:W-:Y:S05]  /*2520*/  BSYNC B0 ;  /* 0x0000000000007941 */ /* 0x000fea0003800000 */
.L_x_416:
        /* <DEDUP_REMOVED lines=30> */
.L_x_419:
[----:B------:R-:W-:Y:S05]  /*2710*/  BSYNC B0 ;  /* 0x0000000000007941 */ /* 0x000fea0003800000 */
.L_x_418:
        /* <DEDUP_REMOVED lines=18> */
.L_x_411:
        /* <DEDUP_REMOVED lines=55> */
.L_x_422:
[----:B------:R-:W-:Y:S05]  /*2bb0*/  BSYNC B0 ;  /* 0x0000000000007941 */ /* 0x000fea0003800000 */
.L_x_421:
        /* <DEDUP_REMOVED lines=42> */
.L_x_424:
[----:B------:R-:W-:Y:S05]  /*2e60*/  BSYNC B0 ;  /* 0x0000000000007941 */ /* 0x000fea0003800000 */
.L_x_423:
        /* <DEDUP_REMOVED lines=29> */
.L_x_426:
[----:B------:R-:W-:Y:S05]  /*3040*/  BSYNC B0 ;  /* 0x0000000000007941 */ /* 0x000fea0003800000 */
.L_x_425:
        /* <DEDUP_REMOVED lines=40> */
.L_x_428:
[----:B------:R-:W-:Y:S05]  /*32d0*/  BSYNC B0 ;  /* 0x0000000000007941 */ /* 0x000fea0003800000 */
.L_x_427:
        /* <DEDUP_REMOVED lines=26> */
.L_x_430:
[----:B------:R-:W-:Y:S05]  /*3480*/  BSYNC B0 ;  /* 0x0000000000007941 */ /* 0x000fea0003800000 */
.L_x_429:
        /* <DEDUP_REMOVED lines=38> */
.L_x_432:
[----:B------:R-:W-:Y:S05]  /*36f0*/  BSYNC B0 ;  /* 0x0000000000007941 */ /* 0x000fea0003800000 */
.L_x_431:
[----:B------:R-:W5:Y:S01]  /*3700*/  LDL R5, [R1+0x3c] ;  /* 0x00003c0001057983 */ /* 0x000f620000100800 */
[----:B-1----:R-:W-:Y:S01]  /*3710*/  MOV R6, 0x7f800000 ;  /* 0x7f80000000067802 */ /* 0x002fe20000000f00 */
[----:B------:R-:W-:Y:S01]  /*3720*/  IMAD.MOV.U32 R7, RZ, RZ, 0x7f800000 ;  /* 0x7f800000ff077424 */ /* 0x000fe200078e00ff */
[----:B------:R-:W-:Y:S01]  /*3730*/  ULDC.64 UR8, c[0x0][0x198] ;  /* 0x0000660000087ab9 */ /* 0x000fe20000000a00 */
[C---:B-----5:R-:W-:Y:S02]  /*3740*/  IADD3 R4, R5.reuse, 0x8, RZ ;  /* 0x0000000805047810 */ /* 0x060fe40007ffe0ff */
[----:B------:R-:W-:Y:S02]  /*3750*/  ISETP.GE.AND P1, PT, R5, UR6, PT ;  /* 0x0000000605007c0c */ /* 0x000fe4000bf26270 */
[----:B------:R-:W-:Y:S01]  /*3760*/  ISETP.GE.AND P0, PT, R4, UR6, PT ;  /* 0x0000000604007c0c */ /* 0x000fe2000bf06270 */
[----:B------:R-:W-:-:S04]  /*3770*/  IMAD.MOV.U32 R4, RZ, RZ, 0x4 ;  /* 0x00000004ff047424 */ /* 0x000fc800078e00ff */
[----:B------:R-:W-:-:S06]  /*3780*/  IMAD.WIDE R4, R5, R4, UR12 ;  /* 0x0000000c05047e25 */ /* 0x000fcc000f8e0204 */
        /* <DEDUP_REMOVED lines=8> */
[----:B-1----:R-:W-:-:S04]  /*3810*/  IMAD.U32 R4, RZ, RZ, UR22 ;  /* 0x00000016ff047e24 */ /* 0x002fc8000f8e00ff */
[----:B------:R-:W-:Y:S01]  /*3820*/  IMAD.WIDE.U32 R4, R4, c[0x0][0x198], R28 ;  /* 0x0000660004047a25 */ /* 0x000fe200078e001c */
[----:B--2---:R1:W-:Y:S04]  /*3830*/  STL [R1+0x6c], R6 ;  /* 0x00006c0601007387 */ /* 0x0043e80000100800 */
[----:B-----5:R2:W-:Y:S01]  /*3840*/  STL [R1+0x68], R7 ;  /* 0x0000680701007387 */ /* 0x0205e20000100800 */
[----:B-1----:R-:W-:Y:S02]  /*3850*/  IADD3 R6, P0, R4, UR26, RZ ;  /* 0x0000001a04067c10 */ /* 0x002fe4000ff1e0ff */
[----:B------:R-:W-:-:S04]  /*3860*/  MOV R4, UR6 ;  /* 0x0000000600047c02 */ /* 0x000fc80008000f00 */
[----:B--2---:R-:W-:Y:S01]  /*3870*/  IADD3.X R7, R5, UR27, R4, P0, !PT ;  /* 0x0000001b05077c10 */ /* 0x004fe200087fe404 */
[----:B------:R-:W-:-:S04]  /*3880*/  IMAD R4, R22, c[0x0][0x1b0], RZ ;  /* 0x00006c0016047a24 */ /* 0x000fc800078e02ff */
[C---:B------:R-:W-:Y:S02]  /*3890*/  IMAD R4, R17.reuse, c[0x0][0x1b4], R4 ;  /* 0x00006d0011047a24 */ /* 0x040fe400078e0204 */
[----:B------:R-:W-:-:S05]  /*38a0*/  IMAD.WIDE.U32 R6, R17, c[0x0][0x1b0], R6 ;  /* 0x00006c0011067a25 */ /* 0x000fca00078e0006 */
[----:B------:R-:W-:Y:S01]  /*38b0*/  IADD3 R9, R7, R4, RZ ;  /* 0x0000000407097210 */ /* 0x000fe20007ffe0ff */
        /* <DEDUP_REMOVED lines=34> */
.L_x_434:
[----:B------:R-:W-:Y:S05]  /*3ae0*/  BSYNC B0 ;  /* 0x0000000000007941 */ /* 0x000fea0003800000 */
.L_x_433:
        /* <DEDUP_REMOVED lines=39> */
.L_x_436:
[----:B------:R-:W-:Y:S05]  /*3d60*/  BSYNC B0 ;  /* 0x0000000000007941 */ /* 0x000fea0003800000 */
.L_x_435:
[----:B------:R-:W0:Y:S01]  /*3d70*/  LDGDEPBAR ;  /* 0x00000000000079af */ /* 0x000e220000000000 */
[----:B------:R-:W-:Y:S01]  /*3d80*/  ULDC.64 UR10, c[0x0][0x318] ;  /* 0x0000c600000a7ab9 */ /* 0x000fe20000000a00 */
[----:B-1----:R-:W-:Y:S01]  /*3d90*/  IMAD.MOV.U32 R6, RZ, RZ, c[0x0][0x308] ;  /* 0x0000c200ff067624 */ /* 0x002fe200078e00ff */
[----:B------:R-:W-:Y:S01]  /*3da0*/  UISETP.NE.U32.AND UP1, UPT, URZ, UR10, UPT ;  /* 0x0000000a3f00728c */ /* 0x000fe2000bf25070 */
[----:B------:R-:W-:Y:S01]  /*3db0*/  IMAD.MOV.U32 R7, RZ, RZ, c[0x0][0x30c] ;  /* 0x0000c300ff077624 */ /* 0x000fe200078e00ff */
[----:B------:R-:W-:Y:S02]  /*3dc0*/  ULDC.64 UR18, c[0x0][0x320] ;  /* 0x0000c80000127ab9 */ /* 0x000fe40000000a00 */
[----:B------:R-:W-:-:S06]  /*3dd0*/  UISETP.NE.AND.EX UP1, UPT, URZ, UR11, UPT, UP1 ;  /* 0x0000000b3f00728c */ /* 0x000fcc000bf25310 */
[----:B------:R-:W-:-:S05]  /*3de0*/  PLOP3.LUT P1, PT, PT, PT, UP1, 0x80, 0x0 ;  /* 0x000000000000781c */ /* 0x000fca0003f2f018 */
[----:B------:R-:W-:Y:S02]  /*3df0*/  @UP1 UMOV UR8, UR35 ;  /* 0x0000002300081c82 */ /* 0x000fe40008000000 */
[----:B------:R-:W-:Y:S02]  /*3e00*/  @UP1 UMOV UR9, UR58 ;  /* 0x0000003a00091c82 */ /* 0x000fe40008000000 */
[----:B------:R-:W-:Y:S01]  /*3e10*/  @UP1 UIMAD.WIDE.U32 UR8, UR32, UR18, UR8 ;  /* 0x00000012200812a5 */ /* 0x000fe2000f8e0008 */
[----:B------:R-:W-:-:S04]  /*3e20*/  DEPBAR.LE SB0, 0x1 ;  /* 0x000080400000791a */ /* 0x000fc80000000000 */
[----:B------:R-:W-:Y:S01]  /*3e30*/  BAR.SYNC.DEFER_BLOCKING 0x0 ;  /* 0x0000000000007b1d */ /* 0x000fe20000010000 */
[----:B------:R-:W-:Y:S02]  /*3e40*/  @UP1 UIMAD UR18, UR39, UR18, URZ ;  /* 0x00000012271212a4 */ /* 0x000fe4000f8e023f */
[----:B------:R-:W-:Y:S02]  /*3e50*/  @UP1 ULEA UR10, UP0, UR8, UR10, 0x2 ;  /* 0x0000000a080a1291 */ /* 0x000fe4000f80103f */
[----:B------:R-:W-:-:S04]  /*3e60*/  @UP1 UIMAD UR19, UR32, UR19, UR18 ;  /* 0x00000013201312a4 */ /* 0x000fc8000f8e0212 */
[----:B------:R-:W-:Y:S01]  /*3e70*/  @UP1 UIADD3 UR19, UR9, UR19, URZ ;  /* 0x0000001309131290 */ /* 0x000fe2000fffe03f */
[----:B------:R-:W-:-:S03]  /*3e80*/  IMAD.U32 R4, RZ, RZ, UR10 ;  /* 0x0000000aff047e24 */ /* 0x000fc6000f8e00ff */
[----:B------:R-:W-:-:S06]  /*3e90*/  @UP1 ULEA.HI.X UR11, UR8, UR11, UR19, 0x2, UP0 ;  /* 0x0000000b080b1291 */ /* 0x000fcc00080f1413 */
[----:B------:R-:W-:-:S05]  /*3ea0*/  IMAD.U32 R5, RZ, RZ, UR11 ;  /* 0x0000000bff057e24 */ /* 0x000fca000f8e00ff */
[----:B------:R1:W5:Y:S04]  /*3eb0*/  @P1 LDG.E R11, [R4.64] ;  /* 0x00000004040b1981 */ /* 0x000368000c1e1900 */
[----:B------:R-:W2:Y:S04]  /*3ec0*/  S2R R15, SR_TID.X ;  /* 0x00000000000f7919 */ /* 0x000ea80000002100 */
[----:B----4-:R3:W4:Y:S01]  /*3ed0*/  LDG.E.64 R12, [R6.64] ;  /* 0x00000004060c7981 */ /* 0x010722000c1e1b00 */
[----:B------:R-:W5:Y:S01]  /*3ee0*/  @P1 MUFU.RCP R14, c[0x0][0x238] ;  /* 0x00008e00000e1b08 */ /* 0x000f620000001000 */
[----:B------:R-:W-:-:S02]  /*3ef0*/  IMAD.U32 R8, RZ, RZ, UR29 ;  /* 0x0000001dff087e24 */ /* 0x000fc4000f8e00ff */
[----:B------:R-:W-:Y:S01]  /*3f00*/  IMAD.MOV.U32 R240, RZ, RZ, 0x20 ;  /* 0x00000020fff07424 */ /* 0x000fe200078e00ff */
[----:B------:R-:W4:Y:S04]  /*3f10*/  LDSM.16.M88.4 R164, [R252+0x12000] ;  /* 0x01200000fca4783b */ /* 0x000f280000000200 */
[----:B------:R-:W4:Y:S04]  /*3f20*/  LDSM.16.M88.4 R168, [R252+0x12800] ;  /* 0x01280000fca8783b */ /* 0x000f280000000200 */
[----:B------:R-:W4:Y:S04]  /*3f30*/  LDSM.16.M88.4 R196, [R252+0x14000] ;  /* 0x01400000fcc4783b */ /* 0x000f280000000200 */
[----:B-1----:R3:W4:Y:S01]  /*3f40*/  LDG.E.64 R4, [R6.64+0x8] ;  /* 0x0000080406047981 */ /* 0x002722000c1e1b00 */
[----:B------:R-:W-:Y:S01]  /*3f50*/  UIADD3 UR19, UR20, 0x40, UR22 ;  /* 0x0000004014137890 */ /* 0x000fe2000fffe016 */
[----:B--2---:R-:W-:-:S02]  /*3f60*/  IMAD.SHL.U32 R15, R15, 0x2, RZ ;  /* 0x000000020f0f7824 */ /* 0x004fc400078e00ff */
[----:B------:R-:W1:Y:S01]  /*3f70*/  LDSM.16.M88.4 R200, [R252+0x14800] ;  /* 0x01480000fcc8783b */ /* 0x000e620000000200 */
[----:B------:R-:W-:-:S03]  /*3f80*/  UMOV UR6, URZ ;  /* 0x0000003f00067c82 */ /* 0x000fc60008000000 */
[----:B------:R-:W2:Y:S04]  /*3f90*/  LDSM.16.M88.4 R228, [R252+0x16000] ;  /* 0x01600000fce4783b */ /* 0x000ea80000000200 */
[----:B------:R-:W1:Y:S01]  /*3fa0*/  LDSM.16.M88.4 R232, [R252+0x16800] ;  /* 0x01680000fce8783b */ /* 0x000e620000000200 */
[CC--:B---3--:R-:W-:Y:S02]  /*3fb0*/  LEA.HI R6, R25.reuse, R24.reuse, RZ, 0x7 ;  /* 0x0000001819067211 */ /* 0x0c8fe400078f38ff */
[----:B------:R-:W-:Y:S02]  /*3fc0*/  LEA.HI R7, R25, R24, RZ, 0x3 ;  /* 0x0000001819077211 */ /* 0x000fe400078f18ff */
[----:B------:R-:W-:Y:S02]  /*3fd0*/  SHF.R.S32.HI R6, RZ, 0x7, R6 ;  /* 0x00000007ff067819 */ /* 0x000fe40000011406 */
[----:B------:R-:W-:-:S03]  /*3fe0*/  LOP3.LUT R7, R7, 0xfffffff8, RZ, 0xc0, !PT ;  /* 0xfffffff807077812 */ /* 0x000fc600078ec0ff */
[----:B------:R-:W-:Y:S02]  /*3ff0*/  IMAD.SHL.U32 R10, R6, 0x20, RZ ;  /* 0x00000020060a7824 */ /* 0x000fe400078e00ff */
[----:B------:R-:W-:Y:S02]  /*4000*/  IMAD.IADD R9, R24, 0x1, -R7 ;  /* 0x0000000118097824 */ /* 0x000fe400078e0a07 */
[----:B------:R-:W-:Y:S01]  /*4010*/  IMAD.U32 R7, RZ, RZ, UR29 ;  /* 0x0000001dff077e24 */ /* 0x000fe2000f8e00ff */
[----:B------:R-:W-:Y:S01]  /*4020*/  LOP3.LUT R10, R10, 0x6, R15, 0xf8, !PT ;  /* 0x000000060a0a7812 */ /* 0x000fe200078ef80f */
[----:B------:R-:W-:Y:S01]  /*4030*/  IMAD R8, R8, 0x2, R6 ;  /* 0x0000000208087824 */ /* 0x000fe200078e0206 */
[----:B------:R-:W-:Y:S02]  /*4040*/  LOP3.LUT P0, RZ, R9, 0x2, RZ, 0xc0, !PT ;  /* 0x0000000209ff7812 */ /* 0x000fe4000780c0ff */
[----:B------:R-:W-:Y:S01]  /*4050*/  SHF.R.S32.HI R6, RZ, 0x1f, R21 ;  /* 0x0000001fff067819 */ /* 0x000fe20000011415 */
[----:B------:R-:W-:-:S05]  /*4060*/  IMAD R16, R7, 0x40, R10 ;  /* 0x0000004007107824 */ /* 0x000fca00078e020a */
[----:B------:R-:W-:Y:S04]  /*4070*/  STL [R1+0x38], R16 ;  /* 0x0000381001007387 */ /* 0x000fe80000100800 */
[----:B------:R-:W3:Y:S04]  /*4080*/  LDL R10, [R1+0x4] ;  /* 0x00000400010a7983 */ /* 0x000ee80000100800 */
[----:B------:R-:W2:Y:S01]  /*4090*/  LDL R9, [R1] ;  /* 0x0000000001097983 */ /* 0x000ea20000100800 */
        /* <DEDUP_REMOVED lines=8> */
[----:B-----5:R-:W-:-:S04]  /*4120*/  @P1 FMUL.FTZ R11, R11, R14 ;  /* 0x0000000e0b0b1220 */ /* 0x020fc80000410000 */
[----:B------:R-:W5:Y:S08]  /*4130*/  @P1 R2UR UR9, R11 ;  /* 0x000000000b0913c2 */ /* 0x000f7000000e0000 */
[----:B----4-:R-:W4:Y:S08]  /*4140*/  R2UR UR11, R13 ;  /* 0x000000000d0b73c2 */ /* 0x010f3000000e0000 */
[----:B------:R1:W1:Y:S01]  /*4150*/  R2UR UR8, R12 ;  /* 0x000000000c0873c2 */ /* 0x00026200000e0000 */
[----:B------:R-:W-:-:S04]  /*4160*/  IADD3 R7, P2, P1, R4, UR44, R21 ;  /* 0x0000002c04077c10 */ /* 0x000fc8000f95e015 */
[----:B------:R-:W-:-:S05]  /*4170*/  IADD3.X R4, R5, UR48, R6, P2, P1 ;  /* 0x0000003005047c10 */ /* 0x000fca00097e2406 */
[----:B------:R1:W-:Y:S02]  /*4180*/  STL [R1+0xa8], R4 ;  /* 0x0000a80401007387 */ /* 0x0003e40000100800 */
[----:B-1----:R-:W1:Y:S02]  /*4190*/  I2F R4, R16 ;  /* 0x0000001000047306 */ /* 0x002e640000201400 */
[----:B-1----:R1:W-:Y:S04]  /*41a0*/  STL [R1+0x8c], R4 ;  /* 0x00008c0401007387 */ /* 0x0023e80000100800 */
[----:B---3--:R-:W3:Y:S04]  /*41b0*/  LDSM.16.M88.4 R148, [R10+0x12000] ;  /* 0x012000000a94783b */ /* 0x008ee80000000200 */
[----:B------:R-:W3:Y:S04]  /*41c0*/  LDSM.16.M88.4 R152, [R10+0x12800] ;  /* 0x012800000a98783b */ /* 0x000ee80000000200 */
[----:B--2---:R-:W2:Y:S04]  /*41d0*/  LDSM.16.M88.4 R156, [R9+0x12000] ;  /* 0x01200000099c783b */ /* 0x004ea80000000200 */
[----:B------:R-:W2:Y:S04]  /*41e0*/  LDSM.16.M88.4 R160, [R9+0x12800] ;  /* 0x0128000009a0783b */ /* 0x000ea80000000200 */
[----:B------:R-:W2:Y:S04]  /*41f0*/  LDSM.16.M88.4 R180, [R10+0x14000] ;  /* 0x014000000ab4783b */ /* 0x000ea80000000200 */
[----:B------:R-:W2:Y:S01]  /*4200*/  LDSM.16.M88.4 R184, [R10+0x14800] ;  /* 0x014800000ab8783b */ /* 0x000ea20000000200 */
[----:B-1----:R-:W-:-:S03]  /*4210*/  IADD3 R4, R16, 0x19, RZ ;  /* 0x0000001910047810 */ /* 0x002fc60007ffe0ff */
[----:B------:R-:W1:Y:S03]  /*4220*/  LDSM.16.M88.4 R188, [R9+0x14000] ;  /* 0x0140000009bc783b */ /* 0x000e660000000200 */
[----:B------:R-:W3:Y:S01]  /*4230*/  I2F R4, R4 ;  /* 0x0000000400047306 */ /* 0x000ee20000201400 */
[----:B------:R-:W1:Y:S04]  /*4240*/  LDSM.16.M88.4 R192, [R9+0x14800] ;  /* 0x0148000009c0783b */ /* 0x000e680000000200 */
[----:B------:R-:W1:Y:S04]  /*4250*/  LDSM.16.M88.4 R212, [R10+0x16000] ;  /* 0x016000000ad4783b */ /* 0x000e680000000200 */
[----:B------:R-:W1:Y:S04]  /*4260*/  LDSM.16.M88.4 R216, [R10+0x16800] ;  /* 0x016800000ad8783b */ /* 0x000e680000000200 */
[----:B------:R-:W1:Y:S04]  /*4270*/  LDSM.16.M88.4 R220, [R9+0x16000] ;  /* 0x0160000009dc783b */ /* 0x000e680000000200 */
[----:B---3--:R3:W-:Y:S04]  /*4280*/  STL [R1+0x9c], R4 ;  /* 0x00009c0401007387 */ /* 0x0087e80000100800 */
[----:B------:R-:W1:Y:S01]  /*4290*/  LDSM.16.M88.4 R224, [R9+0x16800] ;  /* 0x0168000009e0783b */ /* 0x000e620000000200 */
[----:B---3--:R-:W-:-:S06]  /*42a0*/  IADD3 R4, R16, 0x18, RZ ;  /* 0x0000001810047810 */ /* 0x008fcc0007ffe0ff */
[----:B------:R-:W3:Y:S02]  /*42b0*/  I2F R4, R4 ;  /* 0x0000000400047306 */ /* 0x000ee40000201400 */
[----:B---3--:R3:W-:Y:S02]  /*42c0*/  STL [R1+0x98], R4 ;  /* 0x0000980401007387 */ /* 0x0087e40000100800 */
        /* <DEDUP_REMOVED lines=10> */
[----:B------:R-:W3:Y:S01]  /*4370*/  I2F R4, R4 ;  /* 0x0000000400047306 */ /* 0x000ee20000201400 */
[----:B------:R-:W-:Y:S01]  /*4380*/  IMAD.WIDE.U32 R6, R7, -0x2daee0ad, RZ ;  /* 0xd2511f5307067825 */ /* 0x000fe200078e00ff */
[----:B---3--:R3:W-:Y:S02]  /*4390*/  STL [R1+0x84], R4 ;  /* 0x0000840401007387 */ /* 0x0087e40000100800 */
[----:B---3--:R-:W-:-:S04]  /*43a0*/  IADD3 R4, R16, 0x1, RZ ;  /* 0x0000000110047810 */ /* 0x008fc80007ffe0ff */
[----:B------:R4:W3:Y:S02]  /*43b0*/  I2F R5, R4 ;  /* 0x0000000400057306 */ /* 0x0008e40000201400 */
[----:B----4-:R-:W-:-:S04]  /*43c0*/  LOP3.LUT R4, R8, UR11, RZ, 0x3c, !PT ;  /* 0x0000000b08047c12 */ /* 0x010fc8000f8e3cff */
[----:B------:R-:W-:Y:S01]  /*43d0*/  LOP3.LUT R4, R4, R7, RZ, 0x3c, !PT ;  /* 0x0000000704047212 */ /* 0x000fe200078e3cff */
[----:B---3--:R3:W-:Y:S04]  /*43e0*/  STL [R1+0x80], R5 ;  /* 0x0000800501007387 */ /* 0x0087e80000100800 */
[----:B------:R4:W-:Y:S01]  /*43f0*/  STL.64 [R1+0xb0], R6 ;  /* 0x0000b00601007387 */ /* 0x0009e20000100a00 */
[----:B---3--:R-:W-:-:S05]  /*4400*/  IMAD.WIDE.U32 R4, R4, -0x326172a9, RZ ;  /* 0xcd9e8d5704047825 */ /* 0x008fca00078e00ff */
[----:B------:R4:W-:Y:S01]  /*4410*/  STL.64 [R1+0x78], R4 ;  /* 0x0000780401007387 */ /* 0x0009e20000100a00 */
        /* <DEDUP_REMOVED lines=49> */
[----:B------:R-:W-:-:S02]  /*4730*/  UIADD3 UR19, UR19, -UR17, URZ ;  /* 0x8000001113137290 */ /* 0x000fc4000fffe03f */
[----:B------:R-:W-:Y:S02]  /*4740*/  UIADD3 UR18, UR18, 0x40, URZ ;  /* 0x0000004012127890 */ /* 0x000fe4000fffe03f */
[----:B-12-45:R-:W-:Y:S02]  /*4750*/  @UP1 UMOV UR6, UR9 ;  /* 0x0000000900061c82 */ /* 0x036fe40008000000 */
.L_x_439:
[----:B------:R-:W2:Y:S01]  /*4760*/  LDL R90, [R1+0x4] ;  /* 0x00000400015a7983 */ /* 0x000ea20000100800 */
[----:B------:R-:W-:Y:S02]  /*4770*/  USHF.L.U32 UR9, UR7, 0x6, URZ ;  /* 0x0000000607097899 */ /* 0x000fe4000800063f */
[----:B------:R-:W-:Y:S01]  /*4780*/  UIADD3 UR10, UR11, 0x76cf5d0a, URZ ;  /* 0x76cf5d0a0b0a7890 */ /* 0x000fe2000fffe03f */
[----:B------:R-:W3:Y:S01]  /*4790*/  LDL R96, [R1+0x8] ;  /* 0x0000080001607983 */ /* 0x000ee20000100800 */
[----:B------:R-:W-:Y:S03]  /*47a0*/  UISETP.GE.AND UP0, UPT, UR9, UR19, UPT ;  /* 0x000000130900728c */ /* 0x000fe6000bf06270 */
[----:B------:R-:W4:Y:S01]  /*47b0*/  LDL R89, [R1] ;  /* 0x0000000001597983 */ /* 0x000f220000100800 */
[----:B------:R-:W-:Y:S03]  /*47c0*/  UISETP.LT.AND UP0, UPT, UR18, UR17, UP0 ;  /* 0x000000111200728c */ /* 0x000fe60008701270 */
[----:B-----5:R-:W5:Y:S03]  /*47d0*/  LDL R95, [R1+0xc] ;  /* 0x00000c00015f7983 */ /* 0x020f660000100800 */
[----:B------:R-:W-:Y:S01]  /*47e0*/  PLOP3.LUT P2, PT, PT, PT, UP0, 0x80, 0x0 ;  /* 0x000000000000781c */ /* 0x000fe20003f4f008 */
[----:B------:R-:W4:Y:S01]  /*47f0*/  LDL R94, [R1+0x18] ;  /* 0x00001800015e7983 */ /* 0x000f220000100800 */
[----:B------:R-:W-:Y:S03]  /*4800*/  UISETP.GT.AND UP0, UPT, UR7, UR16, UPT ;  /* 0x000000100700728c */ /* 0x000fe6000bf04270 */
[----:B------:R-:W4:Y:S04]  /*4810*/  LDL R88, [R1+0x10] ;  /* 0x0000100001587983 */ /* 0x000f280000100800 */
[----:B------:R-:W4:Y:S04]  /*4820*/  LDL R93, [R1+0x14] ;  /* 0x00001400015d7983 */ /* 0x000f280000100800 */
[----:B------:R-:W0:Y:S08]  /*4830*/  LDGDEPBAR ;  /* 0x00000000000079af */ /* 0x000e300000000000 */
[----:B------:R-:W4:Y:S04]  /*4840*/  LDL R99, [R1+0xb8] ;  /* 0x0000b80001637983 */ /* 0x000f280000100800 */
[----:B------:R-:W4:Y:S04]  /*4850*/  LDL R98, [R1+0xa8] ;  /* 0x0000a80001627983 */ /* 0x000f280000100800 */
[----:B------:R-:W4:Y:S04]  /*4860*/  LDL R97, [R1+0x8c] ;  /* 0x00008c0001617983 */ /* 0x000f280000100800 */
[----:B------:R-:W4:Y:S04]  /*4870*/  LDL R92, [R1+0x3c] ;  /* 0x00003c00015c7983 */ /* 0x000f280000100800 */
[----:B------:R-:W4:Y:S04]  /*4880*/  LDL R91, [R1+0x80] ;  /* 0x00008000015b7983 */ /* 0x000f280000100800 */
[----:B------:R-:W4:Y:S06]  /*4890*/  LDL.64 R246, [R1+0x78] ;  /* 0x0000780001f67983 */ /* 0x000f2c0000100a00 */
[----:B------:R-:W4:Y:S01]  /*48a0*/  LDL R244, [R1+0x90] ;  /* 0x0000900001f47983 */ /* 0x000f220000100800 */
[----:B------:R-:W-:Y:S04]  /*48b0*/  DEPBAR.LE SB0, 0x0 ;  /* 0x000080000000791a */ /* 0x000fe80000000000 */
[----:B------:R-:W-:Y:S08]  /*48c0*/  BAR.SYNC.DEFER_BLOCKING 0x0 ;  /* 0x0000000000007b1d */ /* 0x000ff00000010000 */
[----:B------:R-:W-:Y:S08]  /*48d0*/  LDSM.16.M88.4 R84, [R252+0xc000] ;  /* 0x00c00000fc54783b */ /* 0x000ff00000000200 */
[----:B-12---:R-:W-:Y:S08]  /*48e0*/  LDSM.16.M88.4 R8, [R90+0xc000] ;  /* 0x00c000005a08783b */ /* 0x006ff00000000200 */
[----:B---3--:R-:W1:Y:S08]  /*48f0*/  LDSM.16.M88.4 R16, [R96] ;  /* 0x000000006010783b */ /* 0x008e700000000200 */
[----:B------:R-:W2:Y:S08]  /*4900*/  LDSM.16.M88.4 R68, [R90+0xc800] ;  /* 0x00c800005a44783b */ /* 0x000eb00000000200 */
[----:B-----5:R-:W-:Y:S08]  /*4910*/  LDSM.16.M88.4 R72, [R95] ;  /* 0x000000005f48783b */ /* 0x020ff00000000200 */
[----:B----4-:R-:W3:Y:S08]  /*4920*/  LDSM.16.M88.4 R76, [R89+0xc000] ;  /* 0x00c00000594c783b */ /* 0x010ef00000000200 */
[----:B------:R-:W4:Y:S01]  /*4930*/  LDSM.16.M88.4 R80, [R89+0xc800] ;  /* 0x00c800005950783b */ /* 0x000f220000000200 */
[C---:B-1----:R-:W-:Y:S08]  /*4940*/  HMMA.16816.F32 R4, R16.reuse, R8, RZ ;  /* 0x000000081004723c */ /* 0x042ff000000018ff */
[C---:B------:R-:W-:Y:S08]  /*4950*/  HMMA.16816.F32 R8, R16.reuse, R10, RZ ;  /* 0x0000000a1008723c */ /* 0x040ff000000018ff */
[C---:B--2---:R-:W-:Y:S08]  /*4960*/  HMMA.16816.F32 R12, R16.reuse, R68, RZ ;  /* 0x00000044100c723c */ /* 0x044ff000000018ff */
[----:B------:R-:W-:Y:S01]  /*4970*/  HMMA.16816.F32 R16, R16, R70, RZ ;  /* 0x000000461010723c */ /* 0x000fe200000018ff */
[----:B------:R-:W1:Y:S07]  /*4980*/  LDSM.16.M88.4 R68, [R94] ;  /* 0x000000005e44783b */ /* 0x000e6e0000000200 */
[C---:B---3--:R-:W-:Y:S08]  /*4990*/  HMMA.16816.F32 R4, R72.reuse, R76, R4 ;  /* 0x0000004c4804723c */ /* 0x048ff00000001804 */
[C---:B------:R-:W-:Y:S01]  /*49a0*/  HMMA.16816.F32 R8, R72.reuse, R78, R8 ;  /* 0x0000004e4808723c */ /* 0x040fe20000001808 */
[----:B------:R-:W2:Y:S07]  /*49b0*/  LDSM.16.M88.4 R76, [R252+0xc800] ;  /* 0x00c80000fc4c783b */ /* 0x000eae0000000200 */
[C---:B----4-:R-:W-:Y:S08]  /*49c0*/  HMMA.16816.F32 R12, R72.reuse, R80, R12 ;  /* 0x00000050480c723c */ /* 0x050ff0000000180c */
[----:B------:R-:W-:Y:S01]  /*49d0*/  HMMA.16816.F32 R16, R72, R82, R16 ;  /* 0x000000524810723c */ /* 0x000fe20000001810 */
[----:B------:R-:W-:Y:S07]  /*49e0*/  LDSM.16.M88.4 R72, [R93] ;  /* 0x000000005d48783b */ /* 0x000fee0000000200 */
[C---:B-1----:R-:W-:Y:S01]  /*49f0*/  HMMA.16816.F32 R4, R68.reuse, R84, R4 ;  /* 0x000000544404723c */ /* 0x042fe20000001804 */
[----:B------:R-:W1:Y:S07]  /*4a00*/  LDSM.16.M88.4 R80, [R88+0xc000] ;  /* 0x00c000005850783b */ /* 0x000e6e0000000200 */
[C---:B------:R-:W-:Y:S01]  /*4a10*/  HMMA.16816.F32 R8, R68.reuse, R86, R8 ;  /* 0x000000564408723c */ /* 0x040fe20000001808 */
[----:B------:R-:W3:Y:S07]  /*4a20*/  LDSM.16.M88.4 R84, [R88+0xc800] ;  /* 0x00c800005854783b */ /* 0x000eee0000000200 */
[C---:B--2---:R-:W-:Y:S08]  /*4a30*/  HMMA.16816.F32 R12, R68.reuse, R76, R12 ;  /* 0x0000004c440c723c */ /* 0x044ff0000000180c */
[----:B------:R-:W-:Y:S01]  /*4a40*/  HMMA.16816.F32 R16, R68, R78, R16 ;  /* 0x0000004e4410723c */ /* 0x000fe20000001810 */
[----:B------:R-:W-:Y:S08]  /*4a50*/  LDSM.16.M88.4 R68, [R96+0x2000] ;  /* 0x002000006044783b */ /* 0x000ff00000000200 */
[----:B------:R-:W2:Y:S01]  /*4a60*/  LDSM.16.M88.4 R76, [R90+0xe000] ;  /* 0x00e000005a4c783b */ /* 0x000ea20000000200 */
[C---:B-1----:R-:W-:Y:S08]  /*4a70*/  HMMA.16816.F32 R4, R72.reuse, R80, R4 ;  /* 0x000000504804723c */ /* 0x042ff00000001804 */
[C---:B------:R-:W-:Y:S01]  /*4a80*/  HMMA.16816.F32 R8, R72.reuse, R82, R8 ;  /* 0x000000524808723c */ /* 0x040fe20000001808 */
[----:B------:R-:W1:Y:S07]  /*4a90*/  LDSM.16.M88.4 R80, [R90+0xe800] ;  /* 0x00e800005a50783b */ /* 0x000e6e0000000200 */
[C---:B---3--:R-:W-:Y:S08]  /*4aa0*/  HMMA.16816.F32 R12, R72.reuse, R84, R12 ;  /* 0x00000054480c723c */ /* 0x048ff0000000180c */
        /* <DEDUP_REMOVED lines=33> */
[----:B------:R3:W4:Y:S07]  /*4cc0*/  LDSM.16.M88.4 R84, [R89+0x10800] ;  /* 0x010800005954783b */ /* 0x00072e0000000200 */
[C---:B-1----:R-:W-:Y:S01]  /*4cd0*/  HMMA.16816.F32 R12, R68.reuse, R76, R12 ;  /* 0x0000004c440c723c */ /* 0x042fe2000000180c */
[----:B------:R-:W5:Y:S07]  /*4ce0*/  LDL R90, [R1+0x38] ;  /* 0x00003800015a7983 */ /* 0x000f6e0000100800 */
[----:B------:R-:W-:Y:S01]  /*4cf0*/  HMMA.16816.F32 R16, R68, R78, R16 ;  /* 0x0000004e4410723c */ /* 0x000fe20000001810 */
[----:B------:R-:W-:Y:S08]  /*4d00*/  LDSM.16.M88.4 R68, [R94+0x4000] ;  /* 0x004000005e44783b */ /* 0x000ff00000000200 */
[----:B------:R-:W1:Y:S01]  /*4d10*/  LDSM.16.M88.4 R76, [R252+0x10000] ;  /* 0x01000000fc4c783b */ /* 0x000e620000000200 */
[C---:B--2---:R-:W-:Y:S07]  /*4d20*/  HMMA.16816.F32 R4, R72.reuse, R80, R4 ;  /* 0x000000504804723c */ /* 0x044fee0000001804 */
[----:B---3--:R-:W2:Y:S01]  /*4d30*/  LDL R89, [R1+0x68] ;  /* 0x0000680001597983 */ /* 0x008ea20000100800 */
[C---:B------:R-:W-:Y:S03]  /*4d40*/  HMMA.16816.F32 R8, R72.reuse, R82, R8 ;  /* 0x000000524808723c */ /* 0x040fe60000001808 */
[----:B------:R-:W3:Y:S05]  /*4d50*/  LDSM.16.M88.4 R80, [R252+0x10800] ;  /* 0x01080000fc50783b */ /* 0x000eea0000000200 */
[C---:B----4-:R-:W-:Y:S08]  /*4d60*/  HMMA.16816.F32 R12, R72.reuse, R84, R12 ;  /* 0x00000054480c723c */ /* 0x050ff0000000180c */
[----:B------:R-:W-:Y:S01]  /*4d70*/  HMMA.16816.F32 R16, R72, R86, R16 ;  /* 0x000000564810723c */ /* 0x000fe20000001810 */
[----:B------:R-:W-:Y:S07]  /*4d80*/  LDSM.16.M88.4 R84, [R88+0x10000] ;  /* 0x010000005854783b */ /* 0x000fee0000000200 */
[C---:B-1----:R-:W-:Y:S01]  /*4d90*/  HMMA.16816.F32 R4, R68.reuse, R76, R4 ;  /* 0x0000004c4404723c */ /* 0x042fe20000001804 */
[----:B------:R-:W1:Y:S07]  /*4da0*/  LDSM.16.M88.4 R72, [R93+0x4000] ;  /* 0x004000005d48783b */ /* 0x000e6e0000000200 */
[C---:B------:R-:W-:Y:S01]  /*4db0*/  HMMA.16816.F32 R8, R68.reuse, R78, R8 ;  /* 0x0000004e4408723c */ /* 0x040fe20000001808 */
[----:B------:R4:W1:Y:S07]  /*4dc0*/  LDSM.16.M88.4 R76, [R88+0x10800] ;  /* 0x01080000584c783b */ /* 0x00086e0000000200 */
[C---:B---3--:R-:W-:Y:S08]  /*4dd0*/  HMMA.16816.F32 R12, R68.reuse, R80, R12 ;  /* 0x00000050440c723c */ /* 0x048ff0000000180c */
[----:B------:R-:W-:Y:S07]  /*4de0*/  HMMA.16816.F32 R16, R68, R82, R16 ;  /* 0x000000524410723c */ /* 0x000fee0000001810 */
[----:B------:R-:W-:Y:S01]  /*4df0*/  IMAD.U32 R68, RZ, RZ, UR7 ;  /* 0x00000007ff447e24 */ /* 0x000fe2000f8e00ff */
[----:B----4-:R-:W3:Y:S01]  /*4e00*/  LDL R88, [R1+0x6c] ;  /* 0x00006c0001587983 */ /* 0x010ee20000100800 */
[----:B------:R-:W-:Y:S03]  /*4e10*/  IMAD.U32 R69, RZ, RZ, UR20 ;  /* 0x00000014ff457e24 */ /* 0x000fe6000f8e00ff */
[----:B------:R-:W-:Y:S02]  /*4e20*/  IMAD R68, R68, 0x4, R99 ;  /* 0x0000000444447824 */ /* 0x000fe400078e0263 */
[----:B------:R-:W-:Y:S01]  /*4e30*/  @!P2 IADD3 R69, -R69, 0x1, R92 ;  /* 0x000000014545a810 */ /* 0x000fe20007ffe15c */
[----:B------:R-:W-:Y:S01]  /*4e40*/  IMAD.U32 R70, RZ, RZ, UR9 ;  /* 0x00000009ff467e24 */ /* 0x000fe2000f8e00ff */
[----:B------:R-:W-:Y:S01]  /*4e50*/  UIADD3 UR9, UR8, -0x61c88647, URZ ;  /* 0x9e3779b908097890 */ /* 0x000fe2000fffe03f */
[C---:B-1----:R-:W-:Y:S01]  /*4e60*/  HMMA.16816.F32 R4, R72.reuse, R84, R4 ;  /* 0x000000544804723c */ /* 0x042fe20000001804 */
[----:B------:R-:W4:Y:S04]  /*4e70*/  LDL R85, [R1+0x84] ;  /* 0x0000840001557983 */ /* 0x000f280000100800 */
[----:B------:R-:W-:Y:S01]  /*4e80*/  IMAD.WIDE.U32 R80, R68, -0x326172a9, RZ ;  /* 0xcd9e8d5744507825 */ /* 0x000fe200078e00ff */
[----:B------:R-:W-:Y:S02]  /*4e90*/  @!P2 IADD3 R70, R70, UR17, R69 ;  /* 0x000000114646ac10 */ /* 0x000fe4000fffe045 */
[C---:B------:R-:W-:Y:S04]  /*4ea0*/  HMMA.16816.F32 R8, R72.reuse, R86, R8 ;  /* 0x000000564808723c */ /* 0x040fe80000001808 */
[----:B------:R-:W-:Y:S02]  /*4eb0*/  LOP3.LUT R82, R81, UR8, R98, 0x96, !PT ;  /* 0x0000000851527c12 */ /* 0x000fe4000f8e9662 */
[----:B------:R-:W4:Y:S01]  /*4ec0*/  LDL.64 R98, [R1+0xb0] ;  /* 0x0000b00001627983 */ /* 0x000f220000100a00 */
[C---:B------:R-:W-:Y:S01]  /*4ed0*/  @!P2 IADD3 R71, R70.reuse, 0x8, RZ ;  /* 0x000000084647a810 */ /* 0x040fe20007ffe0ff */
[C---:B------:R-:W-:Y:S04]  /*4ee0*/  HMMA.16816.F32 R12, R72.reuse, R76, R12 ;  /* 0x0000004c480c723c */ /* 0x040fe8000000180c */
[----:B------:R-:W-:Y:S02]  /*4ef0*/  @!P2 IMNMX R70, R70, UR17, PT ;  /* 0x000000114646ac17 */ /* 0x000fe4000b800200 */
[----:B------:R-:W-:Y:S02]  /*4f00*/  @!P2 IMNMX R71, R71, UR17, PT ;  /* 0x000000114747ac17 */ /* 0x000fe4000b800200 */
[----:B------:R-:W-:Y:S04]  /*4f10*/  HMMA.16816.F32 R16, R72, R78, R16 ;  /* 0x0000004e4810723c */ /* 0x000fe80000001810 */
[----:B------:R-:W-:Y:S01]  /*4f20*/  FFMA.FTZ R4, R97, UR6, R4 ;  /* 0x0000000661047c23 */ /* 0x000fe20008010004 */
[----:B------:R-:W-:Y:S01]  /*4f30*/  LOP3.LUT R84, R247, UR9, R80, 0x96, !PT ;  /* 0x00000009f7547c12 */ /* 0x000fe2000f8e9650 */
[----:B------:R-:W-:Y:S01]  /*4f40*/  FFMA.FTZ R6, R97, UR6, R6 ;  /* 0x0000000661067c23 */ /* 0x000fe20008010006 */
[----:B------:R-:W-:Y:S01]  /*4f50*/  UIADD3 UR9, UR11, -0x4498517b, URZ ;  /* 0xbb67ae850b097890 */ /* 0x000fe2000fffe03f */
[----:B------:R-:W4:Y:S01]  /*4f60*/  LDL R97, [R1+0x88] ;  /* 0x0000880001617983 */ /* 0x000f220000100800 */
[C---:B------:R-:W-:Y:S03]  /*4f70*/  FFMA.FTZ R5, R91.reuse, UR6, R5 ;  /* 0x000000065b057c23 */ /* 0x040fe60008010005 */
[----:B------:R-:W-:Y:S04]  /*4f80*/  FFMA.FTZ R7, R91, UR6, R7 ;  /* 0x000000065b077c23 */ /* 0x000fe80008010007 */
[C---:B------:R-:W-:Y:S02]  /*4f90*/  FFMA.FTZ R12, R244.reuse, UR6, R12 ;  /* 0x00000006f40c7c23 */ /* 0x040fe4000801000c */
[----:B------:R-:W-:Y:S01]  /*4fa0*/  FFMA.FTZ R14, R244, UR6, R14 ;  /* 0x00000006f40e7c23 */ /* 0x000fe2000801000e */
[C---:B-----5:R-:W-:Y:S02]  /*4fb0*/  @!P2 IADD3 R68, R90.reuse, 0x1, RZ ;  /* 0x000000015a44a810 */ /* 0x060fe40007ffe0ff */
[-C--:B------:R-:W-:Y:S02]  /*4fc0*/  @!P2 ISETP.GE.AND P5, PT, R90, R70.reuse, PT ;  /* 0x000000465a00a20c */ /* 0x080fe40003fa6270 */
[-C--:B------:R-:W-:Y:S02]  /*4fd0*/  @!P2 ISETP.GE.AND P3, PT, R68, R70.reuse, PT ;  /* 0x000000464400a20c */ /* 0x080fe40003f66270 */
[----:B------:R-:W-:Y:S02]  /*4fe0*/  @!P2 FSEL R4, R4, -INF , !P5 ;  /* 0xff8000000404a808 */ /* 0x000fe40006800000 */
[----:B------:R-:W-:Y:S02]  /*4ff0*/  @!P2 FSEL R5, R5, -INF , !P3 ;  /* 0xff8000000505a808 */ /* 0x000fe40005800000 */
[-C--:B------:R-:W-:Y:S02]  /*5000*/  @!P2 ISETP.GE.AND P4, PT, R68, R71.reuse, PT ;  /* 0x000000474400a20c */ /* 0x080fe40003f86270 */
[C---:B------:R-:W-:Y:S02]  /*5010*/  @!P2 IADD3 R83, R90.reuse, 0x18, RZ ;  /* 0x000000185a53a810 */ /* 0x040fe40007ffe0ff */
[----:B------:R-:W-:Y:S02]  /*5020*/  @!P2 FSEL R7, R7, -INF , !P4 ;  /* 0xff8000000707a808 */ /* 0x000fe40006000000 */
[C---:B------:R-:W-:Y:S02]  /*5030*/  @!P2 IADD3 R76, R90.reuse, 0x8, RZ ;  /* 0x000000085a4ca810 */ /* 0x040fe40007ffe0ff */
[C---:B------:R-:W-:Y:S02]  /*5040*/  @!P2 IADD3 R77, R90.reuse, 0x9, RZ ;  /* 0x000000095a4da810 */ /* 0x040fe40007ffe0ff */
[C---:B------:R-:W-:Y:S02]  /*5050*/  @!P2 IADD3 R80, R90.reuse, 0x10, RZ ;  /* 0x000000105a50a810 */ /* 0x040fe40007ffe0ff */
[C---:B------:R-:W-:Y:S01]  /*5060*/  @!P2 IADD3 R81, R90.reuse, 0x11, RZ ;  /* 0x000000115a51a810 */ /* 0x040fe20007ffe0ff */
[C---:B--2---:R-:W-:Y:S01]  /*5070*/  FMUL.FTZ R69, R89.reuse, 1.4426950216293334961 ;  /* 0x3fb8aa3b59457820 */ /* 0x044fe20000410000 */
[----:B------:R-:W-:Y:S02]  /*5080*/  FSETP.NEU.FTZ.AND P1, PT, R89, -INF , PT ;  /* 0xff8000005900780b */ /* 0x000fe40003f3d000 */
[C---:B------:R-:W-:Y:S02]  /*5090*/  @!P2 IADD3 R89, R90.reuse, 0x19, RZ ;  /* 0x000000195a59a810 */ /* 0x040fe40007ffe0ff */
[----:B------:R-:W-:Y:S02]  /*50a0*/  FSEL R69, R69, RZ, P1 ;  /* 0x000000ff45457208 */ /* 0x000fe40000800000 */
[-C--:B------:R-:W-:Y:S01]  /*50b0*/  @!P2 ISETP.GE.AND P1, PT, R90, R71.reuse, PT ;  /* 0x000000475a00a20c */ /* 0x080fe20003f26270 */
[----:B------:R-:W-:Y:S01]  /*50c0*/  IMAD.WIDE.U32 R90, R84, -0x2daee0ad, RZ ;  /* 0xd2511f53545a7825 */ /* 0x000fe200078e00ff */
[-C--:B------:R-:W-:Y:S02]  /*50d0*/  @!P2 ISETP.GE.AND P3, PT, R76, R70.reuse, PT ;  /* 0x000000464c00a20c */ /* 0x080fe40003f66270 */
[----:B------:R-:W-:Y:S01]  /*50e0*/  @!P2 FSEL R6, R6, -INF , !P1 ;  /* 0xff8000000606a808 */ /* 0x000fe20004800000 */
[--C-:B------:R-:W-:Y:S01]  /*50f0*/  FFMA.FTZ R4, R4, c[0x0][0x23c], -R69.reuse ;  /* 0x00008f0004047a23 */ /* 0x100fe20000010845 */
[-C--:B------:R-:W-:Y:S01]  /*5100*/  @!P2 ISETP.GE.AND P6, PT, R81, R70.reuse, PT ;  /* 0x000000465100a20c */ /* 0x080fe20003fc6270 */
[--C-:B------:R-:W-:Y:S01]  /*5110*/  FFMA.FTZ R5, R5, c[0x0][0x23c], -R69.reuse ;  /* 0x00008f0005057a23 */ /* 0x100fe20000010845 */
[-C--:B------:R-:W-:Y:S02]  /*5120*/  @!P2 ISETP.GE.AND P4, PT, R89, R70.reuse, PT ;  /* 0x000000465900a20c */ /* 0x080fe40003f86270 */
[-C--:B------:R-:W-:Y:S01]  /*5130*/  @!P2 ISETP.GE.AND P5, PT, R80, R70.reuse, PT ;  /* 0x000000465000a20c */ /* 0x080fe20003fa6270 */
[----:B------:R-:W-:Y:S01]  /*5140*/  MUFU.EX2 R87, R5 ;  /* 0x0000000500577308 */ /* 0x000fe20000000800 */
[CC--:B------:R-:W-:Y:S02]  /*5150*/  @!P2 ISETP.GE.AND P1, PT, R83.reuse, R70.reuse, PT ;  /* 0x000000465300a20c */ /* 0x0c0fe40003f26270 */
[----:B------:R-:W-:Y:S02]  /*5160*/  @!P2 FSEL R12, R12, -INF , !P5 ;  /* 0xff8000000c0ca808 */ /* 0x000fe40006800000 */
[-C--:B------:R-:W-:Y:S02]  /*5170*/  @!P2 ISETP.GE.AND P5, PT, R83, R71.reuse, PT ;  /* 0x000000475300a20c */ /* 0x080fe40003fa6270 */
[----:B------:R-:W2:Y:S01]  /*5180*/  LDL R83, [R1+0x60] ;  /* 0x0000600001537983 */ /* 0x000ea20000100800 */
[--C-:B------:R-:W-:Y:S04]  /*5190*/  FFMA.FTZ R12, R12, c[0x0][0x23c], -R69.reuse ;  /* 0x00008f000c0c7a23 */ /* 0x100fe80000010845 */
[----:B------:R-:W-:Y:S01]  /*51a0*/  MUFU.EX2 R79, R12 ;  /* 0x0000000c004f7308 */ /* 0x000fe20000000800 */
[C---:B---3--:R-:W-:Y:S01]  /*51b0*/  FMUL.FTZ R68, R88.reuse, 1.4426950216293334961 ;  /* 0x3fb8aa3b58447820 */ /* 0x048fe20000410000 */
[----:B------:R-:W-:Y:S08]  /*51c0*/  FSETP.NEU.FTZ.AND P0, PT, R88, -INF , PT ;  /* 0xff8000005800780b */ /* 0x000ff00003f1d000 */
[----:B------:R1:W3:Y:S01]  /*51d0*/  MUFU.EX2 R88, R4 ;  /* 0x0000000400587308 */ /* 0x0002e20000000800 */
[----:B------:R-:W-:Y:S02]  /*51e0*/  FSEL R68, R68, RZ, P0 ;  /* 0x000000ff44447208 */ /* 0x000fe40000000000 */
[----:B------:R-:W-:Y:S03]  /*51f0*/  @!P2 ISETP.GE.AND P0, PT, R77, R70, PT ;  /* 0x000000464d00a20c */ /* 0x000fe60003f06270 */
[--C-:B------:R-:W-:Y:S02]  /*5200*/  FFMA.FTZ R6, R6, c[0x0][0x23c], -R68.reuse ;  /* 0x00008f0006067a23 */ /* 0x100fe40000010844 */
[----:B------:R-:W-:Y:S02]  /*5210*/  FFMA.FTZ R7, R7, c[0x0][0x23c], -R68 ;  /* 0x00008f0007077a23 */ /* 0x000fe40000010844 */
[----:B------:R5:W-:Y:S01]  /*5220*/  MUFU.EX2 R86, R6 ;  /* 0x0000000600567308 */ /* 0x000be20000000800 */
[C---:B----4-:R-:W-:Y:S02]  /*5230*/  FFMA.FTZ R8, R85.reuse, UR6, R8 ;  /* 0x0000000655087c23 */ /* 0x050fe40008010008 */
[----:B------:R-:W-:Y:S03]  /*5240*/  FFMA.FTZ R10, R85, UR6, R10 ;  /* 0x00000006550a7c23 */ /* 0x000fe6000801000a */
[----:B------:R-:W-:Y:S02]  /*5250*/  @!P2 FSEL R8, R8, -INF , !P3 ;  /* 0xff8000000808a808 */ /* 0x000fe40005800000 */
[-C--:B------:R-:W-:Y:S01]  /*5260*/  @!P2 ISETP.GE.AND P3, PT, R76, R71.reuse, PT ;  /* 0x000000474c00a20c */ /* 0x080fe20003f66270 */
[----:B------:R-:W4:Y:S01]  /*5270*/  LDL R99, [R1+0x94] ;  /* 0x0000940001637983 */ /* 0x000f220000100800 */
[----:B------:R3:W-:Y:S01]  /*5280*/  MUFU.EX2 R85, R7 ;  /* 0x0000000700557308 */ /* 0x0007e20000000800 */
[----:B------:R-:W-:Y:S01]  /*5290*/  FFMA.FTZ R8, R8, c[0x0][0x23c], -R69 ;  /* 0x00008f0008087a23 */ /* 0x000fe20000010845 */
[----:B------:R-:W-:Y:S01]  /*52a0*/  @!P2 FSEL R10, R10, -INF , !P3 ;  /* 0xff8000000a0aa808 */ /* 0x000fe20005800000 */
[----:B-1----:R-:W-:Y:S01]  /*52b0*/  IMAD.WIDE.U32 R4, R82, -0x2daee0ad, RZ ;  /* 0xd2511f5352047825 */ /* 0x002fe200078e00ff */
[-C--:B------:R-:W-:Y:S03]  /*52c0*/  @!P2 ISETP.GE.AND P3, PT, R80, R71.reuse, PT ;  /* 0x000000475000a20c */ /* 0x080fe60003f66270 */
[----:B------:R-:W-:Y:S01]  /*52d0*/  FFMA.FTZ R10, R10, c[0x0][0x23c], -R68 ;  /* 0x00008f000a0a7a23 */ /* 0x000fe20000010844 */
[----:B------:R-:W-:Y:S01]  /*52e0*/  LOP3.LUT R5, R5, UR9, R98, 0x96, !PT ;  /* 0x0000000905057c12 */ /* 0x000fe2000f8e9662 */
[----:B------:R-:W-:Y:S01]  /*52f0*/  UIADD3 UR9, UR8, 0x3c6ef372, URZ ;  /* 0x3c6ef37208097890 */ /* 0x000fe2000fffe03f */
[----:B------:R-:W2:Y:S01]  /*5300*/  LDL R98, [R1+0x98] ;  /* 0x0000980001627983 */ /* 0x000ea20000100800 */
[----:B------:R1:W1:Y:S01]  /*5310*/  MUFU.EX2 R84, R8 ;  /* 0x0000000800547308 */ /* 0x0002620000000800 */
[----:B------:R-:W-:Y:S02]  /*5320*/  @!P2 FSEL R14, R14, -INF , !P3 ;  /* 0xff8000000e0ea808 */ /* 0x000fe40005800000 */
[----:B-----5:R-:W-:Y:S01]  /*5330*/  LOP3.LUT R6, R91, UR10, R4, 0x96, !PT ;  /* 0x0000000a5b067c12 */ /* 0x020fe2000f8e9604 */
[----:B------:R-:W-:Y:S01]  /*5340*/  IMAD.WIDE.U32 R4, R5, -0x326172a9, RZ ;  /* 0xcd9e8d5705047825 */ /* 0x000fe200078e00ff */
[----:B------:R-:W-:Y:S01]  /*5350*/  UIADD3 UR10, UR8, -0x255992d5, URZ ;  /* 0xdaa66d2b080a7890 */ /* 0x000fe2000fffe03f */
[----:B------:R-:W5:Y:S02]  /*5360*/  LDL R91, [R1+0x58] ;  /* 0x00005800015b7983 */ /* 0x000f640000100800 */
[----:B------:R-:W-:Y:S01]  /*5370*/  FFMA.FTZ R9, R97, UR6, R9 ;  /* 0x0000000661097c23 */ /* 0x000fe20008010009 */
[----:B------:R-:W-:Y:S01]  /*5380*/  LOP3.LUT R5, R5, UR9, R246, 0x96, !PT ;  /* 0x0000000905057c12 */ /* 0x000fe2000f8e96f6 */
[----:B------:R-:W-:Y:S01]  /*5390*/  FFMA.FTZ R11, R97, UR6, R11 ;  /* 0x00000006610b7c23 */ /* 0x000fe2000801000b */
[----:B------:R-:W-:Y:S01]  /*53a0*/  UIADD3 UR9, UR11, 0x32370b8f, URZ ;  /* 0x32370b8f0b097890 */ /* 0x000fe2000fffe03f */
[----:B------:R-:W5:Y:S01]  /*53b0*/  LDL R97, [R1+0x9c] ;  /* 0x00009c0001617983 */ /* 0x000f620000100800 */
[----:B---3--:R-:W-:Y:S01]  /*53c0*/  IMAD.WIDE.U32 R6, R6, -0x326172a9, RZ ;  /* 0xcd9e8d5706067825 */ /* 0x008fe200078e00ff */
[----:B------:R-:W-:Y:S02]  /*53d0*/  @!P2 FSEL R9, R9, -INF , !P0 ;  /* 0xff8000000909a808 */ /* 0x000fe40004000000 */
[-C--:B------:R-:W-:Y:S01]  /*53e0*/  @!P2 ISETP.GE.AND P0, PT, R77, R71.reuse, PT ;  /* 0x000000474d00a20c */ /* 0x080fe20003f06270 */
[----:B------:R-:W-:Y:S01]  /*53f0*/  FFMA.FTZ R14, R14, c[0x0][0x23c], -R68 ;  /* 0x00008f000e0e7a23 */ /* 0x000fe20000010844 */
[----:B------:R-:W-:Y:S01]  /*5400*/  LOP3.LUT R76, R7, UR10, R4, 0x96, !PT ;  /* 0x0000000a074c7c12 */ /* 0x000fe2000f8e9604 */
[----:B------:R-:W-:Y:S01]  /*5410*/  IMAD.WIDE.U32 R4, R5, -0x2daee0ad, RZ ;  /* 0xd2511f5305047825 */ /* 0x000fe200078e00ff */
[----:B------:R-:W-:Y:S01]  /*5420*/  UIADD3 UR10, UR11, -0x126145ec, URZ ;  /* 0xed9eba140b0a7890 */ /* 0x000fe2000fffe03f */
[----:B------:R-:W-:Y:S02]  /*5430*/  @!P2 FSEL R11, R11, -INF , !P0 ;  /* 0xff8000000b0ba808 */ /* 0x000fe40004000000 */
[----:B------:R-:W-:Y:S01]  /*5440*/  FFMA.FTZ R9, R9, c[0x0][0x23c], -R69 ;  /* 0x00008f0009097a23 */ /* 0x000fe20000010845 */
[----:B------:R-:W-:Y:S01]  /*5450*/  LOP3.LUT R5, R5, UR9, R90, 0x96, !PT ;  /* 0x0000000905057c12 */ /* 0x000fe2000f8e965a */
[----:B------:R-:W-:Y:S01]  /*5460*/  IMAD.WIDE.U32 R76, R76, -0x2daee0ad, RZ ;  /* 0xd2511f534c4c7825 */ /* 0x000fe200078e00ff */
[----:B------:R-:W3:Y:S01]  /*5470*/  LDL R90, [R1+0x64] ;  /* 0x00006400015a7983 */ /* 0x000ee20000100800 */
[----:B------:R1:W-:Y:S01]  /*5480*/  MUFU.EX2 R82, R9 ;  /* 0x0000000900527308 */ /* 0x0003e20000000800 */
[----:B------:R-:W-:Y:S01]  /*5490*/  UIADD3 UR9, UR8, 0x78dde6e4, URZ ;  /* 0x78dde6e408097890 */ /* 0x000fe2000fffe03f */
[----:B------:R-:W-:Y:S01]  /*54a0*/  FFMA.FTZ R11, R11, c[0x0][0x23c], -R68 ;  /* 0x00008f000b0b7a23 */ /* 0x000fe20000010844 */
[----:B-1----:R-:W-:Y:S01]  /*54b0*/  LOP3.LUT R8, R77, UR10, R4, 0x96, !PT ;  /* 0x0000000a4d087c12 */ /* 0x002fe2000f8e9604 */
[----:B------:R-:W-:Y:S01]  /*54c0*/  IMAD.WIDE.U32 R4, R5, -0x326172a9, RZ ;  /* 0xcd9e8d5705047825 */ /* 0x000fe200078e00ff */
[----:B------:R-:W-:Y:S01]  /*54d0*/  UIADD3 UR10, UR8, 0x1715609d, URZ ;  /* 0x1715609d080a7890 */ /* 0x000fe2000fffe03f */
[-C--:B------:R-:W-:Y:S03]  /*54e0*/  @!P2 ISETP.GE.AND P0, PT, R81, R71.reuse, PT ;  /* 0x000000475100a20c */ /* 0x080fe60003f06270 */
[----:B------:R-:W-:Y:S01]  /*54f0*/  LOP3.LUT R6, R5, UR9, R6, 0x96, !PT ;  /* 0x0000000905067c12 */ /* 0x000fe2000f8e9606 */
[----:B------:R-:W-:Y:S01]  /*5500*/  UIADD3 UR9, UR11, -0x56f99767, URZ ;  /* 0xa90668990b097890 */ /* 0x000fe2000fffe03f */
[----:B------:R1:W-:Y:S03]  /*5510*/  MUFU.EX2 R81, R10 ;  /* 0x0000000a00517308 */ /* 0x0003e60000000800 */
[----:B------:R-:W-:Y:S05]  /*5520*/  IMAD.WIDE.U32 R6, R6, -0x2daee0ad, RZ ;  /* 0xd2511f5306067825 */ /* 0x000fea00078e00ff */
[----:B------:R-:W-:Y:S01]  /*5530*/  LOP3.LUT R76, R7, UR9, R76, 0x96, !PT ;  /* 0x00000009074c7c12 */ /* 0x000fe2000f8e964c */
[----:B------:R-:W-:Y:S01]  /*5540*/  ULDC.U8 UR9, c[0x0][0x2d8] ;  /* 0x0000b60000097ab9 */ /* 0x000fe20000000000 */
[----:B------:R1:W-:Y:S01]  /*5550*/  MUFU.EX2 R80, R11 ;  /* 0x0000000b00507308 */ /* 0x0003e20000000800 */
[----:B------:R-:W-:Y:S05]  /*5560*/  IMAD.WIDE.U32 R8, R8, -0x326172a9, RZ ;  /* 0xcd9e8d5708087825 */ /* 0x000fea00078e00ff */
[----:B------:R-:W-:Y:S01]  /*5570*/  LOP3.LUT R4, R9, UR10, R4, 0x96, !PT ;  /* 0x0000000a09047c12 */ /* 0x000fe2000f8e9604 */
[----:B------:R-:W-:Y:S03]  /*5580*/  UIADD3 UR10, UR11, 0x646e171e, URZ ;  /* 0x646e171e0b0a7890 */ /* 0x000fe6000fffe03f */
[----:B------:R-:W-:Y:S01]  /*5590*/  MUFU.EX2 R77, R14 ;  /* 0x0000000e004d7308 */ /* 0x000fe20000000800 */
[----:B------:R-:W-:Y:S05]  /*55a0*/  IMAD.WIDE.U32 R4, R4, -0x2daee0ad, RZ ;  /* 0xd2511f5304047825 */ /* 0x000fea00078e00ff */
[----:B------:R-:W-:Y:S01]  /*55b0*/  LOP3.LUT R7, R5, UR10, R6, 0x96, !PT ;  /* 0x0000000a05077c12 */ /* 0x000fe2000f8e9606 */
[----:B------:R-:W-:Y:S01]  /*55c0*/  UIADD3 UR10, UR8, -0x4ab325aa, URZ ;  /* 0xb54cda56080a7890 */ /* 0x000fe2000fffe03f */
[--C-:B------:R-:W-:Y:S02]  /*55d0*/  SHF.R.U32.HI R70, RZ, 0x10, R4.reuse ;  /* 0x00000010ff467819 */ /* 0x100fe40000011604 */
[----:B------:R-:W-:Y:S02]  /*55e0*/  SHF.R.U32.HI R6, RZ, 0x18, R4 ;  /* 0x00000018ff067819 */ /* 0x000fe40000011604 */
[C---:B------:R-:W-:Y:S04]  /*55f0*/  LOP3.LUT R9, R4.reuse, 0xff, RZ, 0xc0, !PT ;  /* 0x000000ff04097812 */ /* 0x040fe800078ec0ff */
[----:B------:R-:W-:Y:S01]  /*5600*/  ISETP.LE.U32.AND P3, PT, R9, UR9, PT ;  /* 0x0000000909007c0c */ /* 0x000fe2000bf63070 */
[C---:B----4-:R-:W-:Y:S02]  /*5610*/  FFMA.FTZ R13, R99.reuse, UR6, R13 ;  /* 0x00000006630d7c23 */ /* 0x050fe4000801000d */
[----:B------:R-:W-:Y:S03]  /*5620*/  FFMA.FTZ R15, R99, UR6, R15 ;  /* 0x00000006630f7c23 */ /* 0x000fe6000801000f */
[----:B------:R-:W-:Y:S02]  /*5630*/  @!P2 FSEL R13, R13, -INF , !P6 ;  /* 0xff8000000d0da808 */ /* 0x000fe40007000000 */
[----:B------:R-:W-:Y:S02]  /*5640*/  @!P2 ISETP.GE.AND P6, PT, R89, R71, PT ;  /* 0x000000475900a20c */ /* 0x000fe40003fc6270 */
[----:B------:R-:W4:Y:S01]  /*5650*/  LDL R89, [R1+0x5c] ;  /* 0x00005c0001597983 */ /* 0x000f220000100800 */
[----:B------:R-:W-:Y:S01]  /*5660*/  LOP3.LUT R71, R4, 0xffff, RZ, 0xc0, !PT ;  /* 0x0000ffff04477812 */ /* 0x000fe200078ec0ff */
[----:B------:R-:W-:Y:S01]  /*5670*/  IMAD.WIDE.U32 R4, R76, -0x326172a9, RZ ;  /* 0xcd9e8d574c047825 */ /* 0x000fe200078e00ff */
[----:B------:R-:W-:Y:S02]  /*5680*/  @!P2 FSEL R15, R15, -INF , !P0 ;  /* 0xff8000000f0fa808 */ /* 0x000fe40004000000 */
[----:B------:R-:W-:Y:S01]  /*5690*/  ISETP.LE.U32.AND P0, PT, R6, UR9, PT ;  /* 0x0000000906007c0c */ /* 0x000fe2000bf03070 */
[C---:B--2---:R-:W-:Y:S01]  /*56a0*/  FFMA.FTZ R16, R98.reuse, UR6, R16 ;  /* 0x0000000662107c23 */ /* 0x044fe20008010010 */
[----:B------:R-:W-:Y:S01]  /*56b0*/  LOP3.LUT R6, R5, UR10, R8, 0x96, !PT ;  /* 0x0000000a05067c12 */ /* 0x000fe2000f8e9608 */
[----:B------:R-:W-:Y:S01]  /*56c0*/  FFMA.FTZ R18, R98, UR6, R18 ;  /* 0x0000000662127c23 */ /* 0x000fe20008010012 */
[----:B------:R-:W-:Y:S01]  /*56d0*/  LOP3.LUT R8, R4, 0xffff, RZ, 0xc0, !PT ;  /* 0x0000ffff04087812 */ /* 0x000fe200078ec0ff */
[----:B------:R-:W-:Y:S01]  /*56e0*/  FFMA.FTZ R13, R13, c[0x0][0x23c], -R69 ;  /* 0x00008f000d0d7a23 */ /* 0x000fe20000010845 */
[----:B------:R-:W-:Y:S01]  /*56f0*/  LOP3.LUT R5, R6, 0xff, RZ, 0xc0, !PT ;  /* 0x000000ff06057812 */ /* 0x000fe200078ec0ff */
[----:B------:R-:W-:Y:S01]  /*5700*/  FFMA.FTZ R15, R15, c[0x0][0x23c], -R68 ;  /* 0x00008f000f0f7a23 */ /* 0x000fe20000010844 */
[----:B------:R-:W-:Y:S01]  /*5710*/  @!P2 FSEL R16, R16, -INF , !P1 ;  /* 0xff8000001010a808 */ /* 0x000fe20004800000 */
[----:B------:R-:W-:Y:S01]  /*5720*/  MUFU.EX2 R78, R13 ;  /* 0x0000000d004e7308 */ /* 0x000fe20000000800 */
[----:B------:R-:W-:Y:S01]  /*5730*/  ISETP.LE.U32.AND P1, PT, R5, UR9, PT ;  /* 0x0000000905007c0c */ /* 0x000fe2000bf23070 */
[C---:B-----5:R-:W-:Y:S01]  /*5740*/  FFMA.FTZ R19, R97.reuse, UR6, R19 ;  /* 0x0000000661137c23 */ /* 0x060fe20008010013 */
[----:B------:R-:W-:Y:S01]  /*5750*/  LOP3.LUT R9, R4, 0xff, RZ, 0xc0, !PT ;  /* 0x000000ff04097812 */ /* 0x000fe200078ec0ff */
[----:B------:R-:W-:Y:S01]  /*5760*/  FFMA.FTZ R17, R97, UR6, R17 ;  /* 0x0000000661117c23 */ /* 0x000fe20008010011 */
[--C-:B-1----:R-:W-:Y:S01]  /*5770*/  SHF.R.U32.HI R10, RZ, 0x10, R4.reuse ;  /* 0x00000010ff0a7819 */ /* 0x102fe20000011604 */
[--C-:B------:R-:W-:Y:S01]  /*5780*/  FFMA.FTZ R16, R16, c[0x0][0x23c], -R69.reuse ;  /* 0x00008f0010107a23 */ /* 0x100fe20000010845 */
[----:B------:R-:W-:Y:S02]  /*5790*/  SHF.R.U32.HI R11, RZ, 0x18, R4 ;  /* 0x00000018ff0b7819 */ /* 0x000fe40000011604 */
[----:B------:R-:W-:Y:S01]  /*57a0*/  LOP3.LUT R4, R6, 0xffff, RZ, 0xc0, !PT ;  /* 0x0000ffff06047812 */ /* 0x000fe200078ec0ff */
[----:B------:R-:W-:Y:S01]  /*57b0*/  MUFU.EX2 R76, R15 ;  /* 0x0000000f004c7308 */ /* 0x000fe20000000800 */
[----:B------:R-:W-:Y:S02]  /*57c0*/  @!P2 FSEL R18, R18, -INF , !P5 ;  /* 0xff8000001212a808 */ /* 0x000fe40006800000 */
[----:B------:R-:W-:Y:S01]  /*57d0*/  SHF.R.U32.HI R4, RZ, 0x8, R4 ;  /* 0x00000008ff047819 */ /* 0x000fe20000011604 */
[----:B------:R-:W-:Y:S01]  /*57e0*/  @!P1 FADD.FTZ R88, -R88, -RZ ;  /* 0x800000ff58589221 */ /* 0x000fe20000010100 */
[----:B------:R-:W-:Y:S01]  /*57f0*/  SHF.R.U32.HI R5, RZ, 0x10, R6 ;  /* 0x00000010ff057819 */ /* 0x000fe20000011606 */
[----:B------:R-:W-:Y:S01]  /*5800*/  FFMA.FTZ R18, R18, c[0x0][0x23c], -R68 ;  /* 0x00008f0012127a23 */ /* 0x000fe20000010844 */
[----:B------:R-:W-:Y:S02]  /*5810*/  LOP3.LUT R4, R4, 0xffff, RZ, 0xc0, !PT ;  /* 0x0000ffff04047812 */ /* 0x000fe400078ec0ff */
[----:B------:R-:W-:Y:S01]  /*5820*/  SHF.R.U32.HI R6, RZ, 0x18, R6 ;  /* 0x00000018ff067819 */ /* 0x000fe20000011606 */
[----:B------:R-:W1:Y:S01]  /*5830*/  MUFU.EX2 R75, R16 ;  /* 0x00000010004b7308 */ /* 0x000e620000000800 */
[----:B------:R-:W-:Y:S02]  /*5840*/  ISETP.LE.U32.AND P5, PT, R4, UR9, PT ;  /* 0x0000000904007c0c */ /* 0x000fe4000bfa3070 */
[----:B------:R-:W-:Y:S02]  /*5850*/  ISETP.LE.U32.AND P1, PT, R9, UR9, PT ;  /* 0x0000000909007c0c */ /* 0x000fe4000bf23070 */
[----:B------:R-:W-:Y:S02]  /*5860*/  LOP3.LUT R4, R7, 0xff, RZ, 0xc0, !PT ;  /* 0x000000ff07047812 */ /* 0x000fe400078ec0ff */
[----:B------:R-:W-:Y:S02]  /*5870*/  @!P2 FSEL R19, R19, -INF , !P6 ;  /* 0xff8000001313a808 */ /* 0x000fe40007000000 */
[----:B------:R-:W-:Y:S01]  /*5880*/  ISETP.LE.U32.AND P6, PT, R6, UR9, PT ;  /* 0x0000000906007c0c */ /* 0x000fe2000bfc3070 */
[----:B------:R-:W-:Y:S01]  /*5890*/  MUFU.EX2 R74, R18 ;  /* 0x00000012004a7308 */ /* 0x000fe20000000800 */
[----:B------:R-:W-:Y:S01]  /*58a0*/  @!P2 FSEL R17, R17, -INF , !P4 ;  /* 0xff8000001111a808 */ /* 0x000fe20006000000 */
[----:B------:R-:W-:Y:S01]  /*58b0*/  FFMA.FTZ R68, R19, c[0x0][0x23c], -R68 ;  /* 0x00008f0013447a23 */ /* 0x000fe20000010844 */
[----:B------:R-:W-:Y:S01]  /*58c0*/  ISETP.LE.U32.AND P2, PT, R4, UR9, PT ;  /* 0x0000000904007c0c */ /* 0x000fe2000bf43070 */
[----:B------:R-:W-:Y:S01]  /*58d0*/  @!P5 FADD.FTZ R87, -R87, -RZ ;  /* 0x800000ff5757d221 */ /* 0x000fe20000010100 */
[----:B------:R-:W-:Y:S01]  /*58e0*/  SHF.R.U32.HI R4, RZ, 0x8, R8 ;  /* 0x00000008ff047819 */ /* 0x000fe20000011608 */
[----:B------:R-:W-:Y:S01]  /*58f0*/  @!P1 FADD.FTZ R84, -R84, -RZ ;  /* 0x800000ff54549221 */ /* 0x000fe20000010100 */
[----:B------:R-:W-:Y:S01]  /*5900*/  LOP3.LUT R5, R5, 0xff, RZ, 0xc0, !PT ;  /* 0x000000ff05057812 */ /* 0x000fe200078ec0ff */
[----:B------:R-:W-:Y:S01]  /*5910*/  FFMA.FTZ R69, R17, c[0x0][0x23c], -R69 ;  /* 0x00008f0011457a23 */ /* 0x000fe20000010845 */
[----:B------:R-:W-:Y:S01]  /*5920*/  LOP3.LUT R4, R4, 0xffff, RZ, 0xc0, !PT ;  /* 0x0000ffff04047812 */ /* 0x000fe200078ec0ff */
[----:B------:R-:W2:Y:S01]  /*5930*/  MUFU.EX2 R72, R68 ;  /* 0x0000004400487308 */ /* 0x000ea20000000800 */
[----:B------:R-:W-:Y:S01]  /*5940*/  ISETP.LE.U32.AND P4, PT, R5, UR9, PT ;  /* 0x0000000905007c0c */ /* 0x000fe2000bf83070 */
[----:B------:R-:W-:Y:S01]  /*5950*/  @!P6 FADD.FTZ R85, -R85, -RZ ;  /* 0x800000ff5555e221 */ /* 0x000fe20000010100 */
[----:B------:R-:W-:Y:S01]  /*5960*/  ISETP.LE.U32.AND P5, PT, R4, UR9, PT ;  /* 0x0000000904007c0c */ /* 0x000fe2000bfa3070 */
[----:B-1----:R-:W-:Y:S01]  /*5970*/  @!P3 FADD.FTZ R75, -R75, -RZ ;  /* 0x800000ff4b4bb221 */ /* 0x002fe20000010100 */
[----:B------:R-:W-:Y:S01]  /*5980*/  LOP3.LUT R4, R10, 0xff, RZ, 0xc0, !PT ;  /* 0x000000ff0a047812 */ /* 0x000fe200078ec0ff */
[----:B------:R-:W-:Y:S01]  /*5990*/  @!P2 FADD.FTZ R79, -R79, -RZ ;  /* 0x800000ff4f4fa221 */ /* 0x000fe20000010100 */
[----:B------:R-:W-:Y:S02]  /*59a0*/  ISETP.LE.U32.AND P1, PT, R11, UR9, PT ;  /* 0x000000090b007c0c */ /* 0x000fe4000bf23070 */
[----:B------:R-:W-:Y:S01]  /*59b0*/  ISETP.LE.U32.AND P6, PT, R4, UR9, PT ;  /* 0x0000000904007c0c */ /* 0x000fe2000bfc3070 */
[----:B------:R-:W1:Y:S01]  /*59c0*/  MUFU.EX2 R73, R69 ;  /* 0x0000004500497308 */ /* 0x000e620000000800 */
[--C-:B------:R-:W-:Y:S02]  /*59d0*/  SHF.R.U32.HI R5, RZ, 0x18, R7.reuse ;  /* 0x00000018ff057819 */ /* 0x100fe40000011607 */
[----:B------:R-:W-:Y:S01]  /*59e0*/  SHF.R.U32.HI R4, RZ, 0x10, R7 ;  /* 0x00000010ff047819 */ /* 0x000fe20000011607 */
[----:B------:R-:W-:Y:S01]  /*59f0*/  @!P4 FADD.FTZ R86, -R86, -RZ ;  /* 0x800000ff5656c221 */ /* 0x000fe20000010100 */
[----:B------:R-:W-:Y:S01]  /*5a00*/  LOP3.LUT R7, R7, 0xffff, RZ, 0xc0, !PT ;  /* 0x0000ffff07077812 */ /* 0x000fe200078ec0ff */
[----:B------:R-:W-:Y:S01]  /*5a10*/  @!P5 FADD.FTZ R82, -R82, -RZ ;  /* 0x800000ff5252d221 */ /* 0x000fe20000010100 */
[----:B------:R-:W-:Y:S02]  /*5a20*/  LOP3.LUT R6, R70, 0xff, RZ, 0xc0, !PT ;  /* 0x000000ff46067812 */ /* 0x000fe400078ec0ff */
[----:B------:R-:W-:Y:S01]  /*5a30*/  LOP3.LUT R4, R4, 0xff, RZ, 0xc0, !PT ;  /* 0x000000ff04047812 */ /* 0x000fe200078ec0ff */
[----:B------:R-:W-:Y:S01]  /*5a40*/  @!P1 FADD.FTZ R80, -R80, -RZ ;  /* 0x800000ff50509221 */ /* 0x000fe20000010100 */
[----:B------:R-:W-:Y:S01]  /*5a50*/  ISETP.LE.U32.AND P4, PT, R5, UR9, PT ;  /* 0x0000000905007c0c */ /* 0x000fe2000bf83070 */
[----:B------:R-:W-:Y:S01]  /*5a60*/  @!P6 FADD.FTZ R81, -R81, -RZ ;  /* 0x800000ff5151e221 */ /* 0x000fe20000010100 */
[----:B------:R-:W-:Y:S01]  /*5a70*/  SHF.R.U32.HI R5, RZ, 0x8, R7 ;  /* 0x00000008ff057819 */ /* 0x000fe20000011607 */
[----:B--2---:R-:W-:Y:S01]  /*5a80*/  @!P0 FADD.FTZ R72, -R72, -RZ ;  /* 0x800000ff48488221 */ /* 0x004fe20000010100 */
[----:B------:R-:W-:Y:S02]  /*5a90*/  ISETP.LE.U32.AND P5, PT, R4, UR9, PT ;  /* 0x0000000904007c0c */ /* 0x000fe4000bfa3070 */
[----:B------:R-:W-:Y:S02]  /*5aa0*/  SHF.R.U32.HI R4, RZ, 0x8, R71 ;  /* 0x00000008ff047819 */ /* 0x000fe40000011647 */
[----:B------:R-:W-:Y:S02]  /*5ab0*/  LOP3.LUT R5, R5, 0xffff, RZ, 0xc0, !PT ;  /* 0x0000ffff05057812 */ /* 0x000fe400078ec0ff */
[----:B------:R-:W-:Y:S02]  /*5ac0*/  ISETP.LE.U32.AND P1, PT, R6, UR9, PT ;  /* 0x0000000906007c0c */ /* 0x000fe4000bf23070 */
[----:B------:R-:W-:Y:S01]  /*5ad0*/  F2FP.RELU.PACK_AB R6, R87, R88 ;  /* 0x000000585706723e */ /* 0x000fe200000008ff */
[----:B------:R-:W-:Y:S01]  /*5ae0*/  @!P4 FADD.FTZ R76, -R76, -RZ ;  /* 0x800000ff4c4cc221 */ /* 0x000fe20000010100 */
[----:B------:R-:W-:Y:S02]  /*5af0*/  ISETP.LE.U32.AND P6, PT, R5, UR9, PT ;  /* 0x0000000905007c0c */ /* 0x000fe4000bfc3070 */
[----:B------:R-:W-:Y:S01]  /*5b00*/  F2FP.RELU.PACK_AB R5, R85, R86 ;  /* 0x000000565505723e */ /* 0x000fe200000008ff */
[----:B------:R2:W-:Y:S01]  /*5b10*/  STS [R91+0x14000], R6 ;  /* 0x014000065b007388 */ /* 0x0005e20000000800 */
[----:B------:R-:W-:Y:S01]  /*5b20*/  LOP3.LUT R4, R4, 0xffff, RZ, 0xc0, !PT ;  /* 0x0000ffff04047812 */ /* 0x000fe200078ec0ff */
[----:B------:R-:W-:Y:S01]  /*5b30*/  @!P5 FADD.FTZ R77, -R77, -RZ ;  /* 0x800000ff4d4dd221 */ /* 0x000fe20000010100 */
[----:B------:R-:W-:Y:S01]  /*5b40*/  F2FP.RELU.PACK_AB R8, R80, R81 ;  /* 0x000000515008723e */ /* 0x000fe200000008ff */
[----:B------:R5:W-:Y:S01]  /*5b50*/  STS [R91+0x14400], R5 ;  /* 0x014400055b007388 */ /* 0x000be20000000800 */
[----:B------:R-:W-:Y:S01]  /*5b60*/  ISETP.LE.U32.AND P2, PT, R4, UR9, PT ;  /* 0x0000000904007c0c */ /* 0x000fe2000bf43070 */
[----:B------:R-:W-:Y:S01]  /*5b70*/  @!P1 FADD.FTZ R74, -R74, -RZ ;  /* 0x800000ff4a4a9221 */ /* 0x000fe20000010100 */
[----:B------:R-:W-:Y:S02]  /*5b80*/  F2FP.RELU.PACK_AB R4, R82, R84 ;  /* 0x000000545204723e */ /* 0x000fe400000008ff */
[----:B------:R-:W-:Y:S01]  /*5b90*/  FSETP.GE.FTZ.AND P3, PT, R79, RZ, PT ;  /* 0x000000ff4f00720b */ /* 0x000fe20003f76000 */
[----:B------:R-:W-:Y:S01]  /*5ba0*/  @!P6 FADD.FTZ R78, -R78, -RZ ;  /* 0x800000ff4e4ee221 */ /* 0x000fe20000010100 */
[----:B------:R-:W-:Y:S01]  /*5bb0*/  FSETP.GE.FTZ.AND P1, PT, R87, RZ, PT ;  /* 0x000000ff5700720b */ /* 0x000fe20003f36000 */
[----:B---3--:R3:W-:Y:S03]  /*5bc0*/  STS [R90+0x14000], R4 ;  /* 0x014000045a007388 */ /* 0x0087e60000000800 */
[----:B------:R-:W-:Y:S01]  /*5bd0*/  F2FP.RELU.PACK_AB R7, R78, R79 ;  /* 0x0000004f4e07723e */ /* 0x000fe200000008ff */
[----:B------:R-:W-:Y:S02]  /*5be0*/  STS [R90+0x14400], R8 ;  /* 0x014400085a007388 */ /* 0x000fe40000000800 */
[----:B-1----:R-:W-:Y:S01]  /*5bf0*/  @!P2 FADD.FTZ R73, -R73, -RZ ;  /* 0x800000ff4949a221 */ /* 0x002fe20000010100 */
[----:B------:R-:W-:Y:S02]  /*5c00*/  FSETP.GE.FTZ.AND P2, PT, R88, RZ, PT ;  /* 0x000000ff5800720b */ /* 0x000fe40003f56000 */
[----:B--2---:R-:W-:Y:S02]  /*5c10*/  F2FP.RELU.PACK_AB R6, R76, R77 ;  /* 0x0000004d4c06723e */ /* 0x004fe400000008ff */
[----:B-----5:R-:W-:Y:S02]  /*5c20*/  F2FP.RELU.PACK_AB R5, R73, R75 ;  /* 0x0000004b4905723e */ /* 0x020fe400000008ff */
[----:B---3--:R-:W-:Y:S01]  /*5c30*/  F2FP.RELU.PACK_AB R4, R72, R74 ;  /* 0x0000004a4804723e */ /* 0x008fe200000008ff */
[----:B----4-:R-:W-:Y:S04]  /*5c40*/  STS [R89+0x14000], R7 ;  /* 0x0140000759007388 */ /* 0x010fe80000000800 */
[----:B------:R-:W-:Y:S04]  /*5c50*/  STS [R89+0x14400], R6 ;  /* 0x0144000659007388 */ /* 0x000fe80000000800 */
[----:B------:R-:W-:Y:S04]  /*5c60*/  STS [R83+0x14000], R5 ;  /* 0x0140000553007388 */ /* 0x000fe80000000800 */
        /* <DEDUP_REMOVED lines=64> */
[----:B------:R-:W-:Y:S01]  /*6070*/  LEA.HI.X.SX32 R71, R92, R69, 0x2, P0 ;  /* 0x000000455c477211 */ /* 0x000fe200000f16ff */
[----:B------:R-:W-:Y:S01]  /*6080*/  IMAD.MOV.U32 R92, RZ, RZ, c[0x0][0x22c] ;  /* 0x00008b00ff5c7624 */ /* 0x000fe200078e00ff */
[----:B------:R-:W-:Y:S03]  /*6090*/  FSETP.GE.FTZ.AND P0, PT, R84, RZ, PT ;  /* 0x000000ff5400720b */ /* 0x000fe60003f16000 */
[----:B------:R-:W2:Y:S01]  /*60a0*/  LDG.E R69, [R70.64] ;  /* 0x0000000446457981 */ /* 0x000ea2000c1e1900 */
[----:B------:R-:W-:Y:S03]  /*60b0*/  IMAD R92, R92, c[0x0][0x1c0], RZ ;  /* 0x000070005c5c7a24 */ /* 0x000fe600078e02ff */
        /* <DEDUP_REMOVED lines=15> */
[----:B------:R-:W-:Y:S01]  /*61b0*/  FADD.FTZ R5, -R69, R16 ;  /* 0x0000001045057221 */ /* 0x000fe20000010100 */
        /* <DEDUP_REMOVED lines=20> */
[----:B------:R-:W-:Y:S01]  /*6300*/  FSETP.GE.FTZ.AND P1, PT, R80, RZ, PT ;  /* 0x000000ff5000720b */ /* 0x000fe20003f36000 */
[----:B------:R-:W-:Y:S01]  /*6310*/  IMAD.U32 R88, R92, -0x40, RZ ;  /* 0xffffffc05c587824 */ /* 0x000fe200078e00ff */
        /* <DEDUP_REMOVED lines=9> */
[C---:B------:R-:W-:Y:S01]  /*63b0*/  FADD.FTZ R4, -R68.reuse, R10 ;  /* 0x0000000a44047221 */ /* 0x040fe20000010100 */
        /* <DEDUP_REMOVED lines=28> */
[----:B------:R-:W-:Y:S04]  /*6580*/  STS [R83+0x12400], R4 ;  /* 0x0124000453007388 */ /* 0x000fe80000000800 */
[----:B------:R-:W-:Y:S08]  /*6590*/  BAR.SYNC.DEFER_BLOCKING 0x0 ;  /* 0x0000000000007b1d */ /* 0x000ff00000010000 */
[----:B------:R-:W-:Y:S08]  /*65a0*/  LDSM.16.MT88.4 R4, [R3+0x14000] ;  /* 0x014000000304783b */ /* 0x000ff00000004200 */
[----:B------:R-:W1:Y:S08]  /*65b0*/  LDSM.16.MT88.4 R8, [R0+0x6000] ;  /* 0x006000000008783b */ /* 0x000e700000004200 */
[----:B------:R-:W3:Y:S08]  /*65c0*/  LDSM.16.MT88.4 R12, [R2+0x14000] ;  /* 0x01400000020c783b */ /* 0x000ef00000004200 */
[----:B------:R-:W4:Y:S08]  /*65d0*/  LDSM.16.MT88.4 R16, [R0+0x8000] ;  /* 0x008000000010783b */ /* 0x000f300000004200 */
[----:B--2---:R-:W2:Y:S06]  /*65e0*/  LDL.LU.64 R90, [R1+0x30] ;  /* 0x00003000015a7983 */ /* 0x004eac0000300a00 */
[----:B------:R-:W5:Y:S08]  /*65f0*/  LDSM.16.MT88.4 R68, [R0+0xa000] ;  /* 0x00a000000044783b */ /* 0x000f700000004200 */
[----:B------:R-:W-:Y:S01]  /*6600*/  LDSM.16.MT88.4 R72, [R3+0x14800] ;  /* 0x014800000348783b */ /* 0x000fe20000004200 */
[-C--:B-1----:R-:W-:Y:S07]  /*6610*/  HMMA.16816.F32 R20, R4, R8.reuse, R20 ;  /* 0x000000080414723c */ /* 0x082fee0000001814 */
[----:B------:R-:W1:Y:S01]  /*6620*/  LDSM.16.MT88.4 R76, [R0+0x6800] ;  /* 0x00680000004c783b */ /* 0x000e620000004200 */
[C---:B---3--:R-:W-:Y:S07]  /*6630*/  HMMA.16816.F32 R24, R12.reuse, R8, R24 ;  /* 0x000000080c18723c */ /* 0x048fee0000001818 */
[----:B------:R-:W3:Y:S01]  /*6640*/  LDSM.16.MT88.4 R80, [R2+0x14800] ;  /* 0x014800000250783b */ /* 0x000ee20000004200 */
[-C--:B------:R-:W-:Y:S07]  /*6650*/  HMMA.16816.F32 R28, R12, R10.reuse, R28 ;  /* 0x0000000a0c1c723c */ /* 0x080fee000000181c */
[----:B------:R-:W-:Y:S01]  /*6660*/  LDSM.16.MT88.4 R84, [R0+0x9000] ;  /* 0x009000000054783b */ /* 0x000fe20000004200 */
[C---:B------:R-:W-:Y:S07]  /*6670*/  HMMA.16816.F32 R32, R4.reuse, R10, R32 ;  /* 0x0000000a0420723c */ /* 0x040fee0000001820 */
[----:B------:R-:W1:Y:S01]  /*6680*/  LDSM.16.MT88.4 R8, [R0+0x8800] ;  /* 0x008800000008783b */ /* 0x000e620000004200 */
[-C--:B----4-:R-:W-:Y:S08]  /*6690*/  HMMA.16816.F32 R36, R4, R16.reuse, R36 ;  /* 0x000000100424723c */ /* 0x090ff00000001824 */
[C---:B------:R-:W-:Y:S08]  /*66a0*/  HMMA.16816.F32 R40, R12.reuse, R16, R40 ;  /* 0x000000100c28723c */ /* 0x040ff00000001828 */
[-C--:B------:R-:W-:Y:S08]  /*66b0*/  HMMA.16816.F32 R44, R12, R18.reuse, R44 ;  /* 0x000000120c2c723c */ /* 0x080ff0000000182c */
[C---:B------:R-:W-:Y:S01]  /*66c0*/  HMMA.16816.F32 R48, R4.reuse, R18, R48 ;  /* 0x000000120430723c */ /* 0x040fe20000001830 */
[----:B------:R-:W4:Y:S07]  /*66d0*/  LDSM.16.MT88.4 R16, [R0+0xa800] ;  /* 0x00a800000010783b */ /* 0x000f2e0000004200 */
[-C--:B-----5:R-:W-:Y:S08]  /*66e0*/  HMMA.16816.F32 R52, R4, R68.reuse, R52 ;  /* 0x000000440434723c */ /* 0x0a0ff00000001834 */
[C---:B------:R-:W-:Y:S08]  /*66f0*/  HMMA.16816.F32 R56, R12.reuse, R68, R56 ;  /* 0x000000440c38723c */ /* 0x040ff00000001838 */
[-C--:B------:R-:W-:Y:S01]  /*6700*/  HMMA.16816.F32 R60, R12, R70.reuse, R60 ;  /* 0x000000460c3c723c */ /* 0x080fe2000000183c */
[----:B------:R-:W-:Y:S07]  /*6710*/  LDSM.16.MT88.4 R12, [R0+0x7000] ;  /* 0x00700000000c783b */ /* 0x000fee0000004200 */
[----:B------:R-:W-:Y:S01]  /*6720*/  HMMA.16816.F32 R64, R4, R70, R64 ;  /* 0x000000460440723c */ /* 0x000fe20000001840 */
[----:B------:R-:W5:Y:S07]  /*6730*/  LDSM.16.MT88.4 R4, [R3+0x15000] ;  /* 0x015000000304783b */ /* 0x000f6e0000004200 */
[-C--:B-1----:R-:W-:Y:S01]  /*6740*/  HMMA.16816.F32 R20, R72, R76.reuse, R20 ;  /* 0x0000004c4814723c */ /* 0x082fe20000001814 */
[----:B------:R-:W1:Y:S07]  /*6750*/  LDSM.16.MT88.4 R68, [R2+0x15000] ;  /* 0x015000000244783b */ /* 0x000e6e0000004200 */
        /* <DEDUP_REMOVED lines=15> */
[-C--:B-----5:R-:W-:Y:S01]  /*6850*/  HMMA.16816.F32 R20, R4, R12.reuse, R20 ;  /* 0x0000000c0414723c */ /* 0x0a0fe20000001814 */
[----:B------:R-:W-:Y:S07]  /*6860*/  LDSM.16.MT88.4 R72, [R2+0x15800] ;  /* 0x015800000248783b */ /* 0x000fee0000004200 */
[C---:B-1----:R-:W-:Y:S08]  /*6870*/  HMMA.16816.F32 R24, R68.reuse, R12, R24 ;  /* 0x0000000c4418723c */ /* 0x042ff00000001818 */
        /* <DEDUP_REMOVED lines=12> */
[C---:B--2---:R-:W-:Y:S01]  /*6940*/  LEA R5, P1, R88.reuse, R90, 0x2 ;  /* 0x0000005a58057211 */ /* 0x044fe200078210ff */
        /* <DEDUP_REMOVED lines=22> */
[----:B------:R-:W-:Y:S03]  /*6ab0*/  IMAD.U32 R6, R9, -0x40, RZ ;  /* 0xffffffc009067824 */ /* 0x000fe600078e00ff */
[----:B------:R-:W4:Y:S02]  /*6ac0*/  LDL R89, [R1+0x74] ;  /* 0x0000740001597983 */ /* 0x000f240000100800 */
[----:B------:R-:W-:Y:S02]  /*6ad0*/  SHF.R.S32.HI R7, RZ, 0x1f, R6 ;  /* 0x0000001fff077819 */ /* 0x000fe40000011406 */
[----:B------:R-:W5:Y:S04]  /*6ae0*/  LDL.LU.64 R90, [R1+0x40] ;  /* 0x00004000015a7983 */ /* 0x000f680000300a00 */
[----:B------:R-:W4:Y:S01]  /*6af0*/  LDL R88, [R1+0x2c] ;  /* 0x00002c0001587983 */ /* 0x000f220000100800 */
[----:B--2---:R-:W-:Y:S02]  /*6b00*/  ISETP.GE.AND P3, PT, R94, c[0x0][0x220], PT ;  /* 0x000088005e007a0c */ /* 0x004fe40003f66270 */
[----:B---3--:R-:W-:Y:S02]  /*6b10*/  ISETP.GE.AND P2, PT, R92, c[0x0][0x220], PT ;  /* 0x000088005c007a0c */ /* 0x008fe40003f46270 */
[C---:B-----5:R-:W-:Y:S09]  /*6b20*/  LEA R4, P1, R6.reuse, R90, 0x1 ;  /* 0x0000005a06047211 */ /* 0x060ff200078208ff */
[----:B----4-:R1:W-:Y:S01]  /*6b30*/  @P3 STS.128 [R88+0x6000], RZ ;  /* 0x006000ff58003388 */ /* 0x0103e20000000c00 */
[----:B------:R-:W-:Y:S02]  /*6b40*/  LEA.HI.X.SX32 R5, R6, R91, 0x1, P1 ;  /* 0x0000005b06057211 */ /* 0x000fe400008f0eff */
[----:B------:R-:W-:Y:S02]  /*6b50*/  ISETP.GE.AND P1, PT, R89, c[0x0][0x220], PT ;  /* 0x0000880059007a0c */ /* 0x000fe40003f26270 */
[C---:B------:R-:W-:Y:S01]  /*6b60*/  @!P3 LEA R8, P4, R9.reuse, R4, 0x6 ;  /* 0x000000040908b211 */ /* 0x040fe200078830ff */
[----:B------:R-:W-:Y:S01]  /*6b70*/  @!PT LDS RZ, [RZ] ;  /* 0x00000000fffff984 */ /* 0x000fe20000000800 */
[----:B------:R-:W-:Y:S01]  /*6b80*/  @!PT LDS RZ, [RZ] ;  /* 0x00000000fffff984 */ /* 0x000fe20000000800 */
[----:B------:R-:W-:Y:S01]  /*6b90*/  @!PT LDS RZ, [RZ] ;  /* 0x00000000fffff984 */ /* 0x000fe20000000800 */
[----:B------:R1:W-:Y:S01]  /*6ba0*/  @!P3 LDGSTS.E.BYPASS.LTC128B.128 [R88+0x6000], [R4.64] ;  /* 0x060000000458bfae */ /* 0x0003e2000b901d44 */
[C---:B------:R-:W-:Y:S03]  /*6bb0*/  LEA R6, P5, R9.reuse, R6, 0x5 ;  /* 0x0000000609067211 */ /* 0x040fe600078a28ff */
[----:B------:R1:W-:Y:S01]  /*6bc0*/  @P2 STS.128 [R88+0x8000], RZ ;  /* 0x008000ff58002388 */ /* 0x0003e20000000c00 */
[C-C-:B------:R-:W-:Y:S02]  /*6bd0*/  LEA.HI.X R7, R9.reuse, R7, R10.reuse, 0x5, P5 ;  /* 0x0000000709077211 */ /* 0x140fe400028f2c0a */
        /* <DEDUP_REMOVED lines=16> */
[----:B------:R1:W-:Y:S01]  /*6ce0*/  STL.64 [R1+0x40], R4 ;  /* 0x0000400401007387 */ /* 0x0003e20000100a00 */
[CC--:B--2---:R-:W-:Y:S04]  /*6cf0*/  @!P2 LEA R8, P3, R6.reuse, R90.reuse, 0x1 ;  /* 0x0000005a0608a211 */ /* 0x0c4fe800078608ff */
[CCC-:B------:R-:W-:Y:S05]  /*6d00*/  @!P2 LEA.HI.X R9, R6.reuse, R91.reuse, R7.reuse, 0x1, P3 ;  /* 0x0000005b0609a211 */ /* 0x1c0fea00018f0c07 */
[----:B------:R-:W-:Y:S01]  /*6d10*/  @!PT LDS RZ, [RZ] ;  /* 0x00000000fffff984 */ /* 0x000fe20000000800 */
[----:B------:R-:W-:Y:S01]  /*6d20*/  @!PT LDS RZ, [RZ] ;  /* 0x00000000fffff984 */ /* 0x000fe20000000800 */
[----:B------:R-:W-:Y:S01]  /*6d30*/  @!PT LDS RZ, [RZ] ;  /* 0x00000000fffff984 */ /* 0x000fe20000000800 */
[----:B------:R2:W-:Y:S04]  /*6d40*/  @!P2 LDGSTS.E.BYPASS.LTC128B.128 [R88+0x9000], [R8.64+0x80] ;  /* 0x090000800858afae */ /* 0x0005e8000b901d44 */
[----:B------:R1:W-:Y:S01]  /*6d50*/  @P1 STS.128 [R88+0xb000], RZ ;  /* 0x00b000ff58001388 */ /* 0x0003e20000000c00 */
[C---:B--2---:R-:W-:Y:S04]  /*6d60*/  @!P1 LEA R8, P2, R6.reuse, R90, 0x1 ;  /* 0x0000005a06089211 */ /* 0x044fe800078408ff */
[----:B------:R-:W-:Y:S05]  /*6d70*/  @!P1 LEA.HI.X R9, R6, R91, R7, 0x1, P2 ;  /* 0x0000005b06099211 */ /* 0x000fea00010f0c07 */
[----:B------:R-:W-:Y:S01]  /*6d80*/  @!PT LDS RZ, [RZ] ;  /* 0x00000000fffff984 */ /* 0x000fe20000000800 */
[----:B------:R-:W-:Y:S01]  /*6d90*/  @!PT LDS RZ, [RZ] ;  /* 0x00000000fffff984 */ /* 0x000fe20000000800 */
[----:B------:R-:W-:Y:S01]  /*6da0*/  @!PT LDS RZ, [RZ] ;  /* 0x00000000fffff984 */ /* 0x000fe20000000800 */
[----:B------:R1:W-:Y:S04]  /*6db0*/  @!P1 LDGSTS.E.BYPASS.LTC128B.128 [R88+0xb000], [R8.64+0x100] ;  /* 0x0b00010008589fae */ /* 0x0003e8000b901d44 */
[----:B------:R-:W0:Y:S02]  /*6dc0*/  LDGDEPBAR ;  /* 0x00000000000079af */ /* 0x000e240000000000 */
.L_x_437:
        /* <DEDUP_REMOVED lines=372> */
[----:B------:R-:W-:Y:S05]  /*8510*/  IMAD.U32 R6, R9, -0x40, RZ ;  /* 0xffffffc009067824 */ /* 0x000fea00078e00ff */
[----:B------:R-:W-:Y:S05]  /*8520*/  SHF.R.S32.HI R7, RZ, 0x1f, R6 ;  /* 0x0000001fff077819 */ /* 0x000fea0000011406 */
[----:B------:R1:W-:Y:S01]  /*8530*/  @P2 STS.128 [R248], RZ ;  /* 0x000000fff8002388 */ /* 0x0003e20000000c00 */
[C---:B--2---:R-:W-:Y:S04]  /*8540*/  LEA R4, P0, R6.reuse, R96, 0x1 ;  /* 0x0000006006047211 */ /* 0x044fe800078008ff */
[----:B------:R-:W-:Y:S02]  /*8550*/  LEA.HI.X.SX32 R5, R6, R97, 0x1, P0 ;  /* 0x0000006106057211 */ /* 0x000fe400000f0eff */
[----:B------:R-:W-:Y:S02]  /*8560*/  ISETP.GE.AND P0, PT, R251, c[0x0][0x220], PT ;  /* 0x00008800fb007a0c */ /* 0x000fe40003f06270 */
[C---:B------:R-:W-:Y:S01]  /*8570*/  @!P2 LEA R8, P3, R9.reuse, R4, 0x6 ;  /* 0x000000040908a211 */ /* 0x040fe200078630ff */
[----:B------:R-:W-:Y:S01]  /*8580*/  @!PT LDS RZ, [RZ] ;  /* 0x00000000fffff984 */ /* 0x000fe20000000800 */
[----:B------:R-:W-:Y:S01]  /*8590*/  @!PT LDS RZ, [RZ] ;  /* 0x00000000fffff984 */ /* 0x000fe20000000800 */
[----:B------:R-:W-:Y:S01]  /*85a0*/  @!PT LDS RZ, [RZ] ;  /* 0x00000000fffff984 */ /* 0x000fe20000000800 */
[----:B------:R1:W-:Y:S01]  /*85b0*/  @!P2 LDGSTS.E.BYPASS.LTC128B.128 [R248], [R4.64] ;  /* 0x0000000004f8afae */ /* 0x0003e2000b901d44 */
        /* <DEDUP_REMOVED lines=34> */
.L_x_438:
        /* <DEDUP_REMOVED lines=220> */
.L_x_440:
        /* <DEDUP_REMOVED lines=18> */
.L_x_441:
        /* <DEDUP_REMOVED lines=55> */
.L_x_443:
[----:B------:R-:W-:Y:S05]  /*9a30*/  BSYNC B0 ;  /* 0x0000000000007941 */ /* 0x000fea0003800000 */
.L_x_442:
        /* <DEDUP_REMOVED lines=19> */
.L_x_445:
[----:B------:R-:W-:Y:S05]  /*9b70*/  BSYNC B0 ;  /* 0x0000000000007941 */ /* 0x000fea0003800000 */
.L_x_444:
        /* <DEDUP_REMOVED lines=29> */
.L_x_447:
[----:B------:R-:W-:Y:S05]  /*9d50*/  BSYNC B0 ;  /* 0x0000000000007941 */ /* 0x000fea0003800000 */
.L_x_446:
        /* <DEDUP_REMOVED lines=16> */
.L_x_420:
[----:B------:R-:W-:Y:S05]  /*9e60*/  BSYNC B1 ;  /* 0x0000000000017941 */ /* 0x000fea0003800000 */
.L_x_406:
        /* <DEDUP_REMOVED lines=11> */
.L_x_448:
[----:B------:R-:W-:Y:S05]  /*9f20*/  EXIT ;  /* 0x000000000000794d */ /* 0x000fea0003800000 */
.L_x_450:
        /* <DEDUP_REMOVED lines=13> */
.L_x_809:


//--------------------- .text._ZN5flash44flash_bwd_dq_dk_dv_loop_seqk_parallel_kernelI23Flash_bwd_kernel_traitsILi192ELi64ELi64ELi8ELi4ELi2ELi2ELb1ELb1EN7cutlass6half_tE19Flash_kernel_traitsILi192ELi64ELi64ELi8ES3_EELb0ELb1ELb0ELb1ELb0ELb0ELb1EEEvNS_16Flash_bwd_paramsE --------------------------
	.section	.text._ZN5flash44flash_bwd_dq_dk_dv_loop_seqk_parallel_kernelI23Flash_bwd_kernel_traitsILi192ELi64ELi64ELi8ELi4ELi2ELi2ELb1ELb1EN7cutlass6half_tE19Flash_kernel_traitsILi192ELi64ELi64ELi8ES3_EELb0ELb1ELb0ELb1ELb0ELb0ELb1EEEvNS_16Flash_bwd_paramsE,"ax",@progbits
	.sectioninfo	@"SHI_REGISTERS=255"
	.align	128
        .global         _ZN5flash44flash_bwd_dq_dk_dv_loop_seqk_parallel_kernelI23Flash_bwd_kernel_traitsILi192ELi64ELi64ELi8ELi4ELi2ELi2ELb1ELb1EN7cutlass6half_tE19Flash_kernel_traitsILi192ELi64ELi64ELi8ES3_EELb0ELb1ELb0ELb1ELb0ELb0ELb1EEEvNS_16Flash_bwd_paramsE
        .type           _ZN5flash44flash_bwd_dq_dk_dv_loop_seqk_parallel_kernelI23Flash_bwd_kernel_traitsILi192ELi64ELi64ELi8ELi4ELi2ELi2ELb1ELb1EN7cutlass6half_tE19Flash_kernel_traitsILi192ELi64ELi64ELi8ES3_EELb0ELb1ELb0ELb1ELb0ELb0ELb1EEEvNS_16Flash_bwd_paramsE,@function
        .size           _ZN5flash44flash_bwd_dq_dk_dv_loop_seqk_parallel_kernelI23Flash_bwd_kernel_traitsILi192ELi64ELi64ELi8ELi4ELi2ELi2ELb1ELb1EN7cutlass6half_tE19Flash_kernel_traitsILi192ELi64ELi64ELi8ES3_EELb0ELb1ELb0ELb1ELb0ELb0ELb1EEEvNS_16Flash_bwd_paramsE,(.L_x_810 - _ZN5flash44flash_bwd_dq_dk_dv_loop_seqk_parallel_kernelI23Flash_bwd_kernel_traitsILi192ELi64ELi64ELi8ELi4ELi2ELi2ELb1ELb1EN7cutlass6half_tE19Flash_kernel_traitsILi192ELi64ELi64ELi8ES3_EELb0ELb1ELb0ELb1ELb0ELb0ELb1EEEvNS_16Flash_bwd_paramsE)
        .other          _ZN5flash44flash_bwd_dq_dk_dv_loop_seqk_parallel_kernelI23Flash_bwd_kernel_traitsILi192ELi64ELi64ELi8ELi4ELi2ELi2ELb1ELb1EN7cutlass6half_tE19Flash_kernel_traitsILi192ELi64ELi64ELi8ES3_EELb0ELb1ELb0ELb1ELb0ELb0ELb1EEEvNS_16Flash_bwd_paramsE,@"STO_CUDA_ENTRY STV_DEFAULT"
_ZN5flash44flash_bwd_dq_dk_dv_loop_seqk_parallel_kernelI23Flash_bwd_kernel_traitsILi192ELi64ELi64ELi8ELi4ELi2ELi2ELb1ELb1EN7cutlass6half_tE19Flash_kernel_traitsILi192ELi64ELi64ELi8ES3_EELb0ELb1ELb0ELb1ELb0ELb0ELb1EEEvNS_16Flash_bwd_paramsE:
.text._ZN5flash44flash_bwd_dq_dk_dv_loop_seqk_parallel_kernelI23Flash_bwd_kernel_traitsILi192ELi64ELi64ELi8ELi4ELi2ELi2ELb1ELb1EN7cutlass6half_tE19Flash_kernel_traitsILi192ELi64ELi64ELi8ES3_EELb0ELb1ELb0ELb1ELb0ELb0ELb1EEEvNS_16Flash_bwd_paramsE:
        /* <DEDUP_REMOVED lines=203> */
.L_x_495:
        /* <DEDUP_REMOVED lines=53> */
.L_x_451:
        /* <DEDUP_REMOVED lines=59> */
.L_x_453:
        /* <DEDUP_REMOVED lines=18> */
.L_x_454:
        /* <DEDUP_REMOVED lines=69> */
.L_x_455:
[----:B------:R-:W-:Y:S02]  /*1920*/  UMOV UR8, UR48 ;  /* 0x0000003000087c82 */ /* 0x000fe40008000000 */
.L_x_456:
        /* <DEDUP_REMOVED lines=11> */
[----:B------:R-:W1:Y:S02]  /*19e0*/  S2R R26, SR_TID.X ;  /* 0x00000000001a7919 */ /* 0x000e640000002100 */
        /* <DEDUP_REMOVED lines=36> */
[----:B------:R-:W-:-:S02]  /*1c30*/  IADD3.X R9, R7, UR32, R5, P2, !PT ;  /* 0x0000002007097c10 */ /* 0x000fc400097fe405 */
        /* <DEDUP_REMOVED lines=56> */
.L_x_458:
        /* <DEDUP_REMOVED lines=18> */
.L_x_459:
        /* <DEDUP_REMOVED lines=34> */
.L_x_461:
[----:B-1----:R-:W-:Y:S05]  /*2300*/  BSYNC B0 ;  /* 0x0000000000007941 */ /* 0x002fea0003800000 */
.L_x_460:
        /* <DEDUP_REMOVED lines=19> */
.L_x_463:
[----:B------:R-:W-:Y:S05]  /*2440*/  BSYNC B0 ;  /* 0x0000000000007941 */ /* 0x000fea0003800000 */
.L_x_462:
        /* <DEDUP_REMOVED lines=30> */
.L_x_465:
[----:B------:R-:W-:Y:S05]  /*2630*/  BSYNC B0 ;  /* 0x0000000000007941 */ /* 0x000fea0003800000 */
.L_x_464:
        /* <DEDUP_REMOVED lines=18> */
.L_x_457:
        /* <DEDUP_REMOVED lines=55> */
.L_x_468:
[----:B------:R-:W-:Y:S05]  /*2ad0*/  BSYNC B0 ;  /* 0x0000000000007941 */ /* 0x000fea0003800000 */
.L_x_467:
        /* <DEDUP_REMOVED lines=42> */
.L_x_470:
[----:B------:R-:W-:Y:S05]  /*2d80*/  BSYNC B0 ;  /* 0x0000000000007941 */ /* 0x000fea0003800000 */
.L_x_469:
        /* <DEDUP_REMOVED lines=29> */
.L_x_472:
[----:B------:R-:W-:Y:S05]  /*2f60*/  BSYNC B0 ;  /* 0x0000000000007941 */ /* 0x000fea0003800000 */
.L_x_471:
        /* <DEDUP_REMOVED lines=40> */
.L_x_474:
[----:B------:R-:W-:Y:S05]  /*31f0*/  BSYNC B0 ;  /* 0x0000000000007941 */ /* 0x000fea0003800000 */
.L_x_473:
        /* <DEDUP_REMOVED lines=26> */
.L_x_476:
[----:B------:R-:W-:Y:S05]  /*33a0*/  BSYNC B0 ;  /* 0x0000000000007941 */ /* 0x000fea0003800000 */
.L_x_475:
        /* <DEDUP_REMOVED lines=38> */
.L_x_478:
[----:B------:R-:W-:Y:S05]  /*3610*/  BSYNC B0 ;  /* 0x0000000000007941 */ /* 0x000fea0003800000 */
.L_x_477:
        /* <DEDUP_REMOVED lines=28> */
[----:B-1----:R-:W-:-:S04]  /*37e0*/  IMAD.U32 R4, RZ, RZ, UR22 ;  /* 0x00000016ff047e24 */ /* 0x002fc8000f8e00ff */
[----:B------:R-:W-:Y:S01]  /*37f0*/  IMAD.WIDE.U32 R4, R4, c[0x0][0x198], R30 ;  /* 0x0000660004047a25 */ /* 0x000fe200078e001e */
[----:B------:R-:W-:Y:S01]  /*3800*/  BSSY B0, `(.L_x_479) ;  /* 0x000002c000007945 */ /* 0x000fe20003800000 */
        /* <DEDUP_REMOVED lines=43> */
.L_x_480:
[----:B--2---:R-:W-:Y:S05]  /*3ac0*/  BSYNC B0 ;  /* 0x0000000000007941 */ /* 0x004fea0003800000 */
.L_x_479:
        /* <DEDUP_REMOVED lines=39> */
.L_x_482:
[----:B------:R-:W-:Y:S05]  /*3d40*/  BSYNC B0 ;  /* 0x0000000000007941 */ /* 0x000fea0003800000 */
.L_x_481:
[----:B------:R-:W0:Y:S01]  /*3d50*/  LDGDEPBAR ;  /* 0x00000000000079af */ /* 0x000e220000000000 */
[----:B------:R-:W-:Y:S02]  /*3d60*/  ULDC.64 UR16, c[0x0][0x318] ;  /* 0x0000c60000107ab9 */ /* 0x000fe40000000a00 */
[----:B------:R-:W-:Y:S01]  /*3d70*/  UISETP.NE.U32.AND UP1, UPT, URZ, UR16, UPT ;  /* 0x000000103f00728c */ /* 0x000fe2000bf25070 */
[----:B-1----:R-:W5:Y:S01]  /*3d80*/  LDL R13, [R1] ;  /* 0x00000000010d7983 */ /* 0x002f620000100800 */
[----:B------:R-:W-:Y:S02]  /*3d90*/  ULDC.64 UR20, c[0x0][0x320] ;  /* 0x0000c80000147ab9 */ /* 0x000fe40000000a00 */
[----:B------:R-:W-:Y:S01]  /*3da0*/  UISETP.NE.AND.EX UP1, UPT, URZ, UR17, UPT, UP1 ;  /* 0x000000113f00728c */ /* 0x000fe2000bf25310 */
[----:B--2---:R-:W2:Y:S05]  /*3db0*/  LDL R12, [R1+0x4] ;  /* 0x00000400010c7983 */ /* 0x004eaa0000100800 */
        /* <DEDUP_REMOVED lines=13> */
[----:B---3--:R1:W3:Y:S01]  /*3e90*/  @P0 LDG.E R8, [R4.64] ;  /* 0x0000000404080981 */ /* 0x0082e2000c1e1900 */
[----:B------:R-:W-:Y:S01]  /*3ea0*/  IADD3 R7, R6, 0x1, RZ ;  /* 0x0000000106077810 */ /* 0x000fe20007ffe0ff */
[----:B------:R-:W-:Y:S01]  /*3eb0*/  IMAD.SHL.U32 R10, R26, 0x2, RZ ;  /* 0x000000021a0a7824 */ /* 0x000fe200078e00ff */
[----:B------:R-:W-:Y:S01]  /*3ec0*/  @P0 MUFU.RCP R9, c[0x0][0x238] ;  /* 0x00008e0000090b08 */ /* 0x000fe20000001000 */
[----:B------:R-:W-:Y:S01]  /*3ed0*/  IMAD.MOV.U32 R240, RZ, RZ, 0x20 ;  /* 0x00000020fff07424 */ /* 0x000fe200078e00ff */
[----:B------:R-:W4:Y:S04]  /*3ee0*/  LDSM.16.M88.4 R164, [R252+0x12000] ;  /* 0x01200000fca4783b */ /* 0x000f280000000200 */
[----:B------:R-:W2:Y:S04]  /*3ef0*/  LDSM.16.M88.4 R168, [R252+0x12800] ;  /* 0x01280000fca8783b */ /* 0x000ea80000000200 */
[----:B------:R-:W2:Y:S04]  /*3f00*/  LDSM.16.M88.4 R196, [R252+0x14000] ;  /* 0x01400000fcc4783b */ /* 0x000ea80000000200 */
[----:B------:R-:W2:Y:S04]  /*3f10*/  LDSM.16.M88.4 R200, [R252+0x14800] ;  /* 0x01480000fcc8783b */ /* 0x000ea80000000200 */
[----:B------:R-:W2:Y:S01]  /*3f20*/  LDSM.16.M88.4 R228, [R252+0x16000] ;  /* 0x01600000fce4783b */ /* 0x000ea20000000200 */
[----:B-1----:R-:W-:-:S03]  /*3f30*/  LEA.HI R5, R27, R26, RZ, 0x3 ;  /* 0x0000001a1b057211 */ /* 0x002fc600078f18ff */
[----:B------:R-:W1:Y:S01]  /*3f40*/  LDSM.16.M88.4 R232, [R252+0x16800] ;  /* 0x01680000fce8783b */ /* 0x000e620000000200 */
[----:B------:R-:W-:Y:S02]  /*3f50*/  LEA.HI R4, R27, R26, RZ, 0x7 ;  /* 0x0000001a1b047211 */ /* 0x000fe400078f38ff */
[----:B------:R-:W-:Y:S01]  /*3f60*/  LOP3.LUT R6, R5, 0xfffffff8, RZ, 0xc0, !PT ;  /* 0xfffffff805067812 */ /* 0x000fe200078ec0ff */
[----:B------:R-:W-:Y:S01]  /*3f70*/  IMAD.U32 R5, RZ, RZ, UR18 ;  /* 0x00000012ff057e24 */ /* 0x000fe2000f8e00ff */
[----:B------:R-:W-:-:S03]  /*3f80*/  SHF.R.S32.HI R4, RZ, 0x7, R4 ;  /* 0x00000007ff047819 */ /* 0x000fc60000011404 */
[----:B------:R-:W-:Y:S01]  /*3f90*/  IMAD.IADD R6, R26, 0x1, -R6 ;  /* 0x000000011a067824 */ /* 0x000fe200078e0a06 */
[----:B------:R-:W-:Y:S01]  /*3fa0*/  IADD3 R5, R5, -UR24, R7 ;  /* 0x8000001805057c10 */ /* 0x000fe2000fffe007 */
[----:B------:R-:W-:-:S04]  /*3fb0*/  IMAD.SHL.U32 R4, R4, 0x20, RZ ;  /* 0x0000002004047824 */ /* 0x000fc800078e00ff */
[----:B------:R4:W-:Y:S02]  /*3fc0*/  STL [R1+0xa4], R5 ;  /* 0x0000a40501007387 */ /* 0x0009e40000100800 */
[----:B----4-:R-:W-:Y:S01]  /*3fd0*/  LOP3.LUT R5, R4, 0x6, R10, 0xf8, !PT ;  /* 0x0000000604057812 */ /* 0x010fe200078ef80a */
[----:B------:R-:W-:-:S04]  /*3fe0*/  IMAD.U32 R4, RZ, RZ, UR28 ;  /* 0x0000001cff047e24 */ /* 0x000fc8000f8e00ff */
[----:B------:R-:W-:-:S04]  /*3ff0*/  IMAD R11, R4, 0x40, R5 ;  /* 0x00000040040b7824 */ /* 0x000fc800078e0205 */
[----:B------:R-:W4:Y:S01]  /*4000*/  I2F R4, R11 ;  /* 0x0000000b00047306 */ /* 0x000f220000201400 */
[----:B------:R-:W-:Y:S04]  /*4010*/  STL [R1+0x38], R11 ;  /* 0x0000380b01007387 */ /* 0x000fe80000100800 */
[----:B----4-:R4:W-:Y:S02]  /*4020*/  STL [R1+0x80], R4 ;  /* 0x0000800401007387 */ /* 0x0109e40000100800 */
[----:B----4-:R-:W-:-:S06]  /*4030*/  IADD3 R4, R11, 0x19, RZ ;  /* 0x000000190b047810 */ /* 0x010fcc0007ffe0ff */
[----:B------:R-:W4:Y:S02]  /*4040*/  I2F R4, R4 ;  /* 0x0000000400047306 */ /* 0x000f240000201400 */
[----:B----4-:R4:W-:Y:S02]  /*4050*/  STL [R1+0x90], R4 ;  /* 0x0000900401007387 */ /* 0x0109e40000100800 */
[----:B----4-:R-:W-:-:S06]  /*4060*/  IADD3 R4, R11, 0x18, RZ ;  /* 0x000000180b047810 */ /* 0x010fcc0007ffe0ff */
[----:B------:R-:W4:Y:S02]  /*4070*/  I2F R4, R4 ;  /* 0x0000000400047306 */ /* 0x000f240000201400 */
[----:B----4-:R4:W-:Y:S02]  /*4080*/  STL [R1+0x8c], R4 ;  /* 0x00008c0401007387 */ /* 0x0109e40000100800 */
[----:B----4-:R-:W-:-:S06]  /*4090*/  IADD3 R4, R11, 0x11, RZ ;  /* 0x000000110b047810 */ /* 0x010fcc0007ffe0ff */
[----:B------:R-:W4:Y:S02]  /*40a0*/  I2F R4, R4 ;  /* 0x0000000400047306 */ /* 0x000f240000201400 */
[----:B----4-:R4:W-:Y:S04]  /*40b0*/  STL [R1+0x88], R4 ;  /* 0x0000880401007387 */ /* 0x0109e80000100800 */
[----:B-----5:R-:W1:Y:S01]  /*40c0*/  LDSM.16.M88.4 R148, [R13+0x12000] ;  /* 0x012000000d94783b */ /* 0x020e620000000200 */
[----:B----4-:R-:W-:-:S03]  /*40d0*/  IADD3 R4, R11, 0x10, RZ ;  /* 0x000000100b047810 */ /* 0x010fc60007ffe0ff */
[----:B------:R-:W4:Y:S04]  /*40e0*/  LDSM.16.M88.4 R152, [R13+0x12800] ;  /* 0x012800000d98783b */ /* 0x000f280000000200 */
[----:B--2---:R-:W2:Y:S01]  /*40f0*/  LDSM.16.M88.4 R156, [R12+0x12000] ;  /* 0x012000000c9c783b */ /* 0x004ea20000000200 */
[----:B------:R-:W5:Y:S03]  /*4100*/  I2F R4, R4 ;  /* 0x0000000400047306 */ /* 0x000f660000201400 */
[----:B------:R-:W1:Y:S04]  /*4110*/  LDSM.16.M88.4 R160, [R12+0x12800] ;  /* 0x012800000ca0783b */ /* 0x000e680000000200 */
[----:B------:R-:W1:Y:S04]  /*4120*/  LDSM.16.M88.4 R180, [R13+0x14000] ;  /* 0x014000000db4783b */ /* 0x000e680000000200 */
[----:B------:R-:W1:Y:S04]  /*4130*/  LDSM.16.M88.4 R184, [R13+0x14800] ;  /* 0x014800000db8783b */ /* 0x000e680000000200 */
[----:B------:R-:W1:Y:S04]  /*4140*/  LDSM.16.M88.4 R188, [R12+0x14000] ;  /* 0x014000000cbc783b */ /* 0x000e680000000200 */
[----:B-----5:R5:W-:Y:S04]  /*4150*/  STL [R1+0x84], R4 ;  /* 0x0000840401007387 */ /* 0x020be80000100800 */
[----:B------:R-:W1:Y:S04]  /*4160*/  LDSM.16.M88.4 R192, [R12+0x14800] ;  /* 0x014800000cc0783b */ /* 0x000e680000000200 */
[----:B------:R-:W1:Y:S04]  /*4170*/  LDSM.16.M88.4 R212, [R13+0x16000] ;  /* 0x016000000dd4783b */ /* 0x000e680000000200 */
[----:B------:R-:W1:Y:S04]  /*4180*/  LDSM.16.M88.4 R216, [R13+0x16800] ;  /* 0x016800000dd8783b */ /* 0x000e680000000200 */
[----:B------:R-:W1:Y:S04]  /*4190*/  LDSM.16.M88.4 R220, [R12+0x16000] ;  /* 0x016000000cdc783b */ /* 0x000e680000000200 */
[----:B------:R-:W1:Y:S01]  /*41a0*/  LDSM.16.M88.4 R224, [R12+0x16800] ;  /* 0x016800000ce0783b */ /* 0x000e620000000200 */
[----:B-----5:R-:W-:-:S06]  /*41b0*/  IADD3 R4, R11, 0x9, RZ ;  /* 0x000000090b047810 */ /* 0x020fcc0007ffe0ff */
[----:B------:R-:W5:Y:S01]  /*41c0*/  I2F R4, R4 ;  /* 0x0000000400047306 */ /* 0x000f620000201400 */
[----:B------:R-:W-:Y:S01]  /*41d0*/  LOP3.LUT P1, RZ, R6, 0x2, RZ, 0xc0, !PT ;  /* 0x0000000206ff7812 */ /* 0x000fe2000782c0ff */
[----:B-----5:R5:W-:Y:S03]  /*41e0*/  STL [R1+0x7c], R4 ;  /* 0x00007c0401007387 */ /* 0x020be60000100800 */
[----:B------:R-:W-:Y:S02]  /*41f0*/  SEL R240, R240, 0xffffffe0, !P1 ;  /* 0xffffffe0f0f07807 */ /* 0x000fe40004800000 */
[----:B-----5:R-:W-:-:S06]  /*4200*/  IADD3 R4, R11, 0x8, RZ ;  /* 0x000000080b047810 */ /* 0x020fcc0007ffe0ff */
[----:B------:R-:W5:Y:S01]  /*4210*/  I2F R4, R4 ;  /* 0x0000000400047306 */ /* 0x000f620000201400 */
[----:B------:R-:W-:-:S05]  /*4220*/  IMAD.IADD R240, R240, 0x1, R252 ;  /* 0x00000001f0f07824 */ /* 0x000fca00078e02fc */
[----:B------:R-:W1:Y:S04]  /*4230*/  LDSM.16.M88.4 R172, [R240+0x12000] ;  /* 0x01200000f0ac783b */ /* 0x000e680000000200 */
[----:B------:R-:W1:Y:S04]  /*4240*/  LDSM.16.M88.4 R176, [R240+0x12800] ;  /* 0x01280000f0b0783b */ /* 0x000e680000000200 */
[----:B------:R-:W1:Y:S04]  /*4250*/  LDSM.16.M88.4 R204, [R240+0x14000] ;  /* 0x01400000f0cc783b */ /* 0x000e680000000200 */
[----:B-----5:R5:W-:Y:S04]  /*4260*/  STL [R1+0x78], R4 ;  /* 0x0000780401007387 */ /* 0x020be80000100800 */
[----:B------:R1:W1:Y:S04]  /*4270*/  LDSM.16.M88.4 R208, [R240+0x14800] ;  /* 0x01480000f0d0783b */ /* 0x0002680000000200 */
[----:B------:R1:W1:Y:S04]  /*4280*/  LDSM.16.M88.4 R236, [R240+0x16000] ;  /* 0x01600000f0ec783b */ /* 0x0002680000000200 */
[----:B------:R-:W1:Y:S01]  /*4290*/  LDSM.16.M88.4 R240, [R240+0x16800] ;  /* 0x01680000f0f0783b */ /* 0x000e620000000200 */
[----:B-----5:R-:W-:-:S06]  /*42a0*/  IADD3 R4, R11, 0x1, RZ ;  /* 0x000000010b047810 */ /* 0x020fcc0007ffe0ff */
[----:B------:R-:W5:Y:S01]  /*42b0*/  I2F R4, R4 ;  /* 0x0000000400047306 */ /* 0x000f620000201400 */
[----:B---3--:R-:W-:-:S04]  /*42c0*/  @P0 FMUL.FTZ R6, R8, R9 ;  /* 0x0000000908060220 */ /* 0x008fc80000410000 */
[----:B------:R-:W3:Y:S01]  /*42d0*/  @P0 R2UR UR12, R6 ;  /* 0x00000000060c03c2 */ /* 0x000ee200000e0000 */
[----:B-----5:R1:W-:Y:S01]  /*42e0*/  STL [R1+0x74], R4 ;  /* 0x0000740401007387 */ /* 0x0203e20000100800 */
[----:B------:R-:W-:Y:S01]  /*42f0*/  USHF.L.U32 UR15, UR28, 0x6, URZ ;  /* 0x000000061c0f7899 */ /* 0x000fe2000800063f */
        /* <DEDUP_REMOVED lines=49> */
[----:B------:R-:W-:-:S02]  /*4610*/  UMOV UR6, URZ ;  /* 0x0000003f00067c82 */ /* 0x000fc40008000000 */
[----:B------:R-:W-:Y:S02]  /*4620*/  UIADD3 UR15, UR15, 0x40, URZ ;  /* 0x000000400f0f7890 */ /* 0x000fe4000fffe03f */
[----:B------:R-:W-:Y:S02]  /*4630*/  UIADD3 UR16, UR16, -UR18, URZ ;  /* 0x8000001210107290 */ /* 0x000fe4000fffe03f */
[----:B-1234-:R-:W-:Y:S02]  /*4640*/  @UP1 UMOV UR6, UR12 ;  /* 0x0000000c00061c82 */ /* 0x01efe40008000000 */
.L_x_485:
[----:B------:R-:W2:Y:S01]  /*4650*/  LDL R246, [R1] ;  /* 0x0000000001f67983 */ /* 0x000ea20000100800 */
[----:B------:R-:W-:Y:S04]  /*4660*/  USHF.L.U32 UR12, UR7, 0x6, URZ ;  /* 0x00000006070c7899 */ /* 0x000fe8000800063f */
[----:B------:R-:W3:Y:S01]  /*4670*/  LDL R245, [R1+0x4] ;  /* 0x0000040001f57983 */ /* 0x000ee20000100800 */
[----:B------:R-:W-:Y:S04]  /*4680*/  UISETP.GE.AND UP0, UPT, UR12, UR16, UPT ;  /* 0x000000100c00728c */ /* 0x000fe8000bf06270 */
[----:B------:R-:W4:Y:S01]  /*4690*/  LDL R244, [R1+0x10] ;  /* 0x0000100001f47983 */ /* 0x000f220000100800 */
[----:B------:R-:W-:Y:S04]  /*46a0*/  UISETP.LT.AND UP0, UPT, UR15, UR18, UP0 ;  /* 0x000000120f00728c */ /* 0x000fe80008701270 */
[----:B-1----:R1:W-:Y:S02]  /*46b0*/  STL [R1+0xc8], R107 ;  /* 0x0000c86b01007387 */ /* 0x0023e40000100800 */
[----:B------:R-:W-:Y:S01]  /*46c0*/  PLOP3.LUT P0, PT, PT, PT, UP0, 0x80, 0x0 ;  /* 0x000000000000781c */ /* 0x000fe20003f0f008 */
[----:B------:R-:W-:Y:S02]  /*46d0*/  UISETP.GT.AND UP0, UPT, UR7, UR13, UPT ;  /* 0x0000000d0700728c */ /* 0x000fe4000bf04270 */
[----:B------:R-:W0:Y:S05]  /*46e0*/  LDGDEPBAR ;  /* 0x00000000000079af */ /* 0x000e2a0000000000 */
[----:B-1----:R-:W4:Y:S05]  /*46f0*/  LDL R107, [R1+0x8] ;  /* 0x00000800016b7983 */ /* 0x002f2a0000100800 */
[----:B------:R1:W-:Y:S05]  /*4700*/  STL [R1+0xc4], R106 ;  /* 0x0000c46a01007387 */ /* 0x0003ea0000100800 */
[----:B-1----:R-:W4:Y:S05]  /*4710*/  LDL R106, [R1+0xc] ;  /* 0x00000c00016a7983 */ /* 0x002f2a0000100800 */
[----:B------:R1:W-:Y:S05]  /*4720*/  STL [R1+0xc0], R105 ;  /* 0x0000c06901007387 */ /* 0x0003ea0000100800 */
[----:B-1----:R-:W4:Y:S05]  /*4730*/  LDL R105, [R1+0x18] ;  /* 0x0000180001697983 */ /* 0x002f2a0000100800 */
[----:B------:R1:W-:Y:S05]  /*4740*/  STL [R1+0xbc], R104 ;  /* 0x0000bc6801007387 */ /* 0x0003ea0000100800 */
[----:B-1----:R-:W4:Y:S05]  /*4750*/  LDL R104, [R1+0x14] ;  /* 0x0000140001687983 */ /* 0x002f2a0000100800 */
[----:B------:R1:W-:Y:S05]  /*4760*/  STL [R1+0xb8], R103 ;  /* 0x0000b86701007387 */ /* 0x0003ea0000100800 */
[----:B------:R1:W-:Y:S05]  /*4770*/  STL [R1+0xb4], R102 ;  /* 0x0000b46601007387 */ /* 0x0003ea0000100800 */
[----:B------:R1:W-:Y:S05]  /*4780*/  STL [R1+0xb0], R101 ;  /* 0x0000b06501007387 */ /* 0x0003ea0000100800 */
[----:B------:R1:W-:Y:S05]  /*4790*/  STL [R1+0xa8], R100 ;  /* 0x0000a86401007387 */ /* 0x0003ea0000100800 */
[----:B-1----:R-:W4:Y:S05]  /*47a0*/  LDL R103, [R1+0x3c] ;  /* 0x00003c0001677983 */ /* 0x002f2a0000100800 */
[----:B------:R-:W4:Y:S05]  /*47b0*/  LDL R102, [R1+0x60] ;  /* 0x0000600001667983 */ /* 0x000f2a0000100800 */
[----:B------:R-:W4:Y:S05]  /*47c0*/  LDL R101, [R1+0x58] ;  /* 0x0000580001657983 */ /* 0x000f2a0000100800 */
[----:B------:R-:W4:Y:S01]  /*47d0*/  LDL R100, [R1+0x5c] ;  /* 0x00005c0001647983 */ /* 0x000f220000100800 */
[----:B------:R-:W-:Y:S04]  /*47e0*/  DEPBAR.LE SB0, 0x0 ;  /* 0x000080000000791a */ /* 0x000fe80000000000 */
[----:B------:R-:W-:Y:S06]  /*47f0*/  BAR.SYNC.DEFER_BLOCKING 0x0 ;  /* 0x0000000000007b1d */ /* 0x000fec0000010000 */
[----:B------:R-:W-:Y:S05]  /*4800*/  LDSM.16.M88.4 R88, [R252+0xc000] ;  /* 0x00c00000fc58783b */ /* 0x000fea0000000200 */
[----:B--2---:R-:W-:Y:S05]  /*4810*/  LDSM.16.M88.4 R8, [R246+0xc000] ;  /* 0x00c00000f608783b */ /* 0x004fea0000000200 */
[----:B------:R-:W-:Y:S05]  /*4820*/  LDSM.16.M88.4 R68, [R246+0xc800] ;  /* 0x00c80000f644783b */ /* 0x000fea0000000200 */
[----:B---3--:R-:W-:Y:S05]  /*4830*/  LDSM.16.M88.4 R76, [R245+0xc000] ;  /* 0x00c00000f54c783b */ /* 0x008fea0000000200 */
[----:B------:R-:W-:Y:S05]  /*4840*/  LDSM.16.M88.4 R80, [R245+0xc800] ;  /* 0x00c80000f550783b */ /* 0x000fea0000000200 */
[----:B----4-:R-:W-:Y:S05]  /*4850*/  LDSM.16.M88.4 R96, [R244+0xc000] ;  /* 0x00c00000f460783b */ /* 0x010fea0000000200 */
[----:B------:R-:W1:Y:S05]  /*4860*/  LDSM.16.M88.4 R16, [R107] ;  /* 0x000000006b10783b */ /* 0x000e6a0000000200 */
        /* <DEDUP_REMOVED lines=13> */
[----:B------:R-:W4:Y:S05]  /*4940*/  LDSM.16.M88.4 R72, [R244+0xc800] ;  /* 0x00c80000f448783b */ /* 0x000f2a0000000200 */
[----:B------:R-:W4:Y:S02]  /*4950*/  LDSM.16.M88.4 R80, [R246+0xe000] ;  /* 0x00e00000f650783b */ /* 0x000f240000000200 */
[C---:B-1----:R-:W-:Y:S08]  /*4960*/  HMMA.16816.F32 R4, R84.reuse, R88, R4 ;  /* 0x000000585404723c */ /* 0x042ff00000001804 */
[C---:B------:R-:W-:Y:S01]  /*4970*/  HMMA.16816.F32 R8, R84.reuse, R90, R8 ;  /* 0x0000005a5408723c */ /* 0x040fe20000001808 */
[----:B------:R-:W-:Y:S07]  /*4980*/  LDSM.16.M88.4 R88, [R245+0xe000] ;  /* 0x00e00000f558783b */ /* 0x000fee0000000200 */
[C---:B---3--:R-:W-:Y:S08]  /*4990*/  HMMA.16816.F32 R12, R84.reuse, R68, R12 ;  /* 0x00000044540c723c */ /* 0x048ff0000000180c */
[----:B------:R-:W-:Y:S01]  /*49a0*/  HMMA.16816.F32 R16, R84, R70, R16 ;  /* 0x000000465410723c */ /* 0x000fe20000001810 */
[----:B------:R-:W1:Y:S05]  /*49b0*/  LDSM.16.M88.4 R68, [R246+0xe800] ;  /* 0x00e80000f644783b */ /* 0x000e6a0000000200 */
[----:B------:R-:W3:Y:S02]  /*49c0*/  LDSM.16.M88.4 R84, [R106+0x2000] ;  /* 0x002000006a54783b */ /* 0x000ee40000000200 */
[C---:B--2---:R-:W-:Y:S08]  /*49d0*/  HMMA.16816.F32 R4, R92.reuse, R96, R4 ;  /* 0x000000605c04723c */ /* 0x044ff00000001804 */
[C---:B------:R-:W-:Y:S01]  /*49e0*/  HMMA.16816.F32 R8, R92.reuse, R98, R8 ;  /* 0x000000625c08723c */ /* 0x040fe20000001808 */
[----:B------:R-:W-:Y:S07]  /*49f0*/  LDSM.16.M88.4 R96, [R252+0xe000] ;  /* 0x00e00000fc60783b */ /* 0x000fee0000000200 */
[C---:B----4-:R-:W-:Y:S08]  /*4a00*/  HMMA.16816.F32 R12, R92.reuse, R72, R12 ;  /* 0x000000485c0c723c */ /* 0x050ff0000000180c */
[----:B------:R-:W-:Y:S01]  /*4a10*/  HMMA.16816.F32 R16, R92, R74, R16 ;  /* 0x0000004a5c10723c */ /* 0x000fe20000001810 */
[----:B------:R-:W2:Y:S05]  /*4a20*/  LDSM.16.M88.4 R72, [R245+0xe800] ;  /* 0x00e80000f548783b */ /* 0x000eaa0000000200 */
[----:B------:R-:W4:Y:S02]  /*4a30*/  LDSM.16.M88.4 R92, [R105+0x2000] ;  /* 0x00200000695c783b */ /* 0x000f240000000200 */
[C---:B------:R-:W-:Y:S08]  /*4a40*/  HMMA.16816.F32 R4, R76.reuse, R80, R4 ;  /* 0x000000504c04723c */ /* 0x040ff00000001804 */
[C---:B------:R-:W-:Y:S01]  /*4a50*/  HMMA.16816.F32 R8, R76.reuse, R82, R8 ;  /* 0x000000524c08723c */ /* 0x040fe20000001808 */
[----:B------:R-:W-:Y:S07]  /*4a60*/  LDSM.16.M88.4 R80, [R244+0xe000] ;  /* 0x00e00000f450783b */ /* 0x000fee0000000200 */
[C---:B-1----:R-:W-:Y:S08]  /*4a70*/  HMMA.16816.F32 R12, R76.reuse, R68, R12 ;  /* 0x000000444c0c723c */ /* 0x042ff0000000180c */
[----:B------:R-:W-:Y:S01]  /*4a80*/  HMMA.16816.F32 R16, R76, R70, R16 ;  /* 0x000000464c10723c */ /* 0x000fe20000001810 */
[----:B------:R-:W1:Y:S05]  /*4a90*/  LDSM.16.M88.4 R68, [R252+0xe800] ;  /* 0x00e80000fc44783b */ /* 0x000e6a0000000200 */
[----:B------:R-:W1:Y:S02]  /*4aa0*/  LDSM.16.M88.4 R76, [R104+0x2000] ;  /* 0x00200000684c783b */ /* 0x000e640000000200 */
[C---:B---3--:R-:W-:Y:S08]  /*4ab0*/  HMMA.16816.F32 R4, R84.reuse, R88, R4 ;  /* 0x000000585404723c */ /* 0x048ff00000001804 */
[C---:B------:R-:W-:Y:S01]  /*4ac0*/  HMMA.16816.F32 R8, R84.reuse, R90, R8 ;  /* 0x0000005a5408723c */ /* 0x040fe20000001808 */
[----:B------:R-:W-:Y:S07]  /*4ad0*/  LDSM.16.M88.4 R88, [R246+0x10000] ;  /* 0x01000000f658783b */ /* 0x000fee0000000200 */
[C---:B--2---:R-:W-:Y:S08]  /*4ae0*/  HMMA.16816.F32 R12, R84.reuse, R72, R12 ;  /* 0x00000048540c723c */ /* 0x044ff0000000180c */
[----:B------:R-:W-:Y:S01]  /*4af0*/  HMMA.16816.F32 R16, R84, R74, R16 ;  /* 0x0000004a5410723c */ /* 0x000fe20000001810 */
[----:B------:R-:W2:Y:S05]  /*4b00*/  LDSM.16.M88.4 R72, [R244+0xe800] ;  /* 0x00e80000f448783b */ /* 0x000eaa0000000200 */
[----:B------:R-:W3:Y:S02]  /*4b10*/  LDSM.16.M88.4 R84, [R107+0x4000] ;  /* 0x004000006b54783b */ /* 0x000ee40000000200 */
[C---:B----4-:R-:W-:Y:S08]  /*4b20*/  HMMA.16816.F32 R4, R92.reuse, R96, R4 ;  /* 0x000000605c04723c */ /* 0x050ff00000001804 */
[C---:B------:R-:W-:Y:S01]  /*4b30*/  HMMA.16816.F32 R8, R92.reuse, R98, R8 ;  /* 0x000000625c08723c */ /* 0x040fe20000001808 */
[----:B------:R-:W-:Y:S07]  /*4b40*/  LDSM.16.M88.4 R96, [R245+0x10000] ;  /* 0x01000000f560783b */ /* 0x000fee0000000200 */
[C---:B-1----:R-:W-:Y:S08]  /*4b50*/  HMMA.16816.F32 R12, R92.reuse, R68, R12 ;  /* 0x000000445c0c723c */ /* 0x042ff0000000180c */
[----:B------:R-:W-:Y:S01]  /*4b60*/  HMMA.16816.F32 R16, R92, R70, R16 ;  /* 0x000000465c10723c */ /* 0x000fe20000001810 */
[----:B------:R-:W1:Y:S05]  /*4b70*/  LDSM.16.M88.4 R68, [R246+0x10800] ;  /* 0x01080000f644783b */ /* 0x000e6a0000000200 */
[----:B------:R-:W4:Y:S02]  /*4b80*/  LDSM.16.M88.4 R92, [R106+0x4000] ;  /* 0x004000006a5c783b */ /* 0x000f240000000200 */
[C---:B------:R-:W-:Y:S08]  /*4b90*/  HMMA.16816.F32 R4, R76.reuse, R80, R4 ;  /* 0x000000504c04723c */ /* 0x040ff00000001804 */
[C---:B------:R-:W-:Y:S01]  /*4ba0*/  HMMA.16816.F32 R8, R76.reuse, R82, R8 ;  /* 0x000000524c08723c */ /* 0x040fe20000001808 */
[----:B------:R-:W-:Y:S07]  /*4bb0*/  LDSM.16.M88.4 R80, [R252+0x10000] ;  /* 0x01000000fc50783b */ /* 0x000fee0000000200 */
[C---:B--2---:R-:W-:Y:S08]  /*4bc0*/  HMMA.16816.F32 R12, R76.reuse, R72, R12 ;  /* 0x000000484c0c723c */ /* 0x044ff0000000180c */
[----:B------:R-:W-:Y:S01]  /*4bd0*/  HMMA.16816.F32 R16, R76, R74, R16 ;  /* 0x0000004a4c10723c */ /* 0x000fe20000001810 */
[----:B------:R-:W2:Y:S05]  /*4be0*/  LDSM.16.M88.4 R72, [R245+0x10800] ;  /* 0x01080000f548783b */ /* 0x000eaa0000000200 */
[----:B------:R-:W2:Y:S02]  /*4bf0*/  LDSM.16.M88.4 R76, [R105+0x4000] ;  /* 0x00400000694c783b */ /* 0x000ea40000000200 */
[C---:B---3--:R-:W-:Y:S08]  /*4c00*/  HMMA.16816.F32 R4, R84.reuse, R88, R4 ;  /* 0x000000585404723c */ /* 0x048ff00000001804 */
[C---:B------:R-:W-:Y:S01]  /*4c10*/  HMMA.16816.F32 R8, R84.reuse, R90, R8 ;  /* 0x0000005a5408723c */ /* 0x040fe20000001808 */
[----:B------:R-:W-:Y:S07]  /*4c20*/  LDSM.16.M88.4 R88, [R244+0x10000] ;  /* 0x01000000f458783b */ /* 0x000fee0000000200 */
[C---:B-1----:R-:W-:Y:S08]  /*4c30*/  HMMA.16816.F32 R12, R84.reuse, R68, R12 ;  /* 0x00000044540c723c */ /* 0x042ff0000000180c */
[----:B------:R-:W-:Y:S01]  /*4c40*/  HMMA.16816.F32 R16, R84, R70, R16 ;  /* 0x000000465410723c */ /* 0x000fe20000001810 */
[----:B------:R-:W1:Y:S05]  /*4c50*/  LDSM.16.M88.4 R68, [R252+0x10800] ;  /* 0x01080000fc44783b */ /* 0x000e6a0000000200 */
[----:B------:R-:W3:Y:S02]  /*4c60*/  LDSM.16.M88.4 R84, [R104+0x4000] ;  /* 0x004000006854783b */ /* 0x000ee40000000200 */
[C---:B----4-:R-:W-:Y:S08]  /*4c70*/  HMMA.16816.F32 R4, R92.reuse, R96, R4 ;  /* 0x000000605c04723c */ /* 0x050ff00000001804 */
[C---:B------:R-:W-:Y:S08]  /*4c80*/  HMMA.16816.F32 R8, R92.reuse, R98, R8 ;  /* 0x000000625c08723c */ /* 0x040ff00000001808 */
[C---:B--2---:R-:W-:Y:S01]  /*4c90*/  HMMA.16816.F32 R12, R92.reuse, R72, R12 ;  /* 0x000000485c0c723c */ /* 0x044fe2000000180c */
[----:B------:R-:W2:Y:S05]  /*4ca0*/  LDL R72, [R1+0x38] ;  /* 0x0000380001487983 */ /* 0x000eaa0000100800 */
[----:B------:R-:W4:Y:S02]  /*4cb0*/  LDL R73, [R1+0x74] ;  /* 0x0000740001497983 */ /* 0x000f240000100800 */
[----:B------:R-:W-:Y:S03]  /*4cc0*/  HMMA.16816.F32 R16, R92, R74, R16 ;  /* 0x0000004a5c10723c */ /* 0x000fe60000001810 */
[----:B------:R-:W4:Y:S05]  /*4cd0*/  LDL R74, [R1+0x80] ;  /* 0x00008000014a7983 */ /* 0x000f2a0000100800 */
[C---:B------:R-:W-:Y:S01]  /*4ce0*/  HMMA.16816.F32 R4, R76.reuse, R80, R4 ;  /* 0x000000504c04723c */ /* 0x040fe20000001804 */
[----:B------:R-:W4:Y:S05]  /*4cf0*/  LDL R81, [R1+0xa4] ;  /* 0x0000a40001517983 */ /* 0x000f2a0000100800 */
[----:B------:R-:W4:Y:S02]  /*4d00*/  LDL R75, [R1+0x68] ;  /* 0x00006800014b7983 */ /* 0x000f240000100800 */
[C---:B------:R-:W-:Y:S08]  /*4d10*/  HMMA.16816.F32 R8, R76.reuse, R82, R8 ;  /* 0x000000524c08723c */ /* 0x040ff00000001808 */
[C---:B-1----:R-:W-:Y:S08]  /*4d20*/  HMMA.16816.F32 R12, R76.reuse, R68, R12 ;  /* 0x000000444c0c723c */ /* 0x042ff0000000180c */
[----:B------:R-:W-:Y:S01]  /*4d30*/  HMMA.16816.F32 R16, R76, R70, R16 ;  /* 0x000000464c10723c */ /* 0x000fe20000001810 */
[----:B------:R-:W1:Y:S05]  /*4d40*/  LDSM.16.M88.4 R68, [R244+0x10800] ;  /* 0x01080000f444783b */ /* 0x000e6a0000000200 */
[----:B------:R-:W4:Y:S02]  /*4d50*/  LDL R79, [R1+0x64] ;  /* 0x00006400014f7983 */ /* 0x000f240000100800 */
[C---:B---3--:R-:W-:Y:S08]  /*4d60*/  HMMA.16816.F32 R4, R84.reuse, R88, R4 ;  /* 0x000000585404723c */ /* 0x048ff00000001804 */
[C---:B------:R-:W-:Y:S11]  /*4d70*/  HMMA.16816.F32 R8, R84.reuse, R90, R8 ;  /* 0x0000005a5408723c */ /* 0x040ff60000001808 */
[----:B------:R-:W-:Y:S05]  /*4d80*/  @!UPT UIADD3 URZ, URZ, URZ, URZ ;  /* 0x0000003f3f3ff290 */ /* 0x000fea000fffe03f */
[----:B------:R-:W-:Y:S02]  /*4d90*/  FMUL.FTZ R5, R5, c[0x0][0x2ec] ;  /* 0x0000bb0005057a20 */ /* 0x000fe40000410000 */
[----:B------:R-:W-:Y:S02]  /*4da0*/  FMUL.FTZ R6, R6, c[0x0][0x2ec] ;  /* 0x0000bb0006067a20 */ /* 0x000fe40000410000 */
[----:B------:R-:W4:Y:S01]  /*4db0*/  MUFU.TANH R88, R5 ;  /* 0x0000000500587308 */ /* 0x000f220000002400 */
        /* <DEDUP_REMOVED lines=9> */
[----:B------:R-:W-:Y:S08]  /*4e50*/  MUFU.TANH R244, R7 ;  /* 0x0000000700f47308 */ /* 0x000ff00000002400 */
[----:B------:R-:W-:Y:S02]  /*4e60*/  FMUL.FTZ R13, R13, c[0x0][0x2ec] ;  /* 0x0000bb000d0d7a20 */ /* 0x000fe40000410000 */
[----:B------:R-:W1:Y:S01]  /*4e70*/  MUFU.TANH R92, R4 ;  /* 0x00000004005c7308 */ /* 0x000e620000002400 */
[----:B------:R-:W-:Y:S02]  /*4e80*/  FMUL.FTZ R12, R12, c[0x0][0x2ec] ;  /* 0x0000bb000c0c7a20 */ /* 0x000fe40000410000 */
[----:B------:R-:W-:Y:S02]  /*4e90*/  FMUL.FTZ R15, R15, c[0x0][0x2ec] ;  /* 0x0000bb000f0f7a20 */ /* 0x000fe40000410000 */
[----:B------:R-:W-:Y:S02]  /*4ea0*/  FMUL.FTZ R14, R14, c[0x0][0x2ec] ;  /* 0x0000bb000e0e7a20 */ /* 0x000fe40000410000 */
[----:B------:R-:W-:Y:S02]  /*4eb0*/  FMUL.FTZ R16, R16, c[0x0][0x2ec] ;  /* 0x0000bb0010107a20 */ /* 0x000fe40000410000 */
[----:B------:R-:W-:Y:S01]  /*4ec0*/  FMUL.FTZ R17, R17, c[0x0][0x2ec] ;  /* 0x0000bb0011117a20 */ /* 0x000fe20000410000 */
[----:B------:R3:W-:Y:S01]  /*4ed0*/  MUFU.TANH R78, R13 ;  /* 0x0000000d004e7308 */ /* 0x0007e20000002400 */
[----:B------:R-:W-:Y:S02]  /*4ee0*/  FMUL.FTZ R18, R18, c[0x0][0x2ec] ;  /* 0x0000bb0012127a20 */ /* 0x000fe40000410000 */
[----:B------:R-:W-:Y:S07]  /*4ef0*/  FMUL.FTZ R19, R19, c[0x0][0x2ec] ;  /* 0x0000bb0013137a20 */ /* 0x000fee0000410000 */
[----:B------:R1:W-:Y:S10]  /*4f00*/  MUFU.TANH R89, R12 ;  /* 0x0000000c00597308 */ /* 0x0003f40000002400 */
[----:B------:R-:W-:Y:S01]  /*4f10*/  MUFU.TANH R99, R10 ;  /* 0x0000000a00637308 */ /* 0x000fe20000002400 */
[----:B---3--:R-:W3:Y:S09]  /*4f20*/  LDL R13, [R1+0x78] ;  /* 0x00007800010d7983 */ /* 0x008ef20000100800 */
[----:B------:R-:W3:Y:S01]  /*4f30*/  MUFU.TANH R82, R8 ;  /* 0x0000000800527308 */ /* 0x000ee20000002400 */
[----:B-1----:R-:W3:Y:S09]  /*4f40*/  LDL R12, [R1+0x7c] ;  /* 0x00007c00010c7983 */ /* 0x002ef20000100800 */
[----:B------:R-:W1:Y:S10]  /*4f50*/  MUFU.TANH R80, R9 ;  /* 0x0000000900507308 */ /* 0x000e740000002400 */
[----:B------:R1:W-:Y:S10]  /*4f60*/  MUFU.TANH R94, R15 ;  /* 0x0000000f005e7308 */ /* 0x0003f40000002400 */
[----:B------:R1:W-:Y:S10]  /*4f70*/  MUFU.TANH R95, R14 ;  /* 0x0000000e005f7308 */ /* 0x0003f40000002400 */
[----:B------:R2:W2:Y:S01]  /*4f80*/  MUFU.TANH R98, R11 ;  /* 0x0000000b00627308 */ /* 0x0004a20000002400 */
[----:B-1----:R-:W3:Y:S09]  /*4f90*/  LDL R15, [R1+0x84] ;  /* 0x00008400010f7983 */ /* 0x002ef20000100800 */
[----:B------:R-:W-:Y:S01]  /*4fa0*/  MUFU.TANH R77, R16 ;  /* 0x00000010004d7308 */ /* 0x000fe20000002400 */
[----:B------:R-:W3:Y:S09]  /*4fb0*/  LDL R14, [R1+0x88] ;  /* 0x00008800010e7983 */ /* 0x000ef20000100800 */
[----:B------:R-:W-:Y:S10]  /*4fc0*/  MUFU.TANH R76, R17 ;  /* 0x00000011004c7308 */ /* 0x000ff40000002400 */
[----:B------:R-:W-:Y:S10]  /*4fd0*/  MUFU.TANH R93, R18 ;  /* 0x00000012005d7308 */ /* 0x000ff40000002400 */
[----:B------:R-:W-:Y:S01]  /*4fe0*/  MUFU.TANH R91, R19 ;  /* 0x00000013005b7308 */ /* 0x000fe20000002400 */
[C---:B--2---:R-:W-:Y:S02]  /*4ff0*/  @!P0 IADD3 R10, R72.reuse, 0x1, RZ ;  /* 0x00000001480a8810 */ /* 0x044fe40007ffe0ff */
[----:B------:R-:W-:Y:S01]  /*5000*/  @!P0 IADD3 R11, R72, 0x9, RZ ;  /* 0x00000009480b8810 */ /* 0x000fe20007ffe0ff */
[----:B----4-:R-:W-:Y:S02]  /*5010*/  FFMA.FTZ R8, R73, UR6, R88 ;  /* 0x0000000649087c23 */ /* 0x010fe40008010058 */
[C---:B------:R-:W-:Y:S02]  /*5020*/  FFMA.FTZ R4, R74.reuse, UR6, R92 ;  /* 0x000000064a047c23 */ /* 0x040fe4000801005c */
[----:B------:R-:W-:Y:S01]  /*5030*/  FFMA.FTZ R9, R74, UR6, R245 ;  /* 0x000000064a097c23 */ /* 0x000fe200080100f5 */
[----:B------:R-:W-:Y:S04]  /*5040*/  @!P0 IADD3 R6, R81, UR12, RZ ;  /* 0x0000000c51068c10 */ /* 0x000fe8000fffe0ff */
[C---:B------:R-:W-:Y:S02]  /*5050*/  @!P0 IMNMX R7, R6.reuse, UR18, PT ;  /* 0x0000001206078c17 */ /* 0x040fe4000b800200 */
[----:B------:R-:W-:Y:S02]  /*5060*/  @!P0 IADD3 R6, R6, 0x8, RZ ;  /* 0x0000000806068810 */ /* 0x000fe40007ffe0ff */
[-C--:B------:R-:W-:Y:S02]  /*5070*/  @!P0 ISETP.GE.AND P2, PT, R72, R7.reuse, PT ;  /* 0x000000074800820c */ /* 0x080fe40003f46270 */
[----:B------:R-:W-:Y:S02]  /*5080*/  @!P0 IMNMX R6, R6, UR18, PT ;  /* 0x0000001206068c17 */ /* 0x000fe4000b800200 */
[----:B------:R-:W-:Y:S02]  /*5090*/  @!P0 FSEL R4, R4, -INF , !P2 ;  /* 0xff80000004048808 */ /* 0x000fe40005000000 */
[-C--:B------:R-:W-:Y:S04]  /*50a0*/  @!P0 ISETP.GE.AND P2, PT, R72, R6.reuse, PT ;  /* 0x000000064800820c */ /* 0x080fe80003f46270 */
[----:B------:R-:W-:Y:S01]  /*50b0*/  @!P0 FSEL R9, R9, -INF , !P2 ;  /* 0xff80000009098808 */ /* 0x000fe20005000000 */
[C---:B------:R-:W-:Y:S01]  /*50c0*/  FMUL.FTZ R5, R79.reuse, 1.4426950216293334961 ;  /* 0x3fb8aa3b4f057820 */ /* 0x040fe20000410000 */
[----:B------:R-:W-:Y:S04]  /*50d0*/  FSETP.NEU.FTZ.AND P1, PT, R79, -INF , PT ;  /* 0xff8000004f00780b */ /* 0x000fe80003f3d000 */
[----:B------:R-:W-:Y:S02]  /*50e0*/  FSEL R5, R5, RZ, P1 ;  /* 0x000000ff05057208 */ /* 0x000fe40000800000 */
[-C--:B------:R-:W-:Y:S03]  /*50f0*/  @!P0 ISETP.GE.AND P1, PT, R10, R7.reuse, PT ;  /* 0x000000070a00820c */ /* 0x080fe60003f26270 */
[--C-:B------:R-:W-:Y:S01]  /*5100*/  FFMA.FTZ R4, R4, c[0x0][0x23c], -R5.reuse ;  /* 0x00008f0004047a23 */ /* 0x100fe20000010805 */
[----:B------:R-:W-:Y:S02]  /*5110*/  @!P0 FSEL R8, R8, -INF , !P1 ;  /* 0xff80000008088808 */ /* 0x000fe40004800000 */
[C---:B------:R-:W-:Y:S01]  /*5120*/  FSETP.NEU.FTZ.AND P1, PT, R75.reuse, -INF , PT ;  /* 0xff8000004b00780b */ /* 0x040fe20003f3d000 */
[----:B------:R1:W-:Y:S02]  /*5130*/  MUFU.EX2 R90, R4 ;  /* 0x00000004005a7308 */ /* 0x0003e40000000800 */
[--C-:B------:R-:W-:Y:S08]  /*5140*/  FFMA.FTZ R8, R8, c[0x0][0x23c], -R5.reuse ;  /* 0x00008f0008087a23 */ /* 0x100ff00000010805 */
[----:B------:R2:W-:Y:S01]  /*5150*/  MUFU.EX2 R86, R8 ;  /* 0x0000000800567308 */ /* 0x0005e20000000800 */
[----:B-1----:R-:W-:Y:S05]  /*5160*/  FMUL.FTZ R4, R75, 1.4426950216293334961 ;  /* 0x3fb8aa3b4b047820 */ /* 0x002fea0000410000 */
[----:B------:R-:W-:Y:S02]  /*5170*/  FSEL R4, R4, RZ, P1 ;  /* 0x000000ff04047208 */ /* 0x000fe40000800000 */
[-C--:B------:R-:W-:Y:S02]  /*5180*/  @!P0 ISETP.GE.AND P1, PT, R10, R6.reuse, PT ;  /* 0x000000060a00820c */ /* 0x080fe40003f26270 */
[----:B------:R-:W-:Y:S01]  /*5190*/  @!P0 IADD3 R10, R72, 0x8, RZ ;  /* 0x00000008480a8810 */ /* 0x000fe20007ffe0ff */
[----:B--2---:R-:W-:Y:S02]  /*51a0*/  FFMA.FTZ R8, R73, UR6, R244 ;  /* 0x0000000649087c23 */ /* 0x004fe400080100f4 */
[--C-:B------:R-:W-:Y:S01]  /*51b0*/  FFMA.FTZ R9, R9, c[0x0][0x23c], -R4.reuse ;  /* 0x00008f0009097a23 */ /* 0x100fe20000010804 */
[----:B------:R-:W2:Y:S02]  /*51c0*/  LDL R73, [R1+0x98] ;  /* 0x0000980001497983 */ /* 0x000ea40000100800 */
[----:B------:R-:W-:Y:S01]  /*51d0*/  @!P0 FSEL R8, R8, -INF , !P1 ;  /* 0xff80000008088808 */ /* 0x000fe20004800000 */
[----:B------:R3:W-:Y:S01]  /*51e0*/  MUFU.EX2 R251, R9 ;  /* 0x0000000900fb7308 */ /* 0x0007e20000000800 */
[-C--:B------:R-:W-:Y:S03]  /*51f0*/  @!P0 ISETP.GE.AND P1, PT, R10, R7.reuse, PT ;  /* 0x000000070a00820c */ /* 0x080fe60003f26270 */
[----:B------:R-:W-:Y:S06]  /*5200*/  FFMA.FTZ R8, R8, c[0x0][0x23c], -R4 ;  /* 0x00008f0008087a23 */ /* 0x000fec0000010804 */
[----:B------:R1:W-:Y:S01]  /*5210*/  MUFU.EX2 R249, R8 ;  /* 0x0000000800f97308 */ /* 0x0003e20000000800 */
[----:B---3--:R-:W-:Y:S05]  /*5220*/  FFMA.FTZ R9, R13, UR6, R82 ;  /* 0x000000060d097c23 */ /* 0x008fea0008010052 */
[----:B------:R-:W-:Y:S02]  /*5230*/  @!P0 FSEL R9, R9, -INF , !P1 ;  /* 0xff80000009098808 */ /* 0x000fe40004800000 */
[-C--:B------:R-:W-:Y:S01]  /*5240*/  @!P0 ISETP.GE.AND P1, PT, R11, R7.reuse, PT ;  /* 0x000000070b00820c */ /* 0x080fe20003f26270 */
[----:B-1----:R-:W-:Y:S02]  /*5250*/  FFMA.FTZ R8, R12, UR6, R80 ;  /* 0x000000060c087c23 */ /* 0x002fe40008010050 */
[--C-:B------:R-:W-:Y:S03]  /*5260*/  FFMA.FTZ R9, R9, c[0x0][0x23c], -R5.reuse ;  /* 0x00008f0009097a23 */ /* 0x100fe60000010805 */
[----:B------:R-:W-:Y:S01]  /*5270*/  @!P0 FSEL R8, R8, -INF , !P1 ;  /* 0xff80000008088808 */ /* 0x000fe20004800000 */
[----:B------:R1:W-:Y:S01]  /*5280*/  MUFU.EX2 R85, R9 ;  /* 0x0000000900557308 */ /* 0x0003e20000000800 */
[-C--:B------:R-:W-:Y:S02]  /*5290*/  @!P0 ISETP.GE.AND P1, PT, R10, R6.reuse, PT ;  /* 0x000000060a00820c */ /* 0x080fe40003f26270 */
[----:B------:R-:W-:Y:S01]  /*52a0*/  @!P0 IADD3 R10, R72, 0x10, RZ ;  /* 0x00000010480a8810 */ /* 0x000fe20007ffe0ff */
[----:B------:R-:W-:Y:S06]  /*52b0*/  FFMA.FTZ R8, R8, c[0x0][0x23c], -R5 ;  /* 0x00008f0008087a23 */ /* 0x000fec0000010805 */
[----:B------:R3:W-:Y:S01]  /*52c0*/  MUFU.EX2 R83, R8 ;  /* 0x0000000800537308 */ /* 0x0007e20000000800 */
[----:B-1----:R-:W-:Y:S02]  /*52d0*/  FFMA.FTZ R9, R13, UR6, R99 ;  /* 0x000000060d097c23 */ /* 0x002fe40008010063 */
[----:B------:R-:W4:Y:S03]  /*52e0*/  LDL R13, [R1+0x8c] ;  /* 0x00008c00010d7983 */ /* 0x000f260000100800 */
[----:B------:R-:W-:Y:S02]  /*52f0*/  @!P0 FSEL R9, R9, -INF , !P1 ;  /* 0xff80000009098808 */ /* 0x000fe40004800000 */
[-C--:B------:R-:W-:Y:S02]  /*5300*/  @!P0 ISETP.GE.AND P1, PT, R11, R6.reuse, PT ;  /* 0x000000060b00820c */ /* 0x080fe40003f26270 */
[----:B------:R-:W-:Y:S01]  /*5310*/  @!P0 IADD3 R11, R72, 0x11, RZ ;  /* 0x00000011480b8810 */ /* 0x000fe20007ffe0ff */
[----:B---3--:R-:W-:Y:S02]  /*5320*/  FFMA.FTZ R8, R12, UR6, R98 ;  /* 0x000000060c087c23 */ /* 0x008fe40008010062 */
[----:B------:R-:W3:Y:S01]  /*5330*/  LDL R12, [R1+0x90] ;  /* 0x00009000010c7983 */ /* 0x000ee20000100800 */
[--C-:B------:R-:W-:Y:S02]  /*5340*/  FFMA.FTZ R9, R9, c[0x0][0x23c], -R4.reuse ;  /* 0x00008f0009097a23 */ /* 0x100fe40000010804 */
[----:B------:R-:W-:Y:S02]  /*5350*/  @!P0 FSEL R8, R8, -INF , !P1 ;  /* 0xff80000008088808 */ /* 0x000fe40004800000 */
[----:B------:R1:W-:Y:S01]  /*5360*/  MUFU.EX2 R248, R9 ;  /* 0x0000000900f87308 */ /* 0x0003e20000000800 */
[-C--:B------:R-:W-:Y:S02]  /*5370*/  @!P0 ISETP.GE.AND P1, PT, R10, R7.reuse, PT ;  /* 0x000000070a00820c */ /* 0x080fe40003f26270 */
[----:B------:R-:W-:Y:S07]  /*5380*/  FFMA.FTZ R8, R8, c[0x0][0x23c], -R4 ;  /* 0x00008f0008087a23 */ /* 0x000fee0000010804 */
[----:B------:R1:W1:Y:S02]  /*5390*/  MUFU.EX2 R246, R8 ;  /* 0x0000000800f67308 */ /* 0x0002640000000800 */
[----:B-1----:R-:W-:Y:S05]  /*53a0*/  FFMA.FTZ R9, R15, UR6, R89 ;  /* 0x000000060f097c23 */ /* 0x002fea0008010059 */
[----:B------:R-:W-:Y:S02]  /*53b0*/  @!P0 FSEL R9, R9, -INF , !P1 ;  /* 0xff80000009098808 */ /* 0x000fe40004800000 */
[-C--:B------:R-:W-:Y:S03]  /*53c0*/  @!P0 ISETP.GE.AND P1, PT, R11, R7.reuse, PT ;  /* 0x000000070b00820c */ /* 0x080fe60003f26270 */
[--C-:B------:R-:W-:Y:S02]  /*53d0*/  FFMA.FTZ R9, R9, c[0x0][0x23c], -R5.reuse ;  /* 0x00008f0009097a23 */ /* 0x100fe40000010805 */
[----:B------:R-:W-:Y:S02]  /*53e0*/  FFMA.FTZ R8, R14, UR6, R78 ;  /* 0x000000060e087c23 */ /* 0x000fe4000801004e */
[----:B------:R1:W-:Y:S03]  /*53f0*/  MUFU.EX2 R87, R9 ;  /* 0x0000000900577308 */ /* 0x0003e60000000800 */
[----:B------:R-:W-:Y:S02]  /*5400*/  @!P0 FSEL R8, R8, -INF , !P1 ;  /* 0xff80000008088808 */ /* 0x000fe40004800000 */
[-C--:B------:R-:W-:Y:S02]  /*5410*/  @!P0 ISETP.GE.AND P1, PT, R10, R6.reuse, PT ;  /* 0x000000060a00820c */ /* 0x080fe40003f26270 */
[----:B------:R-:W-:Y:S01]  /*5420*/  @!P0 IADD3 R10, R72, 0x18, RZ ;  /* 0x00000018480a8810 */ /* 0x000fe20007ffe0ff */
[----:B------:R-:W-:Y:S03]  /*5430*/  FFMA.FTZ R8, R8, c[0x0][0x23c], -R5 ;  /* 0x00008f0008087a23 */ /* 0x000fe60000010805 */
[-C--:B------:R-:W-:Y:S01]  /*5440*/  @!P0 ISETP.GE.AND P2, PT, R10, R7.reuse, PT ;  /* 0x000000070a00820c */ /* 0x080fe20003f46270 */
[----:B------:R1:W1:Y:S02]  /*5450*/  MUFU.EX2 R84, R8 ;  /* 0x0000000800547308 */ /* 0x0002640000000800 */
[----:B-1----:R-:W-:Y:S05]  /*5460*/  FFMA.FTZ R9, R15, UR6, R95 ;  /* 0x000000060f097c23 */ /* 0x002fea000801005f */
[----:B------:R-:W-:Y:S02]  /*5470*/  @!P0 FSEL R9, R9, -INF , !P1 ;  /* 0xff80000009098808 */ /* 0x000fe40004800000 */
[----:B------:R-:W-:Y:S02]  /*5480*/  @!P0 ISETP.GE.AND P1, PT, R11, R6, PT ;  /* 0x000000060b00820c */ /* 0x000fe40003f26270 */
[----:B------:R-:W-:Y:S01]  /*5490*/  @!P0 IADD3 R11, R72, 0x19, RZ ;  /* 0x00000019480b8810 */ /* 0x000fe20007ffe0ff */
[----:B------:R-:W-:Y:S01]  /*54a0*/  FFMA.FTZ R9, R9, c[0x0][0x23c], -R4 ;  /* 0x00008f0009097a23 */ /* 0x000fe20000010804 */
[----:B------:R-:W2:Y:S01]  /*54b0*/  LDL R72, [R1+0x94] ;  /* 0x0000940001487983 */ /* 0x000ea20000100800 */
[----:B------:R-:W-:Y:S02]  /*54c0*/  FFMA.FTZ R8, R14, UR6, R94 ;  /* 0x000000060e087c23 */ /* 0x000fe4000801005e */
[----:B------:R-:W-:Y:S03]  /*54d0*/  MUFU.EX2 R250, R9 ;  /* 0x0000000900fa7308 */ /* 0x000fe60000000800 */
[----:B------:R-:W-:Y:S02]  /*54e0*/  @!P0 FSEL R8, R8, -INF , !P1 ;  /* 0xff80000008088808 */ /* 0x000fe40004800000 */
[----:B------:R-:W-:Y:S03]  /*54f0*/  @!P0 ISETP.GE.AND P1, PT, R11, R7, PT ;  /* 0x000000070b00820c */ /* 0x000fe60003f26270 */
[----:B------:R-:W-:Y:S04]  /*5500*/  FFMA.FTZ R8, R8, c[0x0][0x23c], -R4 ;  /* 0x00008f0008087a23 */ /* 0x000fe80000010804 */
[----:B------:R1:W1:Y:S02]  /*5510*/  MUFU.EX2 R247, R8 ;  /* 0x0000000800f77308 */ /* 0x0002640000000800 */
[----:B-1----:R-:W-:Y:S01]  /*5520*/  F2FP.PACK_AB R8, R246, R248 ;  /* 0x000000f8f608723e */ /* 0x002fe200000000ff */
[----:B----4-:R-:W-:Y:S05]  /*5530*/  FFMA.FTZ R9, R13, UR6, R77 ;  /* 0x000000060d097c23 */ /* 0x010fea000801004d */
[----:B------:R-:W-:Y:S01]  /*5540*/  @!P0 FSEL R9, R9, -INF , !P2 ;  /* 0xff80000009098808 */ /* 0x000fe20005000000 */
[----:B---3--:R-:W-:Y:S04]  /*5550*/  FFMA.FTZ R7, R12, UR6, R76 ;  /* 0x000000060c077c23 */ /* 0x008fe8000801004c */
[--C-:B------:R-:W-:Y:S01]  /*5560*/  FFMA.FTZ R9, R9, c[0x0][0x23c], -R5.reuse ;  /* 0x00008f0009097a23 */ /* 0x100fe20000010805 */
[----:B------:R-:W-:Y:S03]  /*5570*/  @!P0 FSEL R7, R7, -INF , !P1 ;  /* 0xff80000007078808 */ /* 0x000fe60004800000 */
[----:B------:R-:W-:Y:S01]  /*5580*/  MUFU.EX2 R81, R9 ;  /* 0x0000000900517308 */ /* 0x000fe20000000800 */
[-C--:B------:R-:W-:Y:S01]  /*5590*/  @!P0 ISETP.GE.AND P1, PT, R10, R6.reuse, PT ;  /* 0x000000060a00820c */ /* 0x080fe20003f26270 */
[----:B------:R-:W-:Y:S02]  /*55a0*/  FFMA.FTZ R5, R7, c[0x0][0x23c], -R5 ;  /* 0x00008f0007057a23 */ /* 0x000fe40000010805 */
[----:B------:R-:W-:Y:S06]  /*55b0*/  FFMA.FTZ R7, R13, UR6, R93 ;  /* 0x000000060d077c23 */ /* 0x000fec000801005d */
[----:B------:R1:W3:Y:S01]  /*55c0*/  MUFU.EX2 R79, R5 ;  /* 0x00000005004f7308 */ /* 0x0002e20000000800 */
[----:B------:R-:W-:Y:S02]  /*55d0*/  @!P0 FSEL R7, R7, -INF , !P1 ;  /* 0xff80000007078808 */ /* 0x000fe40004800000 */
[----:B------:R-:W-:Y:S02]  /*55e0*/  @!P0 ISETP.GE.AND P1, PT, R11, R6, PT ;  /* 0x000000060b00820c */ /* 0x000fe40003f26270 */
[----:B------:R-:W-:Y:S01]  /*55f0*/  F2FP.PACK_AB R6, R86, R90 ;  /* 0x0000005a5606723e */ /* 0x000fe200000000ff */
[--C-:B------:R-:W-:Y:S04]  /*5600*/  FFMA.FTZ R7, R7, c[0x0][0x23c], -R4.reuse ;  /* 0x00008f0007077a23 */ /* 0x100fe80000010804 */
[----:B------:R4:W-:Y:S01]  /*5610*/  MUFU.EX2 R97, R7 ;  /* 0x0000000700617308 */ /* 0x0009e20000000800 */
[----:B------:R2:W-:Y:S01]  /*5620*/  STS [R103+0x14000], R6 ;  /* 0x0140000667007388 */ /* 0x0005e20000000800 */
[----:B-1----:R-:W-:Y:S05]  /*5630*/  FFMA.FTZ R5, R12, UR6, R91 ;  /* 0x000000060c057c23 */ /* 0x002fea000801005b */
[----:B------:R-:W-:Y:S02]  /*5640*/  @!P0 FSEL R5, R5, -INF , !P1 ;  /* 0xff80000005058808 */ /* 0x000fe40004800000 */
[----:B--2---:R-:W-:Y:S03]  /*5650*/  IADD3 R74, P0, R73, UR11, RZ ;  /* 0x0000000b494a7c10 */ /* 0x004fe6000ff1e0ff */
[----:B------:R-:W-:Y:S01]  /*5660*/  FFMA.FTZ R4, R5, c[0x0][0x23c], -R4 ;  /* 0x00008f0005047a23 */ /* 0x000fe20000010804 */
[----:B------:R-:W-:Y:S02]  /*5670*/  F2FP.PACK_AB R5, R249, R251 ;  /* 0x000000fbf905723e */ /* 0x000fe400000000ff */
[----:B----4-:R-:W-:Y:S01]  /*5680*/  F2FP.PACK_AB R7, R84, R87 ;  /* 0x000000575407723e */ /* 0x010fe200000000ff */
[----:B------:R1:W2:Y:S01]  /*5690*/  MUFU.EX2 R96, R4 ;  /* 0x0000000400607308 */ /* 0x0002a20000000800 */
[----:B------:R-:W-:Y:S01]  /*56a0*/  F2FP.PACK_AB R6, R247, R250 ;  /* 0x000000faf706723e */ /* 0x000fe200000000ff */
[----:B------:R3:W-:Y:S01]  /*56b0*/  STS [R103+0x14400], R5 ;  /* 0x0144000567007388 */ /* 0x0007e20000000800 */
[----:B-1----:R-:W-:Y:S02]  /*56c0*/  F2FP.PACK_AB R4, R83, R85 ;  /* 0x000000555304723e */ /* 0x002fe400000000ff */
[----:B------:R-:W-:Y:S02]  /*56d0*/  IADD3.X R75, R72, UR10, RZ, P0, !PT ;  /* 0x0000000a484b7c10 */ /* 0x000fe400087fe4ff */
[----:B---3--:R-:W-:Y:S01]  /*56e0*/  F2FP.PACK_AB R5, R79, R81 ;  /* 0x000000514f05723e */ /* 0x008fe200000000ff */
[----:B------:R2:W-:Y:S01]  /*56f0*/  STS [R102+0x14000], R4 ;  /* 0x0140000466007388 */ /* 0x0005e20000000800 */
[----:B------:R-:W-:Y:S04]  /*5700*/  PLOP3.LUT P0, PT, PT, PT, UP0, 0x80, 0x0 ;  /* 0x000000000000781c */ /* 0x000fe80003f0f008 */
[----:B------:R-:W-:Y:S05]  /*5710*/  STS [R102+0x14400], R8 ;  /* 0x0144000866007388 */ /* 0x000fea0000000800 */
[----:B------:R-:W-:Y:S05]  /*5720*/  STS [R101+0x14000], R7 ;  /* 0x0140000765007388 */ /* 0x000fea0000000800 */
[----:B------:R-:W-:Y:S05]  /*5730*/  STS [R101+0x14400], R6 ;  /* 0x0144000665007388 */ /* 0x000fea0000000800 */
[----:B------:R-:W-:Y:S01]  /*5740*/  STS [R100+0x14000], R5 ;  /* 0x0140000564007388 */ /* 0x000fe20000000800 */
[----:B--2---:R-:W-:Y:S04]  /*5750*/  F2FP.PACK_AB R4, R96, R97 ;  /* 0x000000616004723e */ /* 0x004fe800000000ff */
[----:B------:R-:W2:Y:S05]  /*5760*/  LDG.E R73, [R74.64] ;  /* 0x000000044a497981 */ /* 0x000eaa000c1e1900 */
[----:B------:R-:W-:Y:S05]  /*5770*/  STS [R100+0x14400], R4 ;  /* 0x0144000464007388 */ /* 0x000fea0000000800 */
[----:B------:R-:W1:Y:S05]  /*5780*/  LDSM.16.M88.4 R16, [R107+0x6000] ;  /* 0x006000006b10783b */ /* 0x000e6a0000000200 */
[----:B------:R-:W3:Y:S05]  /*5790*/  LDSM.16.M88.4 R68, [R106+0x6000] ;  /* 0x006000006a44783b */ /* 0x000eea0000000200 */
[----:B------:R-:W4:Y:S01]  /*57a0*/  LDG.E R72, [R74.64+0x20] ;  /* 0x000020044a487981 */ /* 0x000f22000c1e1900 */
[C---:B-1----:R-:W-:Y:S08]  /*57b0*/  HMMA.16816.F32 R4, R16.reuse, R148, RZ ;  /* 0x000000941004723c */ /* 0x042ff000000018ff */
[C---:B------:R-:W-:Y:S08]  /*57c0*/  HMMA.16816.F32 R8, R16.reuse, R150, RZ ;  /* 0x000000961008723c */ /* 0x040ff000000018ff */
[C---:B------:R-:W-:Y:S08]  /*57d0*/  HMMA.16816.F32 R12, R16.reuse, R152, RZ ;  /* 0x00000098100c723c */ /* 0x040ff000000018ff */
[----:B------:R-:W-:Y:S08]  /*57e0*/  HMMA.16816.F32 R16, R16, R154, RZ ;  /* 0x0000009a1010723c */ /* 0x000ff000000018ff */
[C---:B---3--:R-:W-:Y:S08]  /*57f0*/  HMMA.16816.F32 R4, R68.reuse, R156, R4 ;  /* 0x0000009c4404723c */ /* 0x048ff00000001804 */
        /* <DEDUP_REMOVED lines=33> */
[----:B------:R1:W3:Y:S05]  /*5a10*/  LDSM.16.M88.4 R68, [R107+0xa000] ;  /* 0x00a000006b44783b */ /* 0x0002ea0000000200 */
[----:B-1----:R1:W5:Y:S02]  /*5a20*/  LDL.LU R107, [R1+0xc8] ;  /* 0x0000c800016b7983 */ /* 0x0023640000300800 */
[C---:B---3--:R-:W-:Y:S08]  /*5a30*/  HMMA.16816.F32 R4, R68.reuse, R212, R4 ;  /* 0x000000d44404723c */ /* 0x048ff00000001804 */
[C---:B------:R-:W-:Y:S08]  /*5a40*/  HMMA.16816.F32 R8, R68.reuse, R214, R8 ;  /* 0x000000d64408723c */ /* 0x040ff00000001808 */
[C---:B------:R-:W-:Y:S08]  /*5a50*/  HMMA.16816.F32 R12, R68.reuse, R216, R12 ;  /* 0x000000d8440c723c */ /* 0x040ff0000000180c */
[----:B------:R-:W-:Y:S01]  /*5a60*/  HMMA.16816.F32 R16, R68, R218, R16 ;  /* 0x000000da4410723c */ /* 0x000fe20000001810 */
[----:B------:R3:W1:Y:S05]  /*5a70*/  LDSM.16.M88.4 R68, [R106+0xa000] ;  /* 0x00a000006a44783b */ /* 0x00066a0000000200 */
[----:B---3--:R3:W5:Y:S02]  /*5a80*/  LDL.LU R106, [R1+0xc4] ;  /* 0x0000c400016a7983 */ /* 0x0087640000300800 */
[C---:B-1----:R-:W-:Y:S08]  /*5a90*/  HMMA.16816.F32 R4, R68.reuse, R220, R4 ;  /* 0x000000dc4404723c */ /* 0x042ff00000001804 */
[C---:B------:R-:W-:Y:S08]  /*5aa0*/  HMMA.16816.F32 R8, R68.reuse, R222, R8 ;  /* 0x000000de4408723c */ /* 0x040ff00000001808 */
[C---:B------:R-:W-:Y:S08]  /*5ab0*/  HMMA.16816.F32 R12, R68.reuse, R224, R12 ;  /* 0x000000e0440c723c */ /* 0x040ff0000000180c */
[----:B------:R-:W-:Y:S01]  /*5ac0*/  HMMA.16816.F32 R16, R68, R226, R16 ;  /* 0x000000e24410723c */ /* 0x000fe20000001810 */
[----:B------:R1:W2:Y:S05]  /*5ad0*/  LDSM.16.M88.4 R68, [R105+0xa000] ;  /* 0x00a000006944783b */ /* 0x0002aa0000000200 */
[----:B-1----:R3:W5:Y:S02]  /*5ae0*/  LDL.LU R105, [R1+0xc0] ;  /* 0x0000c00001697983 */ /* 0x0027640000300800 */
[C---:B--2---:R-:W-:Y:S08]  /*5af0*/  HMMA.16816.F32 R4, R68.reuse, R228, R4 ;  /* 0x000000e44404723c */ /* 0x044ff00000001804 */
        /* <DEDUP_REMOVED lines=8> */
[----:B------:R-:W-:Y:S04]  /*5b80*/  HMMA.16816.F32 R16, R68, R242, R16 ;  /* 0x000000f24410723c */ /* 0x000fe80000001810 */
[C---:B------:R-:W-:Y:S02]  /*5b90*/  FADD.FTZ R4, -R73.reuse, R4 ;  /* 0x0000000449047221 */ /* 0x040fe40000010100 */
[C---:B------:R-:W-:Y:S02]  /*5ba0*/  FADD.FTZ R5, -R73.reuse, R5 ;  /* 0x0000000549057221 */ /* 0x040fe40000010100 */
[----:B------:R-:W-:Y:S04]  /*5bb0*/  FMUL.FTZ R68, R90, R4 ;  /* 0x000000045a447220 */ /* 0x000fe80000410000 */
[----:B------:R-:W-:Y:S02]  /*5bc0*/  FMUL.FTZ R69, R86, R5 ;  /* 0x0000000556457220 */ /* 0x000fe40000410000 */
[----:B------:R-:W-:Y:S02]  /*5bd0*/  FFMA.FTZ R5, -R88, R88, 1 ;  /* 0x3f80000058057423 */ /* 0x000fe40000010158 */
[----:B------:R-:W-:Y:S01]  /*5be0*/  FFMA.FTZ R4, -R92, R92, 1 ;  /* 0x3f8000005c047423 */ /* 0x000fe2000001015c */
[----:B------:R-:W-:Y:S01]  /*5bf0*/  MOV R92, c[0x0][0x22c] ;  /* 0x00008b00005c7a02 */ /* 0x000fe20000000f00 */
        /* <DEDUP_REMOVED lines=27> */
[----:B------:R-:W-:Y:S02]  /*5db0*/  FADD.FTZ R13, -R73, R13 ;  /* 0x0000000d490d7221 */ /* 0x000fe40000010100 */
[----:B------:R-:W-:Y:S02]  /*5dc0*/  FMUL.FTZ R12, R12, R68 ;  /* 0x000000440c0c7220 */ /* 0x000fe40000410000 */
[----:B------:R-:W-:Y:S02]  /*5dd0*/  FMUL.FTZ R5, R16, R69 ;  /* 0x0000004510057220 */ /* 0x000fe40000410000 */
[----:B----4-:R-:W-:Y:S02]  /*5de0*/  FADD.FTZ R4, -R72, R7 ;  /* 0x0000000748047221 */ /* 0x010fe40000010100 */
[----:B------:R-:W-:Y:S01]  /*5df0*/  FMUL.FTZ R73, R84, R13 ;  /* 0x0000000d54497220 */ /* 0x000fe20000410000 */
[----:B------:R-:W-:Y:S01]  /*5e00*/  F2FP.PACK_AB R7, R5, R12 ;  /* 0x0000000c0507723e */ /* 0x000fe200000000ff */
[----:B------:R-:W-:Y:S02]  /*5e10*/  FFMA.FTZ R13, -R89, R89, 1 ;  /* 0x3f800000590d7423 */ /* 0x000fe40000010159 */
[----:B------:R-:W-:Y:S02]  /*5e20*/  FFMA.FTZ R8, -R78, R78, 1 ;  /* 0x3f8000004e087423 */ /* 0x000fe4000001014e */
[----:B------:R-:W-:Y:S02]  /*5e30*/  FADD.FTZ R6, -R72, R6 ;  /* 0x0000000648067221 */ /* 0x000fe40000010100 */
[----:B------:R-:W-:Y:S02]  /*5e40*/  FMUL.FTZ R12, R249, R4 ;  /* 0x00000004f90c7220 */ /* 0x000fe40000410000 */
[----:B------:R-:W-:Y:S02]  /*5e50*/  FFMA.FTZ R4, -R245, R245, 1 ;  /* 0x3f800000f5047423 */ /* 0x000fe400000101f5 */
[----:B------:R-:W-:Y:S02]  /*5e60*/  FFMA.FTZ R5, -R244, R244, 1 ;  /* 0x3f800000f4057423 */ /* 0x000fe400000101f4 */
[----:B------:R-:W-:Y:S02]  /*5e70*/  FMUL.FTZ R8, R8, c[0x0][0x2ec] ;  /* 0x0000bb0008087a20 */ /* 0x000fe40000410000 */
[----:B------:R-:W-:Y:S02]  /*5e80*/  FMUL.FTZ R13, R13, c[0x0][0x2ec] ;  /* 0x0000bb000d0d7a20 */ /* 0x000fe40000410000 */
[----:B------:R-:W-:Y:S02]  /*5e90*/  FADD.FTZ R16, -R72, R10 ;  /* 0x0000000a48107221 */ /* 0x000fe40000010100 */
[----:B------:R-:W-:Y:S02]  /*5ea0*/  FMUL.FTZ R6, R251, R6 ;  /* 0x00000006fb067220 */ /* 0x000fe40000410000 */
[----:B------:R-:W-:Y:S02]  /*5eb0*/  FMUL.FTZ R10, R4, c[0x0][0x2ec] ;  /* 0x0000bb00040a7a20 */ /* 0x000fe40000410000 */
[----:B------:R-:W-:Y:S02]  /*5ec0*/  FMUL.FTZ R4, R5, c[0x0][0x2ec] ;  /* 0x0000bb0005047a20 */ /* 0x000fe40000410000 */
[----:B------:R-:W-:Y:S02]  /*5ed0*/  FMUL.FTZ R8, R8, R73 ;  /* 0x0000004908087220 */ /* 0x000fe40000410000 */
[----:B------:R-:W-:Y:S02]  /*5ee0*/  FMUL.FTZ R13, R13, R17 ;  /* 0x000000110d0d7220 */ /* 0x000fe40000410000 */
[----:B------:R-:W-:Y:S02]  /*5ef0*/  FMUL.FTZ R10, R10, R6 ;  /* 0x000000060a0a7220 */ /* 0x000fe40000410000 */
[----:B------:R-:W-:Y:S01]  /*5f00*/  FMUL.FTZ R4, R4, R12 ;  /* 0x0000000c04047220 */ /* 0x000fe20000410000 */
[----:B------:R-:W-:Y:S01]  /*5f10*/  F2FP.PACK_AB R8, R8, R13 ;  /* 0x0000000d0808723e */ /* 0x000fe200000000ff */
[----:B------:R-:W-:Y:S02]  /*5f20*/  FADD.FTZ R13, -R72, R11 ;  /* 0x0000000b480d7221 */ /* 0x000fe40000010100 */
[----:B------:R-:W-:Y:S01]  /*5f30*/  FFMA.FTZ R5, -R99, R99, 1 ;  /* 0x3f80000063057423 */ /* 0x000fe20000010163 */
[----:B------:R-:W-:Y:S01]  /*5f40*/  F2FP.PACK_AB R4, R4, R10 ;  /* 0x0000000a0404723e */ /* 0x000fe200000000ff */
[----:B------:R-:W-:Y:S02]  /*5f50*/  FFMA.FTZ R6, -R98, R98, 1 ;  /* 0x3f80000062067423 */ /* 0x000fe40000010162 */
[----:B------:R-:W-:Y:S02]  /*5f60*/  FMUL.FTZ R11, R248, R16 ;  /* 0x00000010f80b7220 */ /* 0x000fe40000410000 */
[----:B------:R-:W-:Y:S01]  /*5f70*/  FMUL.FTZ R13, R246, R13 ;  /* 0x0000000df60d7220 */ /* 0x000fe20000410000 */
[----:B------:R1:W-:Y:S01]  /*5f80*/  STS [R103+0x12400], R4 ;  /* 0x0124000467007388 */ /* 0x0003e20000000800 */
[----:B------:R-:W-:Y:S02]  /*5f90*/  FMUL.FTZ R5, R5, c[0x0][0x2ec] ;  /* 0x0000bb0005057a20 */ /* 0x000fe40000410000 */
[----:B------:R-:W-:Y:S02]  /*5fa0*/  FMUL.FTZ R6, R6, c[0x0][0x2ec] ;  /* 0x0000bb0006067a20 */ /* 0x000fe40000410000 */
[----:B------:R-:W-:Y:S01]  /*5fb0*/  FMUL.FTZ R5, R5, R11 ;  /* 0x0000000b05057220 */ /* 0x000fe20000410000 */
[----:B------:R-:W-:Y:S01]  /*5fc0*/  STS [R102+0x12000], R9 ;  /* 0x0120000966007388 */ /* 0x000fe20000000800 */
[----:B------:R-:W-:Y:S02]  /*5fd0*/  FMUL.FTZ R6, R6, R13 ;  /* 0x0000000d06067220 */ /* 0x000fe40000410000 */
[C---:B------:R-:W-:Y:S02]  /*5fe0*/  FADD.FTZ R14, -R72.reuse, R14 ;  /* 0x0000000e480e7221 */ /* 0x040fe40000010100 */
[----:B------:R-:W-:Y:S01]  /*5ff0*/  FADD.FTZ R15, -R72, R15 ;  /* 0x0000000f480f7221 */ /* 0x000fe20000010100 */
[----:B------:R-:W-:Y:S01]  /*6000*/  F2FP.PACK_AB R6, R6, R5 ;  /* 0x000000050606723e */ /* 0x000fe200000000ff */
[----:B------:R-:W-:Y:S02]  /*6010*/  FFMA.FTZ R11, -R95, R95, 1 ;  /* 0x3f8000005f0b7423 */ /* 0x000fe4000001015f */
[----:B------:R-:W-:Y:S02]  /*6020*/  FFMA.FTZ R10, -R94, R94, 1 ;  /* 0x3f8000005e0a7423 */ /* 0x000fe4000001015e */
[----:B------:R-:W-:Y:S01]  /*6030*/  FMUL.FTZ R16, R250, R14 ;  /* 0x0000000efa107220 */ /* 0x000fe20000410000 */
[----:B------:R2:W-:Y:S01]  /*6040*/  STS [R102+0x12400], R6 ;  /* 0x0124000666007388 */ /* 0x0005e20000000800 */
[----:B------:R-:W-:Y:S02]  /*6050*/  FMUL.FTZ R17, R247, R15 ;  /* 0x0000000ff7117220 */ /* 0x000fe40000410000 */
[----:B------:R-:W-:Y:S02]  /*6060*/  FMUL.FTZ R11, R11, c[0x0][0x2ec] ;  /* 0x0000bb000b0b7a20 */ /* 0x000fe40000410000 */
[----:B------:R-:W-:Y:S01]  /*6070*/  FMUL.FTZ R10, R10, c[0x0][0x2ec] ;  /* 0x0000bb000a0a7a20 */ /* 0x000fe20000410000 */
[----:B------:R-:W-:Y:S01]  /*6080*/  STS [R101+0x12000], R8 ;  /* 0x0120000865007388 */ /* 0x000fe20000000800 */
[----:B------:R-:W-:Y:S02]  /*6090*/  FMUL.FTZ R11, R11, R16 ;  /* 0x000000100b0b7220 */ /* 0x000fe40000410000 */
[----:B------:R-:W-:Y:S02]  /*60a0*/  FMUL.FTZ R10, R10, R17 ;  /* 0x000000110a0a7220 */ /* 0x000fe40000410000 */
[C---:B------:R-:W-:Y:S01]  /*60b0*/  FADD.FTZ R18, -R72.reuse, R18 ;  /* 0x0000001248127221 */ /* 0x040fe20000010100 */
[----:B-1----:R3:W5:Y:S01]  /*60c0*/  LDL.LU R103, [R1+0xb8] ;  /* 0x0000b80001677983 */ /* 0x0027620000300800 */
[----:B------:R-:W-:Y:S01]  /*60d0*/  FADD.FTZ R19, -R72, R19 ;  /* 0x0000001348137221 */ /* 0x000fe20000010100 */
[----:B------:R-:W-:Y:S01]  /*60e0*/  F2FP.PACK_AB R5, R10, R11 ;  /* 0x0000000b0a05723e */ /* 0x000fe200000000ff */
[----:B------:R-:W-:Y:S02]  /*60f0*/  FFMA.FTZ R12, -R91, R91, 1 ;  /* 0x3f8000005b0c7423 */ /* 0x000fe4000001015b */
[----:B------:R-:W-:Y:S02]  /*6100*/  FFMA.FTZ R13, -R93, R93, 1 ;  /* 0x3f8000005d0d7423 */ /* 0x000fe4000001015d */
[----:B------:R-:W-:Y:S01]  /*6110*/  FMUL.FTZ R14, R97, R18 ;  /* 0x00000012610e7220 */ /* 0x000fe20000410000 */
[----:B------:R-:W-:Y:S01]  /*6120*/  STS [R101+0x12400], R5 ;  /* 0x0124000565007388 */ /* 0x000fe20000000800 */
[----:B------:R-:W-:Y:S02]  /*6130*/  FMUL.FTZ R15, R96, R19 ;  /* 0x00000013600f7220 */ /* 0x000fe40000410000 */
[----:B------:R-:W-:Y:S02]  /*6140*/  FMUL.FTZ R13, R13, c[0x0][0x2ec] ;  /* 0x0000bb000d0d7a20 */ /* 0x000fe40000410000 */
[----:B------:R-:W-:Y:S01]  /*6150*/  FMUL.FTZ R12, R12, c[0x0][0x2ec] ;  /* 0x0000bb000c0c7a20 */ /* 0x000fe20000410000 */
[----:B------:R-:W-:Y:S01]  /*6160*/  STS [R100+0x12000], R7 ;  /* 0x0120000764007388 */ /* 0x000fe20000000800 */
[----:B------:R-:W-:Y:S02]  /*6170*/  FMUL.FTZ R13, R13, R14 ;  /* 0x0000000e0d0d7220 */ /* 0x000fe40000410000 */
[----:B------:R-:W-:Y:S02]  /*6180*/  FMUL.FTZ R12, R12, R15 ;  /* 0x0000000f0c0c7220 */ /* 0x000fe40000410000 */
[----:B--2---:R3:W5:Y:S01]  /*6190*/  LDL.LU R102, [R1+0xb4] ;  /* 0x0000b40001667983 */ /* 0x0047620000300800 */
[----:B------:R-:W-:Y:S02]  /*61a0*/  IMAD R92, R92, c[0x0][0x1c0], RZ ;  /* 0x000070005c5c7a24 */ /* 0x000fe400078e02ff */
[----:B------:R-:W-:Y:S03]  /*61b0*/  F2FP.PACK_AB R4, R12, R13 ;  /* 0x0000000d0c04723e */ /* 0x000fe600000000ff */
[----:B------:R-:W-:Y:S02]  /*61c0*/  LEA R92, -R92, RZ, 0x6 ;  /* 0x000000ff5c5c7211 */ /* 0x000fe400078e31ff */
[----:B------:R-:W-:Y:S05]  /*61d0*/  STS [R100+0x12400], R4 ;  /* 0x0124000464007388 */ /* 0x000fea0000000800 */
[----:B------:R-:W-:Y:S06]  /*61e0*/  BAR.SYNC.DEFER_BLOCKING 0x0 ;  /* 0x0000000000007b1d */ /* 0x000fec0000010000 */
[----:B------:R-:W-:Y:S05]  /*61f0*/  LDSM.16.MT88.4 R4, [R3+0x14000] ;  /* 0x014000000304783b */ /* 0x000fea0000004200 */
[----:B------:R-:W1:Y:S05]  /*6200*/  LDSM.16.MT88.4 R8, [R0+0x6000] ;  /* 0x006000000008783b */ /* 0x000e6a0000004200 */
[----:B------:R-:W2:Y:S05]  /*6210*/  LDSM.16.MT88.4 R12, [R2+0x14000] ;  /* 0x01400000020c783b */ /* 0x000eaa0000004200 */
[----:B------:R-:W4:Y:S05]  /*6220*/  LDSM.16.MT88.4 R16, [R0+0x8000] ;  /* 0x008000000010783b */ /* 0x000f2a0000004200 */
[----:B------:R-:W3:Y:S05]  /*6230*/  LDSM.16.MT88.4 R68, [R0+0xa000] ;  /* 0x00a000000044783b */ /* 0x000eea0000004200 */
[----:B------:R-:W-:Y:S05]  /*6240*/  LDSM.16.MT88.4 R72, [R3+0x14800] ;  /* 0x014800000348783b */ /* 0x000fea0000004200 */
[----:B------:R-:W3:Y:S05]  /*6250*/  LDSM.16.MT88.4 R76, [R0+0x6800] ;  /* 0x00680000004c783b */ /* 0x000eea0000004200 */
[----:B------:R-:W3:Y:S05]  /*6260*/  LDSM.16.MT88.4 R80, [R2+0x14800] ;  /* 0x014800000250783b */ /* 0x000eea0000004200 */
[----:B------:R-:W3:Y:S01]  /*6270*/  LDSM.16.MT88.4 R84, [R0+0x8800] ;  /* 0x008800000054783b */ /* 0x000ee20000004200 */
[-C--:B-1----:R-:W-:Y:S04]  /*6280*/  HMMA.16816.F32 R20, R4, R8.reuse, R20 ;  /* 0x000000080414723c */ /* 0x082fe80000001814 */
[----:B------:R-:W-:Y:S05]  /*6290*/  LDSM.16.MT88.4 R88, [R2+0x15800] ;  /* 0x015800000258783b */ /* 0x000fea0000004200 */
[----:B------:R1:W5:Y:S01]  /*62a0*/  LDL.LU R101, [R1+0xb0] ;  /* 0x0000b00001657983 */ /* 0x0003620000300800 */
[C---:B--2---:R-:W-:Y:S04]  /*62b0*/  HMMA.16816.F32 R24, R12.reuse, R8, R24 ;  /* 0x000000080c18723c */ /* 0x044fe80000001818 */
[----:B------:R1:W5:Y:S04]  /*62c0*/  LDL.LU R100, [R1+0xa8] ;  /* 0x0000a80001647983 */ /* 0x0003680000300800 */
[-C--:B------:R-:W-:Y:S01]  /*62d0*/  HMMA.16816.F32 R28, R12, R10.reuse, R28 ;  /* 0x0000000a0c1c723c */ /* 0x080fe2000000181c */
[----:B------:R-:W2:Y:S07]  /*62e0*/  LDL.LU.64 R94, [R1+0x30] ;  /* 0x00003000015e7983 */ /* 0x000eae0000300a00 */
[C---:B------:R-:W-:Y:S01]  /*62f0*/  HMMA.16816.F32 R32, R4.reuse, R10, R32 ;  /* 0x0000000a0420723c */ /* 0x040fe20000001820 */
[----:B------:R-:W1:Y:S07]  /*6300*/  LDSM.16.MT88.4 R8, [R0+0xa800] ;  /* 0x00a800000008783b */ /* 0x000e6e0000004200 */
[-C--:B----4-:R-:W-:Y:S08]  /*6310*/  HMMA.16816.F32 R36, R4, R16.reuse, R36 ;  /* 0x000000100424723c */ /* 0x090ff00000001824 */
[C---:B------:R-:W-:Y:S08]  /*6320*/  HMMA.16816.F32 R40, R12.reuse, R16, R40 ;  /* 0x000000100c28723c */ /* 0x040ff00000001828 */
[-C--:B------:R-:W-:Y:S08]  /*6330*/  HMMA.16816.F32 R44, R12, R18.reuse, R44 ;  /* 0x000000120c2c723c */ /* 0x080ff0000000182c */
[C---:B------:R-:W-:Y:S01]  /*6340*/  HMMA.16816.F32 R48, R4.reuse, R18, R48 ;  /* 0x000000120430723c */ /* 0x040fe20000001830 */
[----:B------:R-:W-:Y:S07]  /*6350*/  LDSM.16.MT88.4 R16, [R2+0x15000] ;  /* 0x015000000210783b */ /* 0x000fee0000004200 */
[-C--:B---3--:R-:W-:Y:S08]  /*6360*/  HMMA.16816.F32 R52, R4, R68.reuse, R52 ;  /* 0x000000440434723c */ /* 0x088ff00000001834 */
[C---:B------:R-:W-:Y:S08]  /*6370*/  HMMA.16816.F32 R56, R12.reuse, R68, R56 ;  /* 0x000000440c38723c */ /* 0x040ff00000001838 */
[-C--:B------:R-:W-:Y:S01]  /*6380*/  HMMA.16816.F32 R60, R12, R70.reuse, R60 ;  /* 0x000000460c3c723c */ /* 0x080fe2000000183c */
[----:B------:R-:W-:Y:S07]  /*6390*/  LDSM.16.MT88.4 R12, [R0+0x7000] ;  /* 0x00700000000c783b */ /* 0x000fee0000004200 */
[----:B------:R-:W-:Y:S01]  /*63a0*/  HMMA.16816.F32 R64, R4, R70, R64 ;  /* 0x000000460440723c */ /* 0x000fe20000001840 */
[----:B------:R-:W3:Y:S05]  /*63b0*/  LDSM.16.MT88.4 R4, [R3+0x15000] ;  /* 0x015000000304783b */ /* 0x000eea0000004200 */
[----:B------:R-:W4:Y:S02]  /*63c0*/  LDSM.16.MT88.4 R68, [R0+0x9000] ;  /* 0x009000000044783b */ /* 0x000f240000004200 */
[-C--:B------:R-:W-:Y:S08]  /*63d0*/  HMMA.16816.F32 R20, R72, R76.reuse, R20 ;  /* 0x0000004c4814723c */ /* 0x080ff00000001814 */
[C---:B------:R-:W-:Y:S08]  /*63e0*/  HMMA.16816.F32 R24, R80.reuse, R76, R24 ;  /* 0x0000004c5018723c */ /* 0x040ff00000001818 */
        /* <DEDUP_REMOVED lines=13> */
[----:B------:R-:W1:Y:S05]  /*64c0*/  LDSM.16.MT88.4 R8, [R0+0x9800] ;  /* 0x009800000008783b */ /* 0x000e6a0000004200 */
[----:B------:R-:W1:Y:S02]  /*64d0*/  LDSM.16.MT88.4 R72, [R0+0xb800] ;  /* 0x00b800000048783b */ /* 0x000e640000004200 */
[-C--:B---3--:R-:W-:Y:S03]  /*64e0*/  HMMA.16816.F32 R20, R4, R12.reuse, R20 ;  /* 0x0000000c0414723c */ /* 0x088fe60000001814 */
[----:B------:R-:W-:Y:S05]  /*64f0*/  BAR.SYNC.DEFER_BLOCKING 0x0 ;  /* 0x0000000000007b1d */ /* 0x000fea0000010000 */
[C---:B------:R-:W-:Y:S08]  /*6500*/  HMMA.16816.F32 R24, R16.reuse, R12, R24 ;  /* 0x0000000c1018723c */ /* 0x040ff00000001818 */
[-C--:B------:R-:W-:Y:S08]  /*6510*/  HMMA.16816.F32 R28, R16, R14.reuse, R28 ;  /* 0x0000000e101c723c */ /* 0x080ff0000000181c */
[C---:B------:R-:W-:Y:S08]  /*6520*/  HMMA.16816.F32 R32, R4.reuse, R14, R32 ;  /* 0x0000000e0420723c */ /* 0x040ff00000001820 */
[-C--:B----4-:R-:W-:Y:S08]  /*6530*/  HMMA.16816.F32 R36, R4, R68.reuse, R36 ;  /* 0x000000440424723c */ /* 0x090ff00000001824 */
[C---:B------:R-:W-:Y:S08]  /*6540*/  HMMA.16816.F32 R40, R16.reuse, R68, R40 ;  /* 0x000000441028723c */ /* 0x040ff00000001828 */
[-C--:B------:R-:W-:Y:S08]  /*6550*/  HMMA.16816.F32 R44, R16, R70.reuse, R44 ;  /* 0x00000046102c723c */ /* 0x080ff0000000182c */
[C---:B------:R-:W-:Y:S08]  /*6560*/  HMMA.16816.F32 R48, R4.reuse, R70, R48 ;  /* 0x000000460430723c */ /* 0x040ff00000001830 */
[-C--:B------:R-:W-:Y:S08]  /*6570*/  HMMA.16816.F32 R52, R4, R76.reuse, R52 ;  /* 0x0000004c0434723c */ /* 0x080ff00000001834 */
[C---:B------:R-:W-:Y:S08]  /*6580*/  HMMA.16816.F32 R56, R16.reuse, R76, R56 ;  /* 0x0000004c1038723c */ /* 0x040ff00000001838 */
[-C--:B------:R-:W-:Y:S08]  /*6590*/  HMMA.16816.F32 R60, R16, R78.reuse, R60 ;  /* 0x0000004e103c723c */ /* 0x080ff0000000183c */
[----:B------:R-:W-:Y:S08]  /*65a0*/  HMMA.16816.F32 R64, R4, R78, R64 ;  /* 0x0000004e0440723c */ /* 0x000ff00000001840 */
[-C--:B-1----:R-:W-:Y:S08]  /*65b0*/  HMMA.16816.F32 R20, R80, R84.reuse, R20 ;  /* 0x000000545014723c */ /* 0x082ff00000001814 */
[C---:B------:R-:W-:Y:S08]  /*65c0*/  HMMA.16816.F32 R24, R88.reuse, R84, R24 ;  /* 0x000000545818723c */ /* 0x040ff00000001818 */
[-C--:B------:R-:W-:Y:S08]  /*65d0*/  HMMA.16816.F32 R28, R88, R86.reuse, R28 ;  /* 0x00000056581c723c */ /* 0x080ff0000000181c */
[C---:B------:R-:W-:Y:S04]  /*65e0*/  HMMA.16816.F32 R32, R80.reuse, R86, R32 ;  /* 0x000000565020723c */ /* 0x040fe80000001820 */
[C---:B--2---:R-:W-:Y:S04]  /*65f0*/  LEA R5, P1, R92.reuse, R94, 0x2 ;  /* 0x0000005e5c057211 */ /* 0x044fe800078210ff */
[-C--:B------:R-:W-:Y:S04]  /*6600*/  HMMA.16816.F32 R36, R80, R8.reuse, R36 ;  /* 0x000000085024723c */ /* 0x080fe80000001824 */
[----:B------:R-:W-:Y:S04]  /*6610*/  LEA.HI.X.SX32 R4, R92, R95, 0x2, P1 ;  /* 0x0000005f5c047211 */ /* 0x000fe800008f16ff */
        /* <DEDUP_REMOVED lines=10> */
[----:B------:R-:W-:Y:S01]  /*66c0*/  HMMA.16816.F32 R64, R80, R74, R64 ;  /* 0x0000004a5040723c */ /* 0x000fe20000001840 */
[----:B------:R-:W-:-:S07]  /*66d0*/  @!P0 BRA `(.L_x_483) ;  /* 0x0000036000008947 */ /* 0x000fce0003800000 */
        /* <DEDUP_REMOVED lines=54> */
.L_x_483:
        /* <DEDUP_REMOVED lines=418> */
.L_x_484:
        /* <DEDUP_REMOVED lines=172> */
.L_x_486:
        /* <DEDUP_REMOVED lines=18> */
.L_x_487:
        /* <DEDUP_REMOVED lines=55> */
.L_x_489:
[----:B------:R-:W-:Y:S05]  /*93b0*/  BSYNC B0 ;  /* 0x0000000000007941 */ /* 0x000fea0003800000 */
.L_x_488:
        /* <DEDUP_REMOVED lines=19> */
.L_x_491:
[----:B------:R-:W-:Y:S05]  /*94f0*/  BSYNC B0 ;  /* 0x0000000000007941 */ /* 0x000fea0003800000 */
.L_x_490:
        /* <DEDUP_REMOVED lines=29> */
.L_x_493:
[----:B------:R-:W-:Y:S05]  /*96d0*/  BSYNC B0 ;  /* 0x0000000000007941 */ /* 0x000fea0003800000 */
.L_x_492:
        /* <DEDUP_REMOVED lines=16> */
.L_x_466:
[----:B------:R-:W-:Y:S05]  /*97e0*/  BSYNC B1 ;  /* 0x0000000000017941 */ /* 0x000fea0003800000 */
.L_x_452:
        /* <DEDUP_REMOVED lines=11> */
.L_x_494:
[----:B------:R-:W-:Y:S05]  /*98a0*/  EXIT ;  /* 0x000000000000794d */ /* 0x000fea0003800000 */
.L_x_496:
        /* <DEDUP_REMOVED lines=13> */
.L_x_810:


//--------------------- .text._ZN5flash25flash_bwd_dot_do_o_kernelILb0E23Flash_bwd_kernel_traitsILi192ELi64ELi64ELi8ELi4ELi2ELi2ELb1ELb1EN7cutlass6half_tE19Flash_kernel_traitsILi192ELi64ELi64ELi8ES3_EEEEvNS_16Flash_bwd_paramsE --------------------------
	.section	.text._ZN5flash25flash_bwd_dot_do_o_kernelILb0E23Flash_bwd_kernel_traitsILi192ELi64ELi64ELi8ELi4ELi2ELi2ELb1ELb1EN7cutlass6half_tE19Flash_kernel_traitsILi192ELi64ELi64ELi8ES3_EEEEvNS_16Flash_bwd_paramsE,"ax",@progbits
	.sectioninfo	@"SHI_REGISTERS=62"
	.align	128
        .global         _ZN5flash25flash_bwd_dot_do_o_kernelILb0E23Flash_bwd_kernel_traitsILi192ELi64ELi64ELi8ELi4ELi2ELi2ELb1ELb1EN7cutlass6half_tE19Flash_kernel_traitsILi192ELi64ELi64ELi8ES3_EEEEvNS_16Flash_bwd_paramsE
        .type           _ZN5flash25flash_bwd_dot_do_o_kernelILb0E23Flash_bwd_kernel_traitsILi192ELi64ELi64ELi8ELi4ELi2ELi2ELb1ELb1EN7cutlass6half_tE19Flash_kernel_traitsILi192ELi64ELi64ELi8ES3_EEEEvNS_16Flash_bwd_paramsE,@function
        .size           _ZN5flash25flash_bwd_dot_do_o_kernelILb0E23Flash_bwd_kernel_traitsILi192ELi64ELi64ELi8ELi4ELi2ELi2ELb1ELb1EN7cutlass6half_tE19Flash_kernel_traitsILi192ELi64ELi64ELi8ES3_EEEEvNS_16Flash_bwd_paramsE,(.L_x_811 - _ZN5flash25flash_bwd_dot_do_o_kernelILb0E23Flash_bwd_kernel_traitsILi192ELi64ELi64ELi8ELi4ELi2ELi2ELb1ELb1EN7cutlass6half_tE19Flash_kernel_traitsILi192ELi64ELi64ELi8ES3_EEEEvNS_16Flash_bwd_paramsE)
        .other          _ZN5flash25flash_bwd_dot_do_o_kernelILb0E23Flash_bwd_kernel_traitsILi192ELi64ELi64ELi8ELi4ELi2ELi2ELb1ELb1EN7cutlass6half_tE19Flash_kernel_traitsILi192ELi64ELi64ELi8ES3_EEEEvNS_16Flash_bwd_paramsE,@"STO_CUDA_ENTRY STV_DEFAULT"
_ZN5flash25flash_bwd_dot_do_o_kernelILb0E23Flash_bwd_kernel_traitsILi192ELi64ELi64ELi8ELi4ELi2ELi2ELb1ELb1EN7cutlass6half_tE19Flash_kernel_traitsILi192ELi64ELi64ELi8ES3_EEEEvNS_16Flash_bwd_paramsE:
.text._ZN5flash25flash_bwd_dot_do_o_kernelILb0E23Flash_bwd_kernel_traitsILi192ELi64ELi64ELi8ELi4ELi2ELi2ELb1ELb1EN7cutlass6half_tE19Flash_kernel_traitsILi192ELi64ELi64ELi8ES3_EEEEvNS_16Flash_bwd_paramsE:
        /* <DEDUP_REMOVED lines=17> */
[----:B------:R-:W0:Y:S01]  /*0110*/  S2R R13, SR_CTAID.Z ;  /* 0x00000000000d7919 */ /* 0x000e220000002700 */
[----:B------:R-:W-:Y:S02]  /*0120*/  ULDC.U8 UR6, c[0x0][0x328] ;  /* 0x0000ca0000067ab9 */ /* 0x000fe40000000000 */
[----:B------:R-:W-:Y:S01]  /*0130*/  ISETP.NE.AND P0, PT, RZ, UR6, PT ;  /* 0x00000006ff007c0c */ /* 0x000fe2000bf05270 */
[----:B------:R-:W1:Y:S08]  /*0140*/  S2R R6, SR_TID.X ;  /* 0x0000000000067919 */ /* 0x000e700000002100 */
[----:B------:R-:W-:Y:S01]  /*0150*/  @P1 IMAD.WIDE.U32 R2, R9, c[0x0][0x370], RZ ;  /* 0x0000dc0009021a25 */ /* 0x000fe200078e00ff */
[----:B------:R-:W-:-:S02]  /*0160*/  @!P1 SHF.R.S32.HI R4, RZ, 0x1f, R8 ;  /* 0x0000001fff049819 */ /* 0x000fc40000011408 */
[----:B------:R-:W-:Y:S01]  /*0170*/  @!P1 SHF.R.S32.HI R21, RZ, 0x1f, R8 ;  /* 0x0000001fff159819 */ /* 0x000fe20000011408 */
[C---:B------:R-:W-:Y:S01]  /*0180*/  @P1 IMAD R17, R9.reuse, c[0x0][0x374], R3 ;  /* 0x0000dd0009111a24 */ /* 0x040fe200078e0203 */
[----:B------:R-:W-:Y:S01]  /*0190*/  @P1 MOV R33, R2 ;  /* 0x0000000200211202 */ /* 0x000fe20000000f00 */
[----:B------:R-:W-:-:S04]  /*01a0*/  @P1 IMAD.WIDE.U32 R2, R9, c[0x0][0x1e8], RZ ;  /* 0x00007a0009021a25 */ /* 0x000fc800078e00ff */
[----:B------:R-:W-:Y:S02]  /*01b0*/  @!P1 IMAD R5, R4, c[0x0][0x368], RZ ;  /* 0x0000da0004059a24 */ /* 0x000fe400078e02ff */
[----:B------:R-:W-:Y:S02]  /*01c0*/  @!P1 IMAD R21, R21, c[0x0][0x1e0], RZ ;  /* 0x0000780015159a24 */ /* 0x000fe400078e02ff */
[----:B------:R-:W-:Y:S02]  /*01d0*/  @P1 IMAD R15, R9, c[0x0][0x1ec], R3 ;  /* 0x00007b00090f1a24 */ /* 0x000fe400078e0203 */
[----:B------:R-:W-:Y:S02]  /*01e0*/  @P1 IMAD.MOV.U32 R11, RZ, RZ, R2 ;  /* 0x000000ffff0b1224 */ /* 0x000fe400078e0002 */
[C---:B------:R-:W-:Y:S02]  /*01f0*/  @!P1 IMAD R19, R8.reuse, c[0x0][0x36c], R5 ;  /* 0x0000db0008139a24 */ /* 0x040fe400078e0205 */
[----:B------:R-:W-:-:S04]  /*0200*/  @!P1 IMAD.WIDE.U32 R2, R8, c[0x0][0x368], RZ ;  /* 0x0000da0008029a25 */ /* 0x000fc800078e00ff */
[----:B------:R-:W-:Y:S01]  /*0210*/  @!P1 IMAD.WIDE.U32 R4, R8, c[0x0][0x1e0], RZ ;  /* 0x0000780008049a25 */ /* 0x000fe200078e00ff */
[----:B------:R-:W-:Y:S02]  /*0220*/  @!P1 MOV R33, R2 ;  /* 0x0000000200219202 */ /* 0x000fe40000000f00 */
[----:B------:R-:W-:Y:S01]  /*0230*/  @!P1 IADD3 R17, R3, R19, RZ ;  /* 0x0000001303119210 */ /* 0x000fe20007ffe0ff */
[----:B------:R-:W-:Y:S01]  /*0240*/  @!P1 IMAD R21, R8, c[0x0][0x1e4], R21 ;  /* 0x0000790008159a24 */ /* 0x000fe200078e0215 */
[----:B------:R-:W-:-:S04]  /*0250*/  @!P1 MOV R11, R4 ;  /* 0x00000004000b9202 */ /* 0x000fc80000000f00 */
[----:B------:R-:W-:Y:S01]  /*0260*/  @!P1 IADD3 R15, R5, R21, RZ ;  /* 0x00000015050f9210 */ /* 0x000fe20007ffe0ff */
[----:B------:R-:W-:Y:S05]  /*0270*/  @!P0 BRA `(.L_x_497) ;  /* 0x0000007000008947 */ /* 0x000fea0003800000 */
[----:B01----:R-:W-:Y:S01]  /*0280*/  HFMA2.MMA R2, -RZ, RZ, 0, 7.62939453125e-06 ;  /* 0x00000080ff027435 */ /* 0x003fe200000001ff */
[----:B------:R-:W-:Y:S01]  /*0290*/  MOV R5, c[0x0][0x210] ;  /* 0x0000840000057a02 */ /* 0x000fe20000000f00 */
[----:B------:R-:W-:-:S04]  /*02a0*/  @!P1 IMAD R9, R8, c[0x0][0x224], RZ ;  /* 0x0000890008099a24 */ /* 0x000fc800078e02ff */
[----:B------:R-:W-:-:S04]  /*02b0*/  IMAD R3, R8, 0x80, R9 ;  /* 0x0000008008037824 */ /* 0x000fc800078e0209 */
[----:B------:R-:W-:-:S04]  /*02c0*/  IMAD R2, R2, R5, c[0x0][0x234] ;  /* 0x00008d0002027624 */ /* 0x000fc800078e0205 */
[----:B------:R-:W-:Y:S01]  /*02d0*/  IMAD R2, R2, R13, R3 ;  /* 0x0000000d02027224 */ /* 0x000fe200078e0203 */
[----:B------:R-:W-:Y:S05]  /*02e0*/  BRA `(.L_x_498) ;  /* 0x0000002000007947 */ /* 0x000fea0003800000 */
.L_x_497:
[----:B01----:R-:W-:-:S04]  /*02f0*/  IMAD R2, R8, c[0x0][0x1c0], R13 ;  /* 0x0000700008027a24 */ /* 0x003fc800078e020d */
[----:B------:R-:W-:-:S03]  /*0300*/  IMAD R2, R2, c[0x0][0x224], RZ ;  /* 0x0000890002027a24 */ /* 0x000fc600078e02ff */
.L_x_498:
[----:B------:R-:W-:Y:S01]  /*0310*/  SHF.R.S32.HI R3, RZ, 0x1f, R6 ;  /* 0x0000001fff037819 */ /* 0x000fe20000011406 */
[----:B------:R-:W-:Y:S01]  /*0320*/  BSSY B0, `(.L_x_499) ;  /* 0x0000038000007945 */ /* 0x000fe20003800000 */
[----:B------:R-:W-:Y:S01]  /*0330*/  IADD3 R5, R7, R2, RZ ;  /* 0x0000000207057210 */ /* 0x000fe20007ffe0ff */
[----:B------:R-:W-:Y:S01]  /*0340*/  CS2R R30, SRZ ;  /* 0x00000000001e7805 */ /* 0x000fe2000001ff00 */
[-C--:B------:R-:W-:Y:S01]  /*0350*/  LEA.HI R4, R3, R6.reuse, RZ, 0x3 ;  /* 0x0000000603047211 */ /* 0x080fe200078f18ff */
[----:B------:R-:W-:Y:S01]  /*0360*/  CS2R R26, SRZ ;  /* 0x00000000001a7805 */ /* 0x000fe2000001ff00 */
[----:B------:R-:W-:Y:S01]  /*0370*/  SHF.R.S32.HI R12, RZ, 0x1f, R13 ;  /* 0x0000001fff0c7819 */ /* 0x000fe2000001140d */
[----:B------:R-:W-:Y:S01]  /*0380*/  CS2R R24, SRZ ;  /* 0x0000000000187805 */ /* 0x000fe2000001ff00 */
[----:B------:R-:W-:Y:S01]  /*0390*/  LOP3.LUT R3, R4, 0x1ffffff8, RZ, 0xc0, !PT ;  /* 0x1ffffff804037812 */ /* 0x000fe200078ec0ff */
[----:B------:R-:W-:Y:S01]  /*03a0*/  CS2R R22, SRZ ;  /* 0x0000000000167805 */ /* 0x000fe2000001ff00 */
[----:B------:R-:W-:Y:S01]  /*03b0*/  SHF.R.S32.HI R4, RZ, 0x3, R4 ;  /* 0x00000003ff047819 */ /* 0x000fe20000011404 */
[----:B------:R-:W-:Y:S01]  /*03c0*/  CS2R R20, SRZ ;  /* 0x0000000000147805 */ /* 0x000fe2000001ff00 */
[----:B------:R-:W-:-:S02]  /*03d0*/  IADD3 R3, -R3, R6, RZ ;  /* 0x0000000603037210 */ /* 0x000fc40007ffe1ff */
[----:B------:R-:W-:Y:S02]  /*03e0*/  MOV R18, RZ ;  /* 0x000000ff00127202 */ /* 0x000fe40000000f00 */
[----:B------:R-:W-:Y:S02]  /*03f0*/  SHF.L.U32 R40, R3, 0x3, RZ ;  /* 0x0000000303287819 */ /* 0x000fe400000006ff */
[----:B------:R-:W-:Y:S02]  /*0400*/  SHF.R.S32.HI R3, RZ, 0x1f, R7 ;  /* 0x0000001fff037819 */ /* 0x000fe40000011407 */
[----:B------:R-:W-:-:S03]  /*0410*/  SHF.R.S32.HI R41, RZ, 0x1f, R40 ;  /* 0x0000001fff297819 */ /* 0x000fc60000011428 */
[C---:B------:R-:W-:Y:S02]  /*0420*/  IMAD R10, R3.reuse, c[0x0][0x370], RZ ;  /* 0x0000dc00030a7a24 */ /* 0x040fe400078e02ff */
[----:B------:R-:W-:Y:S02]  /*0430*/  IMAD R16, R3, c[0x0][0x1e8], RZ ;  /* 0x00007a0003107a24 */ /* 0x000fe400078e02ff */
[----:B------:R-:W-:-:S04]  /*0440*/  IMAD.WIDE.U32 R2, R7, c[0x0][0x370], R40 ;  /* 0x0000dc0007027a25 */ /* 0x000fc800078e0028 */
[----:B------:R-:W-:Y:S01]  /*0450*/  IMAD R14, R7, c[0x0][0x374], R10 ;  /* 0x0000dd00070e7a24 */ /* 0x000fe200078e020a */
[----:B------:R-:W-:Y:S01]  /*0460*/  IADD3 R32, P0, R33, R2, RZ ;  /* 0x0000000221207210 */ /* 0x000fe20007f1e0ff */
[----:B------:R-:W-:-:S03]  /*0470*/  IMAD.WIDE.U32 R8, R7, c[0x0][0x1e8], R40 ;  /* 0x00007a0007087a25 */ /* 0x000fc600078e0028 */
[----:B------:R-:W-:Y:S01]  /*0480*/  IADD3.X R33, R17, R3, R14, P0, !PT ;  /* 0x0000000311217210 */ /* 0x000fe200007fe40e */
[C---:B------:R-:W-:Y:S01]  /*0490*/  IMAD R16, R7.reuse, c[0x0][0x1ec], R16 ;  /* 0x00007b0007107a24 */ /* 0x040fe200078e0210 */
[----:B------:R-:W-:Y:S01]  /*04a0*/  IADD3 R7, -R7, R0, RZ ;  /* 0x0000000007077210 */ /* 0x000fe20007ffe1ff */
[C---:B------:R-:W-:Y:S01]  /*04b0*/  IMAD R2, R12.reuse, c[0x0][0x378], RZ ;  /* 0x0000de000c027a24 */ /* 0x040fe200078e02ff */
[----:B------:R-:W-:Y:S01]  /*04c0*/  IADD3 R10, P1, R11, R8, RZ ;  /* 0x000000080b0a7210 */ /* 0x000fe20007f3e0ff */
[----:B------:R-:W-:Y:S01]  /*04d0*/  IMAD R12, R12, c[0x0][0x1f0], RZ ;  /* 0x00007c000c0c7a24 */ /* 0x000fe200078e02ff */
[C---:B------:R-:W-:Y:S01]  /*04e0*/  ISETP.GE.AND P0, PT, R4.reuse, R7, PT ;  /* 0x000000070400720c */ /* 0x040fe20003f06270 */
[----:B------:R-:W-:Y:S01]  /*04f0*/  IMAD R35, R13, c[0x0][0x37c], R2 ;  /* 0x0000df000d237a24 */ /* 0x000fe200078e0202 */
[----:B------:R-:W-:Y:S01]  /*0500*/  IADD3.X R11, R15, R9, R16, P1, !PT ;  /* 0x000000090f0b7210 */ /* 0x000fe20000ffe410 */
[C---:B------:R-:W-:Y:S01]  /*0510*/  IMAD.WIDE.U32 R32, R13.reuse, c[0x0][0x378], R32 ;  /* 0x0000de000d207a25 */ /* 0x040fe200078e0020 */
[----:B------:R-:W-:Y:S01]  /*0520*/  IADD3 R0, R4, 0x20, RZ ;  /* 0x0000002004007810 */ /* 0x000fe20007ffe0ff */
[----:B------:R-:W-:Y:S01]  /*0530*/  CS2R R14, SRZ ;  /* 0x00000000000e7805 */ /* 0x000fe2000001ff00 */
[----:B------:R-:W-:Y:S01]  /*0540*/  SHF.R.S32.HI R3, RZ, 0x1f, R4 ;  /* 0x0000001fff037819 */ /* 0x000fe20000011404 */
[C---:B------:R-:W-:Y:S01]  /*0550*/  IMAD R45, R13.reuse, c[0x0][0x1f4], R12 ;  /* 0x00007d000d2d7a24 */ /* 0x040fe200078e020c */
[----:B------:R-:W-:Y:S01]  /*0560*/  ISETP.GE.AND P1, PT, R0, R7, PT ;  /* 0x000000070000720c */ /* 0x000fe20003f26270 */
[----:B------:R-:W-:Y:S01]  /*0570*/  IMAD.WIDE.U32 R10, R13, c[0x0][0x1f0], R10 ;  /* 0x00007c000d0a7a25 */ /* 0x000fe200078e000a */
[----:B------:R-:W-:Y:S01]  /*0580*/  IADD3 R2, R40, 0x40, RZ ;  /* 0x0000004028027810 */ /* 0x000fe20007ffe0ff */
[----:B------:R-:W-:Y:S01]  /*0590*/  CS2R R12, SRZ ;  /* 0x00000000000c7805 */ /* 0x000fe2000001ff00 */
[----:B------:R-:W-:Y:S01]  /*05a0*/  IADD3 R35, R33, R35, RZ ;  /* 0x0000002321237210 */ /* 0x000fe20007ffe0ff */
[----:B------:R-:W-:Y:S05]  /*05b0*/  @P0 BRA `(.L_x_500) ;  /* 0x000000e000000947 */ /* 0x000fea0003800000 */
[----:B------:R-:W-:Y:S01]  /*05c0*/  IMAD R7, R3, c[0x0][0x370], RZ ;  /* 0x0000dc0003077a24 */ /* 0x000fe200078e02ff */
[C---:B------:R-:W-:Y:S01]  /*05d0*/  IADD3 R0, R40.reuse, 0x80, RZ ;  /* 0x0000008028007810 */ /* 0x040fe20007ffe0ff */
[----:B------:R-:W-:Y:S01]  /*05e0*/  IMAD.MOV.U32 R34, RZ, RZ, R32 ;  /* 0x000000ffff227224 */ /* 0x000fe200078e0020 */
[----:B------:R-:W-:Y:S01]  /*05f0*/  ISETP.GE.AND P2, PT, R40, c[0x0][0x220], PT ;  /* 0x0000880028007a0c */ /* 0x000fe20003f46270 */
[----:B------:R-:W-:Y:S01]  /*0600*/  IMAD R7, R4, c[0x0][0x374], R7 ;  /* 0x0000dd0004077a24 */ /* 0x000fe200078e0207 */
[----:B------:R-:W-:Y:S01]  /*0610*/  ISETP.GE.AND P4, PT, R0, c[0x0][0x220], PT ;  /* 0x0000880000007a0c */ /* 0x000fe20003f86270 */
[----:B------:R-:W-:Y:S01]  /*0620*/  IMAD.WIDE.U32 R8, R4, c[0x0][0x370], R34 ;  /* 0x0000dc0004087a25 */ /* 0x000fe200078e0022 */
[----:B------:R-:W-:-:S04]  /*0630*/  ISETP.GE.AND P3, PT, R2, c[0x0][0x220], PT ;  /* 0x0000880002007a0c */ /* 0x000fc80003f66270 */
[----:B------:R-:W-:Y:S02]  /*0640*/  IADD3 R7, R9, R7, RZ ;  /* 0x0000000709077210 */ /* 0x000fe40007ffe0ff */
[----:B------:R-:W-:-:S04]  /*0650*/  LEA R16, P5, R8, c[0x0][0x330], 0x1 ;  /* 0x0000cc0008107a11 */ /* 0x000fc800078a08ff */
[----:B------:R-:W-:-:S05]  /*0660*/  LEA.HI.X R17, R8, c[0x0][0x334], R7, 0x1, P5 ;  /* 0x0000cd0008117a11 */ /* 0x000fca00028f0c07 */
[----:B------:R0:W5:Y:S04]  /*0670*/  @!P2 LDG.E.128 R20, [R16.64] ;  /* 0x000000041014a981 */ /* 0x000168000c1e1d00 */
[----:B------:R0:W5:Y:S04]  /*0680*/  @!P3 LDG.E.128 R24, [R16.64+0x80] ;  /* 0x000080041018b981 */ /* 0x000168000c1e1d00 */
[----:B------:R0:W5:Y:S02]  /*0690*/  @!P4 LDG.E.128 R12, [R16.64+0x100] ;  /* 0x00010004100cc981 */ /* 0x000164000c1e1d00 */
.L_x_500:
[----:B------:R-:W-:Y:S05]  /*06a0*/  BSYNC B0 ;  /* 0x0000000000007941 */ /* 0x000fea0003800000 */
.L_x_499:
[----:B------:R-:W-:Y:S01]  /*06b0*/  BSSY B0, `(.L_x_501) ;  /* 0x0000020000007945 */ /* 0x000fe20003800000 */
[----:B------:R-:W-:Y:S01]  /*06c0*/  HFMA2.MMA R19, -RZ, RZ, 0, 0 ;  /* 0x00000000ff137435 */ /* 0x000fe200000001ff */
[----:B-----5:R-:W-:Y:S01]  /*06d0*/  MOV R9, R22 ;  /* 0x0000001600097202 */ /* 0x020fe20000000f00 */
[----:B------:R-:W-:Y:S01]  /*06e0*/  IMAD.MOV.U32 R46, RZ, RZ, R23 ;  /* 0x000000ffff2e7224 */ /* 0x000fe200078e0017 */
[----:B------:R-:W-:Y:S01]  /*06f0*/  MOV R43, R20 ;  /* 0x00000014002b7202 */ /* 0x000fe20000000f00 */
[----:B------:R-:W-:Y:S01]  /*0700*/  CS2R R28, SRZ ;  /* 0x00000000001c7805 */ /* 0x000fe2000001ff00 */
[----:B------:R-:W-:Y:S01]  /*0710*/  MOV R48, R21 ;  /* 0x0000001500307202 */ /* 0x000fe20000000f00 */
[----:B------:R-:W-:Y:S01]  /*0720*/  CS2R R22, SRZ ;  /* 0x0000000000167805 */ /* 0x000fe2000001ff00 */
[----:B------:R-:W-:Y:S01]  /*0730*/  MOV R0, R26 ;  /* 0x0000001a00007202 */ /* 0x000fe20000000f00 */
[----:B------:R-:W-:Y:S01]  /*0740*/  CS2R R20, SRZ ;  /* 0x0000000000147805 */ /* 0x000fe2000001ff00 */
[----:B------:R-:W-:Y:S01]  /*0750*/  MOV R7, R27 ;  /* 0x0000001b00077202 */ /* 0x000fe20000000f00 */
[----:B0-----:R-:W-:Y:S01]  /*0760*/  CS2R R16, SRZ ;  /* 0x0000000000107805 */ /* 0x001fe2000001ff00 */
[----:B------:R-:W-:-:S02]  /*0770*/  MOV R8, R24 ;  /* 0x0000001800087202 */ /* 0x000fc40000000f00 */
[----:B------:R-:W-:Y:S01]  /*0780*/  MOV R42, R25 ;  /* 0x00000019002a7202 */ /* 0x000fe20000000f00 */
[----:B------:R-:W-:Y:S05]  /*0790*/  @P1 BRA `(.L_x_502) ;  /* 0x0000011000001947 */ /* 0x000fea0003800000 */
[----:B------:R-:W-:Y:S02]  /*07a0*/  IADD3 R27, P2, R4, 0x20, RZ ;  /* 0x00000020041b7810 */ /* 0x000fe40007f5e0ff */
[----:B------:R-:W-:Y:S02]  /*07b0*/  MOV R25, R35 ;  /* 0x0000002300197202 */ /* 0x000fe40000000f00 */
[----:B------:R-:W-:Y:S02]  /*07c0*/  IADD3.X R24, RZ, R3, RZ, P2, !PT ;  /* 0x00000003ff187210 */ /* 0x000fe400017fe4ff */
[C---:B------:R-:W-:Y:S02]  /*07d0*/  IADD3 R33, R40.reuse, 0x80, RZ ;  /* 0x0000008028217810 */ /* 0x040fe40007ffe0ff */
[----:B------:R-:W-:Y:S01]  /*07e0*/  ISETP.GE.AND P3, PT, R40, c[0x0][0x220], PT ;  /* 0x0000880028007a0c */ /* 0x000fe20003f66270 */
[----:B------:R-:W-:Y:S01]  /*07f0*/  IMAD R26, R24, c[0x0][0x370], RZ ;  /* 0x0000dc00181a7a24 */ /* 0x000fe200078e02ff */
[----:B------:R-:W-:-:S02]  /*0800*/  MOV R24, R32 ;  /* 0x0000002000187202 */ /* 0x000fc40000000f00 */
[----:B------:R-:W-:Y:S02]  /*0810*/  ISETP.GE.AND P5, PT, R33, c[0x0][0x220], PT ;  /* 0x0000880021007a0c */ /* 0x000fe40003fa6270 */
[----:B------:R-:W-:Y:S01]  /*0820*/  ISETP.GE.AND P4, PT, R2, c[0x0][0x220], PT ;  /* 0x0000880002007a0c */ /* 0x000fe20003f86270 */
[----:B------:R-:W-:-:S04]  /*0830*/  IMAD.WIDE.U32 R24, R27, c[0x0][0x370], R24 ;  /* 0x0000dc001b187a25 */ /* 0x000fc800078e0018 */
[----:B------:R-:W-:Y:S01]  /*0840*/  IMAD R27, R27, c[0x0][0x374], R26 ;  /* 0x0000dd001b1b7a24 */ /* 0x000fe200078e021a */
[----:B------:R-:W-:-:S03]  /*0850*/  LEA R26, P2, R24, c[0x0][0x330], 0x1 ;  /* 0x0000cc00181a7a11 */ /* 0x000fc600078408ff */
[----:B------:R-:W-:-:S05]  /*0860*/  IMAD.IADD R25, R25, 0x1, R27 ;  /* 0x0000000119197824 */ /* 0x000fca00078e021b */
[----:B------:R-:W-:-:S05]  /*0870*/  LEA.HI.X R27, R24, c[0x0][0x334], R25, 0x1, P2 ;  /* 0x0000cd00181b7a11 */ /* 0x000fca00010f0c19 */
[----:B------:R0:W5:Y:S04]  /*0880*/  @!P3 LDG.E.128 R20, [R26.64] ;  /* 0x000000041a14b981 */ /* 0x000168000c1e1d00 */
[----:B------:R0:W5:Y:S04]  /*0890*/  @!P4 LDG.E.128 R28, [R26.64+0x80] ;  /* 0x000080041a1cc981 */ /* 0x000168000c1e1d00 */
[----:B------:R0:W5:Y:S02]  /*08a0*/  @!P5 LDG.E.128 R16, [R26.64+0x100] ;  /* 0x000100041a10d981 */ /* 0x000164000c1e1d00 */
.L_x_502:
[----:B------:R-:W-:Y:S05]  /*08b0*/  BSYNC B0 ;  /* 0x0000000000007941 */ /* 0x000fea0003800000 */
.L_x_501:
[----:B------:R-:W-:Y:S01]  /*08c0*/  BSSY B0, `(.L_x_503) ;  /* 0x0000021000007945 */ /* 0x000fe20003800000 */
[----:B------:R-:W-:Y:S01]  /*08d0*/  HFMA2.MMA R38, -RZ, RZ, 0, 0 ;  /* 0x00000000ff267435 */ /* 0x000fe200000001ff */
[----:B-----5:R-:W-:Y:S01]  /*08e0*/  MOV R47, R30 ;  /* 0x0000001e002f7202 */ /* 0x020fe20000000f00 */
[----:B------:R-:W-:Y:S01]  /*08f0*/  IMAD.MOV.U32 R53, RZ, RZ, R20 ;  /* 0x000000ffff357224 */ /* 0x000fe200078e0014 */
[----:B------:R-:W-:Y:S01]  /*0900*/  MOV R50, R31 ;  /* 0x0000001f00327202 */ /* 0x000fe20000000f00 */
[----:B------:R-:W-:Y:S01]  /*0910*/  CS2R R34, SRZ ;  /* 0x0000000000227805 */ /* 0x000fe2000001ff00 */
[----:B------:R-:W-:Y:S01]  /*0920*/  MOV R49, R28 ;  /* 0x0000001c00317202 */ /* 0x000fe20000000f00 */
[----:B0-----:R-:W-:Y:S01]  /*0930*/  CS2R R26, SRZ ;  /* 0x00000000001a7805 */ /* 0x001fe2000001ff00 */
[----:B------:R-:W-:Y:S01]  /*0940*/  MOV R52, R29 ;  /* 0x0000001d00347202 */ /* 0x000fe20000000f00 */
[----:B------:R-:W-:Y:S01]  /*0950*/  CS2R R24, SRZ ;  /* 0x0000000000187805 */ /* 0x000fe2000001ff00 */
[----:B------:R-:W-:Y:S01]  /*0960*/  MOV R51, R22 ;  /* 0x0000001600337202 */ /* 0x000fe20000000f00 */
[----:B------:R-:W-:Y:S01]  /*0970*/  CS2R R30, SRZ ;  /* 0x00000000001e7805 */ /* 0x000fe2000001ff00 */
[----:B------:R-:W-:Y:S01]  /*0980*/  MOV R54, R23 ;  /* 0x0000001700367202 */ /* 0x000fe20000000f00 */
[----:B------:R-:W-:Y:S01]  /*0990*/  CS2R R28, SRZ ;  /* 0x00000000001c7805 */ /* 0x000fe2000001ff00 */
[----:B------:R-:W-:Y:S01]  /*09a0*/  MOV R55, R21 ;  /* 0x0000001500377202 */ /* 0x000fe20000000f00 */
[----:B------:R-:W-:Y:S01]  /*09b0*/  CS2R R22, SRZ ;  /* 0x0000000000167805 */ /* 0x000fe2000001ff00 */
[----:B------:R-:W-:Y:S01]  /*09c0*/  CS2R R20, SRZ ;  /* 0x0000000000147805 */ /* 0x000fe2000001ff00 */
[----:B------:R-:W-:Y:S01]  /*09d0*/  IADD3 R45, R11, R45, RZ ;  /* 0x0000002d0b2d7210 */ /* 0x000fe20007ffe0ff */
[----:B------:R-:W-:Y:S05]  /*09e0*/  @P0 BRA `(.L_x_504) ;  /* 0x000000e000000947 */ /* 0x000fea0003800000 */
[----:B------:R-:W-:Y:S01]  /*09f0*/  MOV R44, R10 ;  /* 0x0000000a002c7202 */ /* 0x000fe20000000f00 */
[----:B------:R-:W-:Y:S01]  /*0a00*/  IMAD R33, R3, c[0x0][0x1e8], RZ ;  /* 0x00007a0003217a24 */ /* 0x000fe200078e02ff */
[----:B------:R-:W-:-:S02]  /*0a10*/  IADD3 R32, R40, 0x80, RZ ;  /* 0x0000008028207810 */ /* 0x000fc40007ffe0ff */
[----:B------:R-:W-:Y:S01]  /*0a20*/  ISETP.GE.AND P2, PT, R40, c[0x0][0x220], PT ;  /* 0x0000880028007a0c */ /* 0x000fe20003f46270 */
[----:B------:R-:W-:Y:S01]  /*0a30*/  IMAD.WIDE.U32 R36, R4, c[0x0][0x1e8], R44 ;  /* 0x00007a0004247a25 */ /* 0x000fe200078e002c */
[----:B------:R-:W-:Y:S02]  /*0a40*/  ISETP.GE.AND P4, PT, R32, c[0x0][0x220], PT ;  /* 0x0000880020007a0c */ /* 0x000fe40003f86270 */
[----:B------:R-:W-:Y:S01]  /*0a50*/  ISETP.GE.AND P3, PT, R2, c[0x0][0x220], PT ;  /* 0x0000880002007a0c */ /* 0x000fe20003f66270 */
[----:B------:R-:W-:Y:S01]  /*0a60*/  IMAD R33, R4, c[0x0][0x1ec], R33 ;  /* 0x00007b0004217a24 */ /* 0x000fe200078e0221 */
[----:B------:R-:W-:-:S04]  /*0a70*/  LEA R32, P0, R36, c[0x0][0x1d0], 0x1 ;  /* 0x0000740024207a11 */ /* 0x000fc800078008ff */
[----:B------:R-:W-:-:S04]  /*0a80*/  IADD3 R33, R37, R33, RZ ;  /* 0x0000002125217210 */ /* 0x000fc80007ffe0ff */
[----:B------:R-:W-:-:S05]  /*0a90*/  LEA.HI.X R33, R36, c[0x0][0x1d4], R33, 0x1, P0 ;  /* 0x0000750024217a11 */ /* 0x000fca00000f0c21 */
[----:B------:R0:W5:Y:S04]  /*0aa0*/  @!P2 LDG.E.128 R24, [R32.64] ;  /* 0x000000042018a981 */ /* 0x000168000c1e1d00 */
[----:B------:R0:W5:Y:S04]  /*0ab0*/  @!P3 LDG.E.128 R20, [R32.64+0x80] ;  /* 0x000080042014b981 */ /* 0x000168000c1e1d00 */
[----:B------:R0:W5:Y:S02]  /*0ac0*/  @!P4 LDG.E.128 R28, [R32.64+0x100] ;  /* 0x00010004201cc981 */ /* 0x000164000c1e1d00 */
.L_x_504:
[----:B------:R-:W-:Y:S05]  /*0ad0*/  BSYNC B0 ;  /* 0x0000000000007941 */ /* 0x000fea0003800000 */
.L_x_503:
[----:B------:R-:W-:Y:S01]  /*0ae0*/  BSSY B0, `(.L_x_505) ;  /* 0x000001b000007945 */ /* 0x000fe20003800000 */
[----:B------:R-:W-:Y:S01]  /*0af0*/  HFMA2.MMA R39, -RZ, RZ, 0, 0 ;  /* 0x00000000ff277435 */ /* 0x000fe200000001ff */
[----:B-----5:R-:W-:Y:S01]  /*0b00*/  MOV R56, R22 ;  /* 0x0000001600387202 */ /* 0x020fe20000000f00 */
[----:B------:R-:W-:Y:S01]  /*0b10*/  IMAD.MOV.U32 R58, RZ, RZ, R23 ;  /* 0x000000ffff3a7224 */ /* 0x000fe200078e0017 */
[----:B------:R-:W-:Y:S01]  /*0b20*/  MOV R57, R20 ;  /* 0x0000001400397202 */ /* 0x000fe20000000f00 */
[----:B0-----:R-:W-:Y:S01]  /*0b30*/  CS2R R32, SRZ ;  /* 0x0000000000207805 */ /* 0x001fe2000001ff00 */
[----:B------:R-:W-:Y:S01]  /*0b40*/  MOV R59, R21 ;  /* 0x00000015003b7202 */ /* 0x000fe20000000f00 */
[----:B------:R-:W-:Y:S01]  /*0b50*/  CS2R R22, SRZ ;  /* 0x0000000000167805 */ /* 0x000fe2000001ff00 */
[----:B------:R-:W-:Y:S01]  /*0b60*/  CS2R R36, SRZ ;  /* 0x0000000000247805 */ /* 0x000fe2000001ff00 */
[----:B------:R-:W-:Y:S01]  /*0b70*/  CS2R R20, SRZ ;  /* 0x0000000000147805 */ /* 0x000fe2000001ff00 */
[----:B------:R-:W-:Y:S05]  /*0b80*/  @P1 BRA `(.L_x_506) ;  /* 0x0000010000001947 */ /* 0x000fea0003800000 */
[----:B------:R-:W-:Y:S02]  /*0b90*/  IADD3 R41, P0, R4, 0x20, RZ ;  /* 0x0000002004297810 */ /* 0x000fe40007f1e0ff */
[----:B------:R-:W-:-:S02]  /*0ba0*/  ISETP.GE.AND P2, PT, R2, c[0x0][0x220], PT ;  /* 0x0000880002007a0c */ /* 0x000fc40003f46270 */
[----:B------:R-:W-:Y:S02]  /*0bb0*/  IADD3.X R3, RZ, R3, RZ, P0, !PT ;  /* 0x00000003ff037210 */ /* 0x000fe400007fe4ff */
[----:B------:R-:W-:Y:S02]  /*0bc0*/  MOV R11, R45 ;  /* 0x0000002d000b7202 */ /* 0x000fe40000000f00 */
[----:B------:R-:W-:Y:S01]  /*0bd0*/  ISETP.GE.AND P1, PT, R40, c[0x0][0x220], PT ;  /* 0x0000880028007a0c */ /* 0x000fe20003f26270 */
[----:B------:R-:W-:Y:S02]  /*0be0*/  IMAD R2, R3, c[0x0][0x1e8], RZ ;  /* 0x00007a0003027a24 */ /* 0x000fe400078e02ff */
[----:B------:R-:W-:-:S04]  /*0bf0*/  IMAD.WIDE.U32 R10, R41, c[0x0][0x1e8], R10 ;  /* 0x00007a00290a7a25 */ /* 0x000fc800078e000a */
[----:B------:R-:W-:Y:S01]  /*0c00*/  IMAD R3, R41, c[0x0][0x1ec], R2 ;  /* 0x00007b0029037a24 */ /* 0x000fe200078e0202 */
[----:B------:R-:W-:-:S04]  /*0c10*/  IADD3 R2, R40, 0x80, RZ ;  /* 0x0000008028027810 */ /* 0x000fc80007ffe0ff */
[----:B------:R-:W-:Y:S02]  /*0c20*/  ISETP.GE.AND P3, PT, R2, c[0x0][0x220], PT ;  /* 0x0000880002007a0c */ /* 0x000fe40003f66270 */
[----:B------:R-:W-:Y:S02]  /*0c30*/  LEA R2, P0, R10, c[0x0][0x1d0], 0x1 ;  /* 0x000074000a027a11 */ /* 0x000fe400078008ff */
[----:B------:R-:W-:-:S04]  /*0c40*/  IADD3 R3, R11, R3, RZ ;  /* 0x000000030b037210 */ /* 0x000fc80007ffe0ff */
[----:B------:R-:W-:-:S05]  /*0c50*/  LEA.HI.X R3, R10, c[0x0][0x1d4], R3, 0x1, P0 ;  /* 0x000075000a037a11 */ /* 0x000fca00000f0c03 */
[----:B------:R0:W5:Y:S04]  /*0c60*/  @!P1 LDG.E.128 R20, [R2.64] ;  /* 0x0000000402149981 */ /* 0x000168000c1e1d00 */
[----:B------:R0:W5:Y:S04]  /*0c70*/  @!P2 LDG.E.128 R32, [R2.64+0x80] ;  /* 0x000080040220a981 */ /* 0x000168000c1e1d00 */
[----:B------:R0:W5:Y:S02]  /*0c80*/  @!P3 LDG.E.128 R36, [R2.64+0x100] ;  /* 0x000100040224b981 */ /* 0x000164000c1e1d00 */
.L_x_506:
[----:B------:R-:W-:Y:S05]  /*0c90*/  BSYNC B0 ;  /* 0x0000000000007941 */ /* 0x000fea0003800000 */
.L_x_505:
[----:B0-----:R-:W-:Y:S01]  /*0ca0*/  HADD2.F32 R2, -RZ, R43.H1_H1 ;  /* 0x3000002bff027230 */ /* 0x001fe20000004100 */
[----:B------:R-:W-:Y:S01]  /*0cb0*/  LOP3.LUT P0, RZ, R6, 0x7, RZ, 0xc0, !PT ;  /* 0x0000000706ff7812 */ /* 0x000fe2000780c0ff */
[----:B------:R-:W-:-:S02]  /*0cc0*/  HADD2.F32 R3, -RZ, R24.H1_H1 ;  /* 0x30000018ff037230 */ /* 0x000fc40000004100 */
[----:B------:R-:W-:Y:S02]  /*0cd0*/  HADD2.F32 R43, -RZ, R43.H0_H0 ;  /* 0x2000002bff2b7230 */ /* 0x000fe40000004100 */
[----:B------:R-:W-:Y:S01]  /*0ce0*/  HADD2.F32 R24, -RZ, R24.H0_H0 ;  /* 0x20000018ff187230 */ /* 0x000fe20000004100 */
[----:B------:R-:W-:Y:S01]  /*0cf0*/  FMUL.FTZ R2, R2, R3 ;  /* 0x0000000302027220 */ /* 0x000fe20000410000 */
[----:B------:R-:W-:Y:S02]  /*0d00*/  HADD2.F32 R3, -RZ, R25.H0_H0 ;  /* 0x20000019ff037230 */ /* 0x000fe40000004100 */
[----:B------:R-:W-:Y:S01]  /*0d10*/  HADD2.F32 R4, -RZ, R53.H1_H1 ;  /* 0x30000035ff047230 */ /* 0x000fe20000004100 */
[----:B------:R-:W-:Y:S01]  /*0d20*/  FFMA.FTZ R24, R43, R24, R2 ;  /* 0x000000182b187223 */ /* 0x000fe20000010002 */
[----:B------:R-:W-:Y:S02]  /*0d30*/  HADD2.F32 R2, -RZ, R48.H0_H0 ;  /* 0x20000030ff027230 */ /* 0x000fe40000004100 */
[----:B-----5:R-:W-:-:S02]  /*0d40*/  HADD2.F32 R11, -RZ, R20.H1_H1 ;  /* 0x30000014ff0b7230 */ /* 0x020fc40000004100 */
[----:B------:R-:W-:Y:S01]  /*0d50*/  HADD2.F32 R48, -RZ, R48.H1_H1 ;  /* 0x30000030ff307230 */ /* 0x000fe20000004100 */
[----:B------:R-:W-:Y:S01]  /*0d60*/  FFMA.FTZ R24, R2, R3, R24 ;  /* 0x0000000302187223 */ /* 0x000fe20000010018 */
[----:B------:R-:W-:Y:S01]  /*0d70*/  HADD2.F32 R25, -RZ, R25.H1_H1 ;  /* 0x30000019ff197230 */ /* 0x000fe20000004100 */
[----:B------:R-:W-:Y:S01]  /*0d80*/  FMUL.FTZ R4, R4, R11 ;  /* 0x0000000b04047220 */ /* 0x000fe20000410000 */
[----:B------:R-:W-:Y:S02]  /*0d90*/  HADD2.F32 R2, -RZ, R9.H0_H0 ;  /* 0x20000009ff027230 */ /* 0x000fe40000004100 */
[----:B------:R-:W-:Y:S01]  /*0da0*/  HADD2.F32 R53, -RZ, R53.H0_H0 ;  /* 0x20000035ff357230 */ /* 0x000fe20000004100 */
[----:B------:R-:W-:Y:S01]  /*0db0*/  FFMA.FTZ R24, R48, R25, R24 ;  /* 0x0000001930187223 */ /* 0x000fe20000010018 */
[----:B------:R-:W-:Y:S02]  /*0dc0*/  HADD2.F32 R10, -RZ, R20.H0_H0 ;  /* 0x20000014ff0a7230 */ /* 0x000fe40000004100 */
[----:B------:R-:W-:-:S02]  /*0dd0*/  HADD2.F32 R3, -RZ, R26.H0_H0 ;  /* 0x2000001aff037230 */ /* 0x000fc40000004100 */
[----:B------:R-:W-:Y:S01]  /*0de0*/  HADD2.F32 R9, -RZ, R9.H1_H1 ;  /* 0x30000009ff097230 */ /* 0x000fe20000004100 */
[----:B------:R-:W-:Y:S01]  /*0df0*/  FFMA.FTZ R4, R53, R10, R4 ;  /* 0x0000000a35047223 */ /* 0x000fe20000010004 */
[----:B------:R-:W-:Y:S01]  /*0e00*/  HADD2.F32 R10, -RZ, R21.H0_H0 ;  /* 0x20000015ff0a7230 */ /* 0x000fe20000004100 */
[----:B------:R-:W-:Y:S01]  /*0e10*/  FFMA.FTZ R2, R2, R3, R24 ;  /* 0x0000000302027223 */ /* 0x000fe20000010018 */
[--C-:B------:R-:W-:Y:S02]  /*0e20*/  HADD2.F32 R3, -RZ, R55.reuse.H0_H0 ;  /* 0x20000037ff037230 */ /* 0x100fe40000004100 */
[----:B------:R-:W-:Y:S02]  /*0e30*/  HADD2.F32 R26, -RZ, R26.H1_H1 ;  /* 0x3000001aff1a7230 */ /* 0x000fe40000004100 */
[----:B------:R-:W-:Y:S01]  /*0e40*/  HADD2.F32 R55, -RZ, R55.H1_H1 ;  /* 0x30000037ff377230 */ /* 0x000fe20000004100 */
[----:B------:R-:W-:Y:S01]  /*0e50*/  FFMA.FTZ R4, R3, R10, R4 ;  /* 0x0000000a03047223 */ /* 0x000fe20000010004 */
[----:B------:R-:W-:Y:S01]  /*0e60*/  HADD2.F32 R3, -RZ, R27.H0_H0 ;  /* 0x2000001bff037230 */ /* 0x000fe20000004100 */
[----:B------:R-:W-:Y:S01]  /*0e70*/  FFMA.FTZ R9, R9, R26, R2 ;  /* 0x0000001a09097223 */ /* 0x000fe20000010002 */
[----:B------:R-:W-:-:S02]  /*0e80*/  HADD2.F32 R2, -RZ, R46.H0_H0 ;  /* 0x2000002eff027230 */ /* 0x000fc40000004100 */
[----:B------:R-:W-:Y:S02]  /*0e90*/  HADD2.F32 R21, -RZ, R21.H1_H1 ;  /* 0x30000015ff157230 */ /* 0x000fe40000004100 */
[----:B------:R-:W-:Y:S01]  /*0ea0*/  HADD2.F32 R46, -RZ, R46.H1_H1 ;  /* 0x3000002eff2e7230 */ /* 0x000fe20000004100 */
[----:B------:R-:W-:Y:S01]  /*0eb0*/  FFMA.FTZ R2, R2, R3, R9 ;  /* 0x0000000302027223 */ /* 0x000fe20000010009 */
[----:B------:R-:W-:Y:S01]  /*0ec0*/  HADD2.F32 R27, -RZ, R27.H1_H1 ;  /* 0x3000001bff1b7230 */ /* 0x000fe20000004100 */
[----:B------:R-:W-:Y:S01]  /*0ed0*/  FFMA.FTZ R4, R55, R21, R4 ;  /* 0x0000001537047223 */ /* 0x000fe20000010004 */
[--C-:B------:R-:W-:Y:S02]  /*0ee0*/  HADD2.F32 R11, -RZ, R51.reuse.H0_H0 ;  /* 0x20000033ff0b7230 */ /* 0x100fe40000004100 */
[----:B------:R-:W-:Y:S01]  /*0ef0*/  HADD2.F32 R10, -RZ, R22.H0_H0 ;  /* 0x20000016ff0a7230 */ /* 0x000fe20000004100 */
[----:B------:R-:W-:Y:S01]  /*0f00*/  FFMA.FTZ R27, R46, R27, R2 ;  /* 0x0000001b2e1b7223 */ /* 0x000fe20000010002 */
[----:B------:R-:W-:-:S02]  /*0f10*/  HADD2.F32 R51, -RZ, R51.H1_H1 ;  /* 0x30000033ff337230 */ /* 0x000fc40000004100 */
[----:B------:R-:W-:Y:S01]  /*0f20*/  HADD2.F32 R22, -RZ, R22.H1_H1 ;  /* 0x30000016ff167230 */ /* 0x000fe20000004100 */
[----:B------:R-:W-:Y:S01]  /*0f30*/  FFMA.FTZ R4, R11, R10, R4 ;  /* 0x0000000a0b047223 */ /* 0x000fe20000010004 */
[----:B------:R-:W-:Y:S02]  /*0f40*/  HADD2.F32 R2, -RZ, R8.H0_H0 ;  /* 0x20000008ff027230 */ /* 0x000fe40000004100 */
[----:B------:R-:W-:Y:S01]  /*0f50*/  HADD2.F32 R3, -RZ, R57.H0_H0 ;  /* 0x20000039ff037230 */ /* 0x000fe20000004100 */
[----:B------:R-:W-:Y:S01]  /*0f60*/  FFMA.FTZ R4, R51, R22, R4 ;  /* 0x0000001633047223 */ /* 0x000fe20000010004 */
[----:B------:R-:W-:Y:S02]  /*0f70*/  HADD2.F32 R9, -RZ, R54.H0_H0 ;  /* 0x20000036ff097230 */ /* 0x000fe40000004100 */
        /* <DEDUP_REMOVED lines=8> */
[----:B------:R-:W-:Y:S02]  /*1000*/  HADD2.F32 R9, -RZ, R54.H1_H1 ;  /* 0x30000036ff097230 */ /* 0x000fe40000004100 */
[----:B------:R-:W-:Y:S01]  /*1010*/  HADD2.F32 R23, -RZ, R23.H1_H1 ;  /* 0x30000017ff177230 */ /* 0x000fe20000004100 */
[----:B------:R-:W-:Y:S01]  /*1020*/  FFMA.FTZ R2, R2, R3, R8 ;  /* 0x0000000302027223 */ /* 0x000fe20000010008 */
[----:B------:R-:W-:-:S02]  /*1030*/  HADD2.F32 R42, -RZ, R42.H1_H1 ;  /* 0x3000002aff2a7230 */ /* 0x000fc40000004100 */
[----:B------:R-:W-:Y:S01]  /*1040*/  HADD2.F32 R59, -RZ, R59.H1_H1 ;  /* 0x3000003bff3b7230 */ /* 0x000fe20000004100 */
[----:B------:R-:W-:Y:S01]  /*1050*/  FFMA.FTZ R4, R9, R23, R4 ;  /* 0x0000001709047223 */ /* 0x000fe20000010004 */
[--C-:B------:R-:W-:Y:S02]  /*1060*/  HADD2.F32 R3, -RZ, R49.reuse.H0_H0 ;  /* 0x20000031ff037230 */ /* 0x100fe40000004100 */
        /* <DEDUP_REMOVED lines=8> */
[----:B------:R-:W-:Y:S02]  /*10f0*/  HADD2.F32 R22, -RZ, R0.H1_H1 ;  /* 0x30000000ff167230 */ /* 0x000fe40000004100 */
        /* <DEDUP_REMOVED lines=11> */
[--C-:B------:R-:W-:Y:S02]  /*11b0*/  HADD2.F32 R21, -RZ, R29.reuse.H0_H0 ;  /* 0x2000001dff157230 */ /* 0x100fe40000004100 */
[----:B------:R-:W-:Y:S01]  /*11c0*/  HADD2.F32 R20, -RZ, R29.H1_H1 ;  /* 0x3000001dff147230 */ /* 0x000fe20000004100 */
[----:B------:R-:W-:Y:S01]  /*11d0*/  FFMA.FTZ R22, R22, R25, R42 ;  /* 0x0000001916167223 */ /* 0x000fe2000001002a */
[----:B------:R-:W-:-:S02]  /*11e0*/  HADD2.F32 R7, -RZ, R7.H1_H1 ;  /* 0x30000007ff077230 */ /* 0x000fc40000004100 */
[--C-:B------:R-:W-:Y:S02]  /*11f0*/  HADD2.F32 R29, -RZ, R47.reuse.H0_H0 ;  /* 0x2000002fff1d7230 */ /* 0x100fe40000004100 */
[----:B------:R-:W-:Y:S02]  /*1200*/  HADD2.F32 R26, -RZ, R34.H0_H0 ;  /* 0x20000022ff1a7230 */ /* 0x000fe40000004100 */
[----:B------:R-:W-:Y:S02]  /*1210*/  HADD2.F32 R58, -RZ, R58.H1_H1 ;  /* 0x3000003aff3a7230 */ /* 0x000fe40000004100 */
[----:B------:R-:W-:Y:S01]  /*1220*/  HADD2.F32 R8, -RZ, R12.H0_H0 ;  /* 0x2000000cff087230 */ /* 0x000fe20000004100 */
[----:B------:R-:W-:Y:S01]  /*1230*/  FFMA.FTZ R24, R29, R26, R24 ;  /* 0x0000001a1d187223 */ /* 0x000fe20000010018 */
        /* <DEDUP_REMOVED lines=8> */
[----:B------:R-:W-:Y:S02]  /*12c0*/  HADD2.F32 R25, -RZ, R50.H0_H0 ;  /* 0x20000032ff197230 */ /* 0x000fe40000004100 */
[----:B------:R-:W-:Y:S01]  /*12d0*/  HADD2.F32 R22, -RZ, R35.H0_H0 ;  /* 0x20000023ff167230 */ /* 0x000fe20000004100 */
[----:B------:R-:W-:Y:S01]  /*12e0*/  FFMA.FTZ R7, R12, R23, R7 ;  /* 0x000000170c077223 */ /* 0x000fe20000010007 */
[----:B------:R-:W-:-:S02]  /*12f0*/  HADD2.F32 R4, -RZ, R13.H0_H0 ;  /* 0x2000000dff047230 */ /* 0x000fc40000004100 */
[----:B------:R-:W-:Y:S01]  /*1300*/  HADD2.F32 R27, -RZ, R50.H1_H1 ;  /* 0x30000032ff1b7230 */ /* 0x000fe20000004100 */
[----:B------:R-:W-:Y:S01]  /*1310*/  FFMA.FTZ R24, R25, R22, R24 ;  /* 0x0000001619187223 */ /* 0x000fe20000010018 */
[----:B------:R-:W-:Y:S01]  /*1320*/  HADD2.F32 R35, -RZ, R35.H1_H1 ;  /* 0x30000023ff237230 */ /* 0x000fe20000004100 */
[----:B------:R-:W-:Y:S01]  /*1330*/  FFMA.FTZ R4, R4, R21, R7 ;  /* 0x0000001504047223 */ /* 0x000fe20000010007 */
[----:B------:R-:W-:Y:S02]  /*1340*/  HADD2.F32 R13, -RZ, R13.H1_H1 ;  /* 0x3000000dff0d7230 */ /* 0x000fe40000004100 */
[----:B------:R-:W-:Y:S01]  /*1350*/  HADD2.F32 R23, -RZ, R16.H0_H0 ;  /* 0x20000010ff177230 */ /* 0x000fe20000004100 */
[----:B------:R-:W-:Y:S01]  /*1360*/  FFMA.FTZ R24, R27, R35, R24 ;  /* 0x000000231b187223 */ /* 0x000fe20000010018 */
[----:B------:R-:W-:Y:S01]  /*1370*/  HADD2.F32 R8, -RZ, R36.H0_H0 ;  /* 0x20000024ff087230 */ /* 0x000fe20000004100 */
[----:B------:R-:W-:Y:S01]  /*1380*/  FFMA.FTZ R4, R13, R20, R4 ;  /* 0x000000140d047223 */ /* 0x000fe20000010004 */
[----:B------:R-:W-:-:S02]  /*1390*/  HADD2.F32 R3, -RZ, R14.H0_H0 ;  /* 0x2000000eff037230 */ /* 0x000fc40000004100 */
[----:B------:R-:W-:Y:S01]  /*13a0*/  HADD2.F32 R10, -RZ, R30.H0_H0 ;  /* 0x2000001eff0a7230 */ /* 0x000fe20000004100 */
[----:B------:R-:W-:Y:S01]  /*13b0*/  FFMA.FTZ R24, R23, R8, R24 ;  /* 0x0000000817187223 */ /* 0x000fe20000010018 */
[----:B------:R-:W-:Y:S02]  /*13c0*/  HADD2.F32 R7, -RZ, R16.H1_H1 ;  /* 0x30000010ff077230 */ /* 0x000fe40000004100 */
[----:B------:R-:W-:Y:S01]  /*13d0*/  HADD2.F32 R36, -RZ, R36.H1_H1 ;  /* 0x30000024ff247230 */ /* 0x000fe20000004100 */
[----:B------:R-:W-:Y:S01]  /*13e0*/  FFMA.FTZ R3, R3, R10, R4 ;  /* 0x0000000a03037223 */ /* 0x000fe20000010004 */
[----:B------:R-:W-:Y:S02]  /*13f0*/  HADD2.F32 R14, -RZ, R14.H1_H1 ;  /* 0x3000000eff0e7230 */ /* 0x000fe40000004100 */
[----:B------:R-:W-:Y:S01]  /*1400*/  HADD2.F32 R11, -RZ, R30.H1_H1 ;  /* 0x3000001eff0b7230 */ /* 0x000fe20000004100 */
[----:B------:R-:W-:Y:S01]  /*1410*/  FFMA.FTZ R24, R7, R36, R24 ;  /* 0x0000002407187223 */ /* 0x000fe20000010018 */
[----:B------:R-:W-:-:S02]  /*1420*/  HADD2.F32 R13, -RZ, R17.H0_H0 ;  /* 0x20000011ff0d7230 */ /* 0x000fc40000004100 */
[----:B------:R-:W-:Y:S01]  /*1430*/  HADD2.F32 R8, -RZ, R37.H0_H0 ;  /* 0x20000025ff087230 */ /* 0x000fe20000004100 */
        /* <DEDUP_REMOVED lines=16> */
[----:B------:R-:W-:-:S02]  /*1540*/  HADD2.F32 R7, -RZ, R19.H0_H0 ;  /* 0x20000013ff077230 */ /* 0x000fc40000004100 */
[----:B------:R-:W-:Y:S01]  /*1550*/  HADD2.F32 R2, -RZ, R39.H0_H0 ;  /* 0x20000027ff027230 */ /* 0x000fe20000004100 */
[----:B------:R-:W-:Y:S01]  /*1560*/  FFMA.FTZ R24, R3, R38, R24 ;  /* 0x0000002603187223 */ /* 0x000fe20000010018 */
[----:B------:R-:W-:Y:S01]  /*1570*/  HADD2.F32 R19, -RZ, R19.H1_H1 ;  /* 0x30000013ff137230 */ /* 0x000fe20000004100 */
[----:B------:R-:W0:Y:S01]  /*1580*/  SHFL.BFLY PT, R3, R0, 0x4, 0x1f ;  /* 0x0c801f0000037f89 */ /* 0x000e2200000e0000 */
[----:B------:R-:W-:Y:S01]  /*1590*/  HADD2.F32 R39, -RZ, R39.H1_H1 ;  /* 0x30000027ff277230 */ /* 0x000fe20000004100 */
[----:B------:R-:W-:-:S04]  /*15a0*/  FFMA.FTZ R24, R7, R2, R24 ;  /* 0x0000000207187223 */ /* 0x000fc80000010018 */
[----:B------:R-:W-:-:S05]  /*15b0*/  FFMA.FTZ R24, R19, R39, R24 ;  /* 0x0000002713187223 */ /* 0x000fca0000010018 */
[----:B------:R-:W1:Y:S01]  /*15c0*/  SHFL.BFLY PT, R7, R24, 0x4, 0x1f ;  /* 0x0c801f0018077f89 */ /* 0x000e6200000e0000 */
[----:B0-----:R-:W-:-:S05]  /*15d0*/  FADD.FTZ R3, R0, R3 ;  /* 0x0000000300037221 */ /* 0x001fca0000010000 */
[----:B------:R-:W0:Y:S01]  /*15e0*/  SHFL.BFLY PT, R2, R3, 0x2, 0x1f ;  /* 0x0c401f0003027f89 */ /* 0x000e2200000e0000 */
[----:B-1----:R-:W-:-:S05]  /*15f0*/  FADD.FTZ R8, R24, R7 ;  /* 0x0000000718087221 */ /* 0x002fca0000010000 */
[----:B------:R-:W1:Y:S01]  /*1600*/  SHFL.BFLY PT, R9, R8, 0x2, 0x1f ;  /* 0x0c401f0008097f89 */ /* 0x000e6200000e0000 */
[----:B0-----:R-:W-:Y:S01]  /*1610*/  FADD.FTZ R4, R3, R2 ;  /* 0x0000000203047221 */ /* 0x001fe20000010000 */
[----:B------:R-:W-:Y:S02]  /*1620*/  SHF.R.S32.HI R2, RZ, 0x1f, R5 ;  /* 0x0000001fff027819 */ /* 0x000fe40000011405 */
[----:B------:R-:W-:Y:S02]  /*1630*/  LEA.HI R5, P1, R6, R5, RZ, 0x1d ;  /* 0x0000000506057211 */ /* 0x000fe4000783e8ff */
[----:B------:R-:W0:Y:S02]  /*1640*/  SHFL.BFLY PT, R7, R4, 0x1, 0x1f ;  /* 0x0c201f0004077f89 */ /* 0x000e2400000e0000 */
[----:B------:R-:W-:Y:S02]  /*1650*/  IADD3.X R6, RZ, R2, RZ, P1, !PT ;  /* 0x00000002ff067210 */ /* 0x000fe40000ffe4ff */
[----:B------:R-:W-:Y:S01]  /*1660*/  LEA R2, P1, R5, c[0x0][0x3c8], 0x2 ;  /* 0x0000f20005027a11 */ /* 0x000fe200078210ff */
[----:B-1----:R-:W-:-:S03]  /*1670*/  FADD.FTZ R9, R8, R9 ;  /* 0x0000000908097221 */ /* 0x002fc60000010000 */
[----:B------:R-:W-:Y:S02]  /*1680*/  LEA.HI.X R3, R5, c[0x0][0x3cc], R6, 0x2, P1 ;  /* 0x0000f30005037a11 */ /* 0x000fe400008f1406 */
[----:B------:R-:W1:Y:S01]  /*1690*/  SHFL.BFLY PT, R0, R9, 0x1, 0x1f ;  /* 0x0c201f0009007f89 */ /* 0x000e6200000e0000 */
[----:B0-----:R-:W-:-:S04]  /*16a0*/  FADD.FTZ R7, R4, R7 ;  /* 0x0000000704077221 */ /* 0x001fc80000010000 */
[----:B------:R-:W-:-:S05]  /*16b0*/  FMUL.FTZ R7, R7, c[0x0][0x2d4] ;  /* 0x0000b50007077a20 */ /* 0x000fca0000410000 */
[----:B------:R0:W-:Y:S01]  /*16c0*/  @!P0 STG.E [R2.64], R7 ;  /* 0x0000000702008986 */ /* 0x0001e2000c101904 */
[----:B-1----:R-:W-:Y:S01]  /*16d0*/  FADD.FTZ R0, R9, R0 ;  /* 0x0000000009007221 */ /* 0x002fe20000010000 */
[----:B------:R-:W-:Y:S06]  /*16e0*/  @P0 EXIT ;  /* 0x000000000000094d */ /* 0x000fec0003800000 */
[----:B------:R-:W-:-:S05]  /*16f0*/  FMUL.FTZ R5, R0, c[0x0][0x2d4] ;  /* 0x0000b50000057a20 */ /* 0x000fca0000410000 */
[----:B------:R-:W-:Y:S01]  /*1700*/  STG.E [R2.64+0x80], R5 ;  /* 0x0000800502007986 */ /* 0x000fe2000c101904 */
[----:B------:R-:W-:Y:S05]  /*1710*/  EXIT ;  /* 0x000000000000794d */ /* 0x000fea0003800000 */
.L_x_507:
        /* <DEDUP_REMOVED lines=14> */
.L_x_811:


//--------------------- .text._ZN5flash25flash_bwd_dot_do_o_kernelILb1E23Flash_bwd_kernel_traitsILi192ELi64ELi64ELi8ELi4ELi2ELi2ELb1ELb1EN7cutlass6half_tE19Flash_kernel_traitsILi192ELi64ELi64ELi8ES3_EEEEvNS_16Flash_bwd_paramsE --------------------------
	.section	.text._ZN5flash25flash_bwd_dot_do_o_kernelILb1E23Flash_bwd_kernel_traitsILi192ELi64ELi64ELi8ELi4ELi2ELi2ELb1ELb1EN7cutlass6half_tE19Flash_kernel_traitsILi192ELi64ELi64ELi8ES3_EEEEvNS_16Flash_bwd_paramsE,"ax",@progbits
	.sectioninfo	@"SHI_REGISTERS=65"
	.align	128
        .global         _ZN5flash25flash_bwd_dot_do_o_kernelILb1E23Flash_bwd_kernel_traitsILi192ELi64ELi64ELi8ELi4ELi2ELi2ELb1ELb1EN7cutlass6half_tE19Flash_kernel_traitsILi192ELi64ELi64ELi8ES3_EEEEvNS_16Flash_bwd_paramsE
        .type           _ZN5flash25flash_bwd_dot_do_o_kernelILb1E23Flash_bwd_kernel_traitsILi192ELi64ELi64ELi8ELi4ELi2ELi2ELb1ELb1EN7cutlass6half_tE19Flash_kernel_traitsILi192ELi64ELi64ELi8ES3_EEEEvNS_16Flash_bwd_paramsE,@function
        .size           _ZN5flash25flash_bwd_dot_do_o_kernelILb1E23Flash_bwd_kernel_traitsILi192ELi64ELi64ELi8ELi4ELi2ELi2ELb1ELb1EN7cutlass6half_tE19Flash_kernel_traitsILi192ELi64ELi64ELi8ES3_EEEEvNS_16Flash_bwd_paramsE,(.L_x_812 - _ZN5flash25flash_bwd_dot_do_o_kernelILb1E23Flash_bwd_kernel_traitsILi192ELi64ELi64ELi8ELi4ELi2ELi2ELb1ELb1EN7cutlass6half_tE19Flash_kernel_traitsILi192ELi64ELi64ELi8ES3_EEEEvNS_16Flash_bwd_paramsE)
        .other          _ZN5flash25flash_bwd_dot_do_o_kernelILb1E23Flash_bwd_kernel_traitsILi192ELi64ELi64ELi8ELi4ELi2ELi2ELb1ELb1EN7cutlass6half_tE19Flash_kernel_traitsILi192ELi64ELi64ELi8ES3_EEEEvNS_16Flash_bwd_paramsE,@"STO_CUDA_ENTRY STV_DEFAULT"
_ZN5flash25flash_bwd_dot_do_o_kernelILb1E23Flash_bwd_kernel_traitsILi192ELi64ELi64ELi8ELi4ELi2ELi2ELb1ELb1EN7cutlass6half_tE19Flash_kernel_traitsILi192ELi64ELi64ELi8ES3_EEEEvNS_16Flash_bwd_paramsE:
.text._ZN5flash25flash_bwd_dot_do_o_kernelILb1E23Flash_bwd_kernel_traitsILi192ELi64ELi64ELi8ELi4ELi2ELi2ELb1ELb1EN7cutlass6half_tE19Flash_kernel_traitsILi192ELi64ELi64ELi8ES3_EEEEvNS_16Flash_bwd_paramsE:
        /* <DEDUP_REMOVED lines=11> */
[----:B0-----:R-:W-:Y:S01]  /*00b0*/  IMAD.SHL.U32 R5, R5, 0x40, RZ ;  /* 0x0000004005057824 */ /* 0x001fe200078e00ff */
[----:B--2---:R-:W-:-:S02]  /*00c0*/  @P0 IADD3 R8, R8, -R7, RZ ;  /* 0x8000000708080210 */ /* 0x004fc40007ffe0ff */
[----:B------:R-:W-:-:S04]  /*00d0*/  @!P0 MOV R8, c[0x0][0x214] ;  /* 0x0000850000088a02 */ /* 0x000fc80000000f00 */
[----:B------:R-:W-:-:S13]  /*00e0*/  ISETP.GT.AND P1, PT, R8, R5, PT ;  /* 0x000000050800720c */ /* 0x000fda0003f24270 */
[----:B------:R-:W-:Y:S05]  /*00f0*/  @!P1 EXIT ;  /* 0x000000000000994d */ /* 0x000fea0003800000 */
[----:B------:R-:W-:Y:S01]  /*0100*/  ISETP.NE.AND P1, PT, R7, -0x1, PT ;  /* 0xffffffff0700780c */ /* 0x000fe20003f25270 */
[----:B------:R-:W-:Y:S01]  /*0110*/  IMAD.WIDE R2, R12, 0x80, RZ ;  /* 0x000000800c027825 */ /* 0x000fe200078e02ff */
[----:B------:R-:W-:Y:S01]  /*0120*/  MOV R36, c[0x0][0x1c0] ;  /* 0x0000700000247a02 */ /* 0x000fe20000000f00 */
[----:B------:R-:W0:Y:S01]  /*0130*/  S2R R38, SR_TID.X ;  /* 0x0000000000267919 */ /* 0x000e220000002100 */
[----:B------:R-:W-:Y:S02]  /*0140*/  ULDC.U8 UR6, c[0x0][0x328] ;  /* 0x0000ca0000067ab9 */ /* 0x000fe40000000000 */
[----:B------:R-:W-:Y:S02]  /*0150*/  SEL R18, R2, RZ, P0 ;  /* 0x000000ff02127207 */ /* 0x000fe40000000000 */
[----:B------:R-:W-:Y:S02]  /*0160*/  SEL R19, R3, RZ, P0 ;  /* 0x000000ff03137207 */ /* 0x000fe40000000000 */
[----:B------:R-:W-:-:S03]  /*0170*/  SHF.R.S32.HI R3, RZ, 0x1f, R36 ;  /* 0x0000001fff037819 */ /* 0x000fc60000011424 */
[C---:B------:R-:W-:Y:S01]  /*0180*/  @P1 IMAD.WIDE.U32 R10, R7.reuse, c[0x0][0x370], RZ ;  /* 0x0000dc00070a1a25 */ /* 0x040fe200078e00ff */
[--C-:B------:R-:W-:Y:S02]  /*0190*/  @!P1 SHF.R.S32.HI R0, RZ, 0x1f, R12.reuse ;  /* 0x0000001fff009819 */ /* 0x100fe4000001140c */
[----:B------:R-:W-:Y:S01]  /*01a0*/  @!P1 SHF.R.S32.HI R20, RZ, 0x1f, R12 ;  /* 0x0000001fff149819 */ /* 0x000fe2000001140c */
[----:B------:R-:W-:Y:S01]  /*01b0*/  @P1 IMAD R2, R7, c[0x0][0x374], R11 ;  /* 0x0000dd0007021a24 */ /* 0x000fe200078e020b */
[----:B------:R-:W-:Y:S01]  /*01c0*/  @P1 MOV R4, R10 ;  /* 0x0000000a00041202 */ /* 0x000fe20000000f00 */
[----:B------:R-:W-:Y:S01]  /*01d0*/  IMAD.WIDE R10, R12, c[0x0][0x224], RZ ;  /* 0x000089000c0a7a25 */ /* 0x000fe200078e02ff */
[----:B------:R-:W-:Y:S02]  /*01e0*/  @P1 MOV R21, R7 ;  /* 0x0000000700151202 */ /* 0x000fe40000000f00 */
[----:B------:R-:W-:Y:S01]  /*01f0*/  @!P1 MOV R21, 0xffffffff ;  /* 0xffffffff00159802 */ /* 0x000fe20000000f00 */
[----:B------:R-:W-:-:S02]  /*0200*/  @!P1 IMAD R9, R0, c[0x0][0x368], RZ ;  /* 0x0000da0000099a24 */ /* 0x000fc400078e02ff */
[----:B------:R-:W-:Y:S02]  /*0210*/  IMAD R11, R11, c[0x0][0x1c0], RZ ;  /* 0x000070000b0b7a24 */ /* 0x000fe400078e02ff */
[----:B------:R-:W-:-:S04]  /*0220*/  @!P1 IMAD.WIDE.U32 R14, R12, c[0x0][0x368], RZ ;  /* 0x0000da000c0e9a25 */ /* 0x000fc800078e00ff */
[----:B------:R-:W-:Y:S02]  /*0230*/  @!P1 IMAD R9, R12, c[0x0][0x36c], R9 ;  /* 0x0000db000c099a24 */ /* 0x000fe400078e0209 */
[----:B------:R-:W-:Y:S02]  /*0240*/  IMAD R13, R10, R3, R11 ;  /* 0x000000030a0d7224 */ /* 0x000fe400078e020b */
[----:B------:R-:W-:Y:S01]  /*0250*/  @!P1 IMAD R3, R20, c[0x0][0x1e0], RZ ;  /* 0x0000780014039a24 */ /* 0x000fe200078e02ff */
[----:B------:R-:W-:Y:S01]  /*0260*/  @!P1 IADD3 R2, R15, R9, RZ ;  /* 0x000000090f029210 */ /* 0x000fe20007ffe0ff */
[----:B------:R-:W-:Y:S01]  /*0270*/  @!P1 IMAD.MOV.U32 R4, RZ, RZ, R14 ;  /* 0x000000ffff049224 */ /* 0x000fe200078e000e */
[----:B------:R-:W-:Y:S01]  /*0280*/  SHF.R.S32.HI R20, RZ, 0x1f, R5 ;  /* 0x0000001fff147819 */ /* 0x000fe20000011405 */
[----:B------:R-:W-:-:S04]  /*0290*/  @P1 IMAD.WIDE.U32 R16, R7, c[0x0][0x1e8], RZ ;  /* 0x00007a0007101a25 */ /* 0x000fc800078e00ff */
[----:B------:R-:W-:Y:S01]  /*02a0*/  @!P1 IMAD.WIDE.U32 R14, R12, c[0x0][0x1e0], RZ ;  /* 0x000078000c0e9a25 */ /* 0x000fe200078e00ff */
[----:B------:R-:W-:-:S03]  /*02b0*/  @P1 MOV R6, R16 ;  /* 0x0000001000061202 */ /* 0x000fc60000000f00 */
[----:B------:R-:W-:Y:S01]  /*02c0*/  @!P1 IMAD R9, R12, c[0x0][0x1e4], R3 ;  /* 0x000079000c099a24 */ /* 0x000fe200078e0203 */
[----:B------:R-:W-:Y:S01]  /*02d0*/  @!P1 MOV R6, R14 ;  /* 0x0000000e00069202 */ /* 0x000fe20000000f00 */
[----:B------:R-:W-:Y:S01]  /*02e0*/  IMAD.WIDE.U32 R10, R10, c[0x0][0x1c0], RZ ;  /* 0x000070000a0a7a25 */ /* 0x000fe200078e00ff */
[----:B------:R-:W1:Y:S03]  /*02f0*/  S2R R3, SR_CTAID.Z ;  /* 0x0000000000037919 */ /* 0x000e660000002700 */
[----:B------:R-:W-:Y:S01]  /*0300*/  @P1 IMAD R0, R7, c[0x0][0x1ec], R17 ;  /* 0x00007b0007001a24 */ /* 0x000fe200078e0211 */
[----:B------:R-:W-:Y:S01]  /*0310*/  @!P1 IADD3 R0, R15, R9, RZ ;  /* 0x000000090f009210 */ /* 0x000fe20007ffe0ff */
[----:B------:R-:W-:Y:S01]  /*0320*/  IMAD.MOV.U32 R9, RZ, RZ, c[0x0][0x22c] ;  /* 0x00008b00ff097624 */ /* 0x000fe200078e00ff */
[----:B------:R-:W-:Y:S01]  /*0330*/  IADD3 R11, R11, R13, RZ ;  /* 0x0000000d0b0b7210 */ /* 0x000fe20007ffe0ff */
[----:B------:R-:W-:Y:S01]  /*0340*/  IMAD.WIDE R14, R36, c[0x0][0x22c], RZ ;  /* 0x00008b00240e7a25 */ /* 0x000fe200078e02ff */
[----:B------:R-:W-:-:S02]  /*0350*/  IADD3 R13, P0, R5, R18, RZ ;  /* 0x00000012050d7210 */ /* 0x000fc40007f1e0ff */
[----:B------:R-:W-:Y:S01]  /*0360*/  SHF.R.S32.HI R9, RZ, 0x1f, R9 ;  /* 0x0000001fff097819 */ /* 0x000fe20000011409 */
[----:B------:R-:W-:Y:S01]  /*0370*/  IMAD R11, R11, c[0x0][0x22c], RZ ;  /* 0x00008b000b0b7a24 */ /* 0x000fe200078e02ff */
[----:B------:R-:W-:Y:S01]  /*0380*/  MOV R17, RZ ;  /* 0x000000ff00117202 */ /* 0x000fe20000000f00 */
[----:B------:R-:W-:Y:S02]  /*0390*/  IMAD R16, R15, R21, RZ ;  /* 0x000000150f107224 */ /* 0x000fe400078e02ff */
[----:B------:R-:W-:Y:S01]  /*03a0*/  IMAD R11, R9, R10, R11 ;  /* 0x0000000a090b7224 */ /* 0x000fe200078e020b */
[----:B------:R-:W-:Y:S01]  /*03b0*/  IADD3.X R9, R20, R19, RZ, P0, !PT ;  /* 0x0000001314097210 */ /* 0x000fe200007fe4ff */
[----:B------:R-:W-:Y:S01]  /*03c0*/  IMAD R23, R14, R17, R16 ;  /* 0x000000110e177224 */ /* 0x000fe200078e0210 */
[----:B------:R-:W-:Y:S01]  /*03d0*/  ISETP.NE.AND P0, PT, RZ, UR6, PT ;  /* 0x00000006ff007c0c */ /* 0x000fe2000bf05270 */
[----:B------:R-:W-:-:S04]  /*03e0*/  IMAD.WIDE.U32 R16, R10, c[0x0][0x22c], RZ ;  /* 0x00008b000a107a25 */ /* 0x000fc800078e00ff */
[----:B------:R-:W-:-:S04]  /*03f0*/  IMAD.WIDE.U32 R18, R14, R21, RZ ;  /* 0x000000150e127225 */ /* 0x000fc800078e00ff */
[-C--:B------:R-:W-:Y:S02]  /*0400*/  IMAD R21, R9, R14.reuse, RZ ;  /* 0x0000000e09157224 */ /* 0x080fe400078e02ff */
[----:B------:R-:W-:Y:S01]  /*0410*/  IMAD.IADD R22, R17, 0x1, R11 ;  /* 0x0000000111167824 */ /* 0x000fe200078e020b */
[----:B------:R-:W-:Y:S01]  /*0420*/  @P1 IADD3 R22, R19, R23, RZ ;  /* 0x0000001713161210 */ /* 0x000fe20007ffe0ff */
[----:B-1----:R-:W-:Y:S02]  /*0430*/  IMAD R9, R3, c[0x0][0x22c], RZ ;  /* 0x00008b0003097a24 */ /* 0x002fe400078e02ff */
[----:B------:R-:W-:Y:S01]  /*0440*/  IMAD.WIDE.U32 R10, R13, R14, RZ ;  /* 0x0000000e0d0a7225 */ /* 0x000fe200078e00ff */
[----:B------:R-:W-:-:S03]  /*0450*/  SHF.R.S32.HI R14, RZ, 0x1f, R3 ;  /* 0x0000001fff0e7819 */ /* 0x000fc60000011403 */
[----:B------:R-:W-:Y:S01]  /*0460*/  IMAD R17, R15, R13, R21 ;  /* 0x0000000d0f117224 */ /* 0x000fe200078e0215 */
[----:B------:R-:W-:Y:S02]  /*0470*/  SEL R21, R16, R18, !P1 ;  /* 0x0000001210157207 */ /* 0x000fe40004800000 */
[----:B------:R-:W-:Y:S02]  /*0480*/  SHF.R.S32.HI R16, RZ, 0x1f, R9 ;  /* 0x0000001fff107819 */ /* 0x000fe40000011409 */
[----:B------:R-:W-:Y:S01]  /*0490*/  IADD3 R17, R11, R17, RZ ;  /* 0x000000110b117210 */ /* 0x000fe20007ffe0ff */
[----:B------:R-:W-:Y:S05]  /*04a0*/  @!P0 BRA `(.L_x_508) ;  /* 0x0000007000008947 */ /* 0x000fea0003800000 */
[----:B0-----:R-:W-:Y:S01]  /*04b0*/  HFMA2.MMA R13, -RZ, RZ, 0, 7.62939453125e-06 ;  /* 0x00000080ff0d7435 */ /* 0x001fe200000001ff */
[----:B------:R-:W-:Y:S01]  /*04c0*/  @!P1 IMAD R7, R12, c[0x0][0x224], RZ ;  /* 0x000089000c079a24 */ /* 0x000fe200078e02ff */
[----:B------:R-:W-:-:S03]  /*04d0*/  MOV R18, c[0x0][0x210] ;  /* 0x0000840000127a02 */ /* 0x000fc60000000f00 */
[----:B------:R-:W-:-:S05]  /*04e0*/  IMAD R7, R12, 0x80, R7 ;  /* 0x000000800c077824 */ /* 0x000fca00078e0207 */
[----:B------:R-:W-:-:S04]  /*04f0*/  IMAD R12, R13, R18, c[0x0][0x234] ;  /* 0x00008d000d0c7624 */ /* 0x000fc800078e0212 */
[----:B------:R-:W-:Y:S01]  /*0500*/  IMAD R12, R12, R3, R7 ;  /* 0x000000030c0c7224 */ /* 0x000fe200078e0207 */
[----:B------:R-:W-:Y:S05]  /*0510*/  BRA `(.L_x_509) ;  /* 0x0000002000007947 */ /* 0x000fea0003800000 */
.L_x_508:
[----:B0-----:R-:W-:-:S04]  /*0520*/  IMAD R12, R12, c[0x0][0x1c0], R3 ;  /* 0x000070000c0c7a24 */ /* 0x001fc800078e0203 */
[----:B------:R-:W-:Y:S02]  /*0530*/  IMAD R12, R12, c[0x0][0x224], RZ ;  /* 0x000089000c0c7a24 */ /* 0x000fe400078e02ff */
.L_x_509:
[----:B------:R-:W-:Y:S01]  /*0540*/  SHF.R.S32.HI R7, RZ, 0x1f, R38 ;  /* 0x0000001fff077819 */ /* 0x000fe20000011426 */
[----:B------:R-:W-:Y:S01]  /*0550*/  IMAD R36, R36, c[0x0][0x22c], RZ ;  /* 0x00008b0024247a24 */ /* 0x000fe200078e02ff */
[----:B------:R-:W-:Y:S01]  /*0560*/  IADD3 R18, P0, P1, R10, R21, R9 ;  /* 0x000000150a127210 */ /* 0x000fe2000791e009 */
[C---:B------:R-:W-:Y:S01]  /*0570*/  IMAD R10, R20.reuse, c[0x0][0x370], RZ ;  /* 0x0000dc00140a7a24 */ /* 0x040fe200078e02ff */
[CC--:B------:R-:W-:Y:S01]  /*0580*/  LEA.HI R13, R7.reuse, R38.reuse, RZ, 0x4 ;  /* 0x00000026070d7211 */ /* 0x0c0fe200078f20ff */
[----:B------:R-:W-:Y:S01]  /*0590*/  IMAD R20, R20, c[0x0][0x1e8], RZ ;  /* 0x00007a0014147a24 */ /* 0x000fe200078e02ff */
[----:B------:R-:W-:Y:S01]  /*05a0*/  LEA.HI R7, R7, R38, RZ, 0x3 ;  /* 0x0000002607077211 */ /* 0x000fe200078f18ff */
[----:B------:R-:W-:Y:S01]  /*05b0*/  IMAD.IADD R35, R5, 0x1, R12 ;  /* 0x0000000105237824 */ /* 0x000fe200078e020c */
[----:B------:R-:W-:Y:S01]  /*05c0*/  LOP3.LUT R15, R13, 0x3ffffff0, RZ, 0xc0, !PT ;  /* 0x3ffffff00d0f7812 */ /* 0x000fe200078ec0ff */
[----:B------:R-:W-:Y:S01]  /*05d0*/  BSSY B0, `(.L_x_510) ;  /* 0x000003b000007945 */ /* 0x000fe20003800000 */
[----:B------:R-:W-:-:S02]  /*05e0*/  LOP3.LUT R11, R7, 0x1ffffff8, RZ, 0xc0, !PT ;  /* 0x1ffffff8070b7812 */ /* 0x000fc400078ec0ff */
[-C--:B------:R-:W-:Y:S02]  /*05f0*/  IADD3 R15, -R15, R38.reuse, RZ ;  /* 0x000000260f0f7210 */ /* 0x080fe40007ffe1ff */
[----:B------:R-:W-:Y:S02]  /*0600*/  IADD3 R11, -R11, R38, RZ ;  /* 0x000000260b0b7210 */ /* 0x000fe40007ffe1ff */
[----:B------:R-:W-:Y:S02]  /*0610*/  SHF.R.S32.HI R13, RZ, 0x4, R13 ;  /* 0x00000004ff0d7819 */ /* 0x000fe4000001140d */
[----:B------:R-:W-:Y:S02]  /*0620*/  SHF.L.U32 R30, R11, 0x3, RZ ;  /* 0x000000030b1e7819 */ /* 0x000fe400000006ff */
[----:B------:R-:W-:Y:S02]  /*0630*/  SHF.L.U32 R15, R15, 0x2, RZ ;  /* 0x000000020f0f7819 */ /* 0x000fe400000006ff */
[----:B------:R-:W-:-:S02]  /*0640*/  SHF.R.S32.HI R31, RZ, 0x1f, R30 ;  /* 0x0000001fff1f7819 */ /* 0x000fc4000001141e */
[----:B------:R-:W-:Y:S01]  /*0650*/  IADD3.X R16, R17, R22, R16, P0, P1 ;  /* 0x0000001611107210 */ /* 0x000fe200007e2410 */
[----:B------:R-:W-:Y:S01]  /*0660*/  IMAD R13, R13, R36, R15 ;  /* 0x000000240d0d7224 */ /* 0x000fe200078e020f */
[C---:B------:R-:W-:Y:S01]  /*0670*/  IADD3 R17, -R5.reuse, R8, RZ ;  /* 0x0000000805117210 */ /* 0x040fe20007ffe1ff */
[----:B------:R-:W-:Y:S01]  /*0680*/  IMAD.WIDE.U32 R8, R5, c[0x0][0x370], R30 ;  /* 0x0000dc0005087a25 */ /* 0x000fe200078e001e */
[----:B------:R-:W-:Y:S01]  /*0690*/  SHF.R.S32.HI R34, RZ, 0x3, R7 ;  /* 0x00000003ff227819 */ /* 0x000fe20000011407 */
[----:B------:R-:W-:Y:S01]  /*06a0*/  CS2R R22, SRZ ;  /* 0x0000000000167805 */ /* 0x000fe2000001ff00 */
[----:B------:R-:W-:Y:S01]  /*06b0*/  IADD3 R12, P2, R13, R18, RZ ;  /* 0x000000120d0c7210 */ /* 0x000fe20007f5e0ff */
[C---:B------:R-:W-:Y:S01]  /*06c0*/  IMAD R15, R5.reuse, c[0x0][0x374], R10 ;  /* 0x0000dd00050f7a24 */ /* 0x040fe200078e020a */
[----:B------:R-:W-:Y:S01]  /*06d0*/  IADD3 R24, P3, R4, R8, RZ ;  /* 0x0000000804187210 */ /* 0x000fe20007f7e0ff */
[C---:B------:R-:W-:Y:S01]  /*06e0*/  IMAD.WIDE.U32 R10, R5.reuse, c[0x0][0x1e8], R30 ;  /* 0x00007a00050a7a25 */ /* 0x040fe200078e001e */
[----:B------:R-:W-:Y:S01]  /*06f0*/  ISETP.GE.AND P0, PT, R34, R17, PT ;  /* 0x000000112200720c */ /* 0x000fe20003f06270 */
[----:B------:R-:W-:Y:S01]  /*0700*/  CS2R R18, SRZ ;  /* 0x0000000000127805 */ /* 0x000fe2000001ff00 */
[----:B------:R-:W-:Y:S01]  /*0710*/  IADD3.X R25, R2, R9, R15, P3, !PT ;  /* 0x0000000902197210 */ /* 0x000fe20001ffe40f */
[----:B------:R-:W-:Y:S01]  /*0720*/  IMAD R7, R5, c[0x0][0x1ec], R20 ;  /* 0x00007b0005077a24 */ /* 0x000fe200078e0214 */
[----:B------:R-:W-:Y:S01]  /*0730*/  IADD3 R6, P3, R6, R10, RZ ;  /* 0x0000000a06067210 */ /* 0x000fe20007f7e0ff */
[C---:B------:R-:W-:Y:S01]  /*0740*/  IMAD R2, R14.reuse, c[0x0][0x378], RZ ;  /* 0x0000de000e027a24 */ /* 0x040fe200078e02ff */
[----:B------:R-:W-:Y:S01]  /*0750*/  LEA.HI.X.SX32 R13, R13, R16, 0x1, P2 ;  /* 0x000000100d0d7211 */ /* 0x000fe200010f0eff */
[----:B------:R-:W-:Y:S01]  /*0760*/  IMAD R14, R14, c[0x0][0x1f0], RZ ;  /* 0x00007c000e0e7a24 */ /* 0x000fe200078e02ff */
[----:B------:R-:W-:Y:S01]  /*0770*/  IADD3.X R7, R0, R11, R7, P3, !PT ;  /* 0x0000000b00077210 */ /* 0x000fe20001ffe407 */
[C---:B------:R-:W-:Y:S01]  /*0780*/  IMAD R27, R3.reuse, c[0x0][0x37c], R2 ;  /* 0x0000df00031b7a24 */ /* 0x040fe200078e0202 */
[----:B------:R-:W-:Y:S01]  /*0790*/  IADD3 R5, R34, 0x20, RZ ;  /* 0x0000002022057810 */ /* 0x000fe20007ffe0ff */
[----:B------:R-:W-:Y:S01]  /*07a0*/  IMAD.WIDE.U32 R24, R3, c[0x0][0x378], R24 ;  /* 0x0000de0003187a25 */ /* 0x000fe200078e0018 */
[C---:B------:R-:W-:Y:S01]  /*07b0*/  LEA R28, P2, R12.reuse, c[0x0][0x350], 0x2 ;  /* 0x0000d4000c1c7a11 */ /* 0x040fe200078410ff */
[----:B------:R-:W-:Y:S01]  /*07c0*/  CS2R R20, SRZ ;  /* 0x0000000000147805 */ /* 0x000fe2000001ff00 */
[----:B------:R-:W-:Y:S01]  /*07d0*/  ISETP.GE.AND P1, PT, R5, R17, PT ;  /* 0x000000110500720c */ /* 0x000fe20003f26270 */
[C---:B------:R-:W-:Y:S01]  /*07e0*/  IMAD R41, R3.reuse, c[0x0][0x1f4], R14 ;  /* 0x00007d0003297a24 */ /* 0x040fe200078e020e */
[----:B------:R-:W-:Y:S01]  /*07f0*/  LEA.HI.X R29, R12, c[0x0][0x354], R13, 0x2, P2 ;  /* 0x0000d5000c1d7a11 */ /* 0x000fe200010f140d */
[----:B------:R-:W-:Y:S01]  /*0800*/  IMAD.WIDE.U32 R2, R3, c[0x0][0x1f0], R6 ;  /* 0x00007c0003027a25 */ /* 0x000fe200078e0006 */
[----:B------:R-:W-:Y:S01]  /*0810*/  CS2R R12, SRZ ;  /* 0x00000000000c7805 */ /* 0x000fe2000001ff00 */
[----:B------:R-:W-:Y:S01]  /*0820*/  CS2R R16, SRZ ;  /* 0x0000000000107805 */ /* 0x000fe2000001ff00 */
[----:B------:R-:W-:Y:S01]  /*0830*/  MOV R8, RZ ;  /* 0x000000ff00087202 */ /* 0x000fe20000000f00 */
[----:B------:R-:W-:Y:S01]  /*0840*/  CS2R R4, SRZ ;  /* 0x0000000000047805 */ /* 0x000fe2000001ff00 */
[----:B------:R-:W-:Y:S01]  /*0850*/  CS2R R6, SRZ ;  /* 0x0000000000067805 */ /* 0x000fe2000001ff00 */
[----:B------:R-:W-:-:S02]  /*0860*/  SHF.R.S32.HI R33, RZ, 0x1f, R34 ;  /* 0x0000001fff217819 */ /* 0x000fc40000011422 */
[----:B------:R-:W-:Y:S02]  /*0870*/  IADD3 R32, R30, 0x40, RZ ;  /* 0x000000401e207810 */ /* 0x000fe40007ffe0ff */
[----:B------:R-:W-:Y:S01]  /*0880*/  IADD3 R27, R25, R27, RZ ;  /* 0x0000001b191b7210 */ /* 0x000fe20007ffe0ff */
[----:B------:R-:W-:Y:S05]  /*0890*/  @P0 BRA `(.L_x_511) ;  /* 0x000000e000000947 */ /* 0x000fea0003800000 */
[----:B------:R-:W-:Y:S01]  /*08a0*/  MOV R26, R24 ;  /* 0x00000018001a7202 */ /* 0x000fe20000000f00 */
[----:B------:R-:W-:Y:S01]  /*08b0*/  IMAD R9, R33, c[0x0][0x370], RZ ;  /* 0x0000dc0021097a24 */ /* 0x000fe200078e02ff */
[C---:B------:R-:W-:Y:S02]  /*08c0*/  IADD3 R0, R30.reuse, 0x80, RZ ;  /* 0x000000801e007810 */ /* 0x040fe40007ffe0ff */
[----:B------:R-:W-:Y:S01]  /*08d0*/  ISETP.GE.AND P2, PT, R30, c[0x0][0x220], PT ;  /* 0x000088001e007a0c */ /* 0x000fe20003f46270 */
[----:B------:R-:W-:Y:S01]  /*08e0*/  IMAD.WIDE.U32 R10, R34, c[0x0][0x370], R26 ;  /* 0x0000dc00220a7a25 */ /* 0x000fe200078e001a */
[----:B------:R-:W-:Y:S02]  /*08f0*/  ISETP.GE.AND P4, PT, R0, c[0x0][0x220], PT ;  /* 0x0000880000007a0c */ /* 0x000fe40003f86270 */
[----:B------:R-:W-:Y:S01]  /*0900*/  ISETP.GE.AND P3, PT, R32, c[0x0][0x220], PT ;  /* 0x0000880020007a0c */ /* 0x000fe20003f66270 */
[----:B------:R-:W-:Y:S01]  /*0910*/  IMAD R9, R34, c[0x0][0x374], R9 ;  /* 0x0000dd0022097a24 */ /* 0x000fe200078e0209 */
[----:B------:R-:W-:-:S03]  /*0920*/  LEA R14, P5, R10, c[0x0][0x330], 0x1 ;  /* 0x0000cc000a0e7a11 */ /* 0x000fc600078a08ff */
[----:B------:R-:W-:-:S05]  /*0930*/  IMAD.IADD R9, R11, 0x1, R9 ;  /* 0x000000010b097824 */ /* 0x000fca00078e0209 */
[----:B------:R-:W-:-:S05]  /*0940*/  LEA.HI.X R15, R10, c[0x0][0x334], R9, 0x1, P5 ;  /* 0x0000cd000a0f7a11 */ /* 0x000fca00028f0c09 */
[----:B------:R0:W5:Y:S04]  /*0950*/  @!P2 LDG.E.128 R16, [R14.64] ;  /* 0x000000040e10a981 */ /* 0x000168000c1e1d00 */
[----:B------:R0:W5:Y:S04]  /*0960*/  @!P3 LDG.E.128 R20, [R14.64+0x80] ;  /* 0x000080040e14b981 */ /* 0x000168000c1e1d00 */
[----:B------:R0:W5:Y:S02]  /*0970*/  @!P4 LDG.E.128 R4, [R14.64+0x100] ;  /* 0x000100040e04c981 */ /* 0x000164000c1e1d00 */
.L_x_511:
[----:B------:R-:W-:Y:S05]  /*0980*/  BSYNC B0 ;  /* 0x0000000000007941 */ /* 0x000fea0003800000 */
.L_x_510:
        /* <DEDUP_REMOVED lines=21> */
[----:B------:R-:W-:Y:S01]  /*0ae0*/  ISETP.GE.AND P5, PT, R25, c[0x0][0x220], PT ;  /* 0x0000880019007a0c */ /* 0x000fe20003fa6270 */
[----:B------:R-:W-:Y:S01]  /*0af0*/  IMAD.MOV.U32 R20, RZ, RZ, R24 ;  /* 0x000000ffff147224 */ /* 0x000fe200078e0018 */
[----:B------:R-:W-:-:S03]  /*0b00*/  ISETP.GE.AND P4, PT, R32, c[0x0][0x220], PT ;  /* 0x0000880020007a0c */ /* 0x000fc60003f86270 */
[----:B------:R-:W-:-:S04]  /*0b10*/  IMAD.WIDE.U32 R20, R23, c[0x0][0x370], R20 ;  /* 0x0000dc0017147a25 */ /* 0x000fc800078e0014 */
[----:B------:R-:W-:Y:S01]  /*0b20*/  IMAD R23, R23, c[0x0][0x374], R22 ;  /* 0x0000dd0017177a24 */ /* 0x000fe200078e0216 */
[----:B------:R-:W-:-:S04]  /*0b30*/  LEA R22, P2, R20, c[0x0][0x330], 0x1 ;  /* 0x0000cc0014167a11 */ /* 0x000fc800078408ff */
[----:B------:R-:W-:-:S04]  /*0b40*/  IADD3 R21, R21, R23, RZ ;  /* 0x0000001715157210 */ /* 0x000fc80007ffe0ff */
[----:B------:R-:W-:-:S05]  /*0b50*/  LEA.HI.X R23, R20, c[0x0][0x334], R21, 0x1, P2 ;  /* 0x0000cd0014177a11 */ /* 0x000fca00010f0c15 */
[----:B------:R0:W5:Y:S04]  /*0b60*/  @!P3 LDG.E.128 R12, [R22.64] ;  /* 0x00000004160cb981 */ /* 0x000168000c1e1d00 */
[----:B------:R0:W5:Y:S04]  /*0b70*/  @!P4 LDG.E.128 R16, [R22.64+0x80] ;  /* 0x000080041610c981 */ /* 0x000168000c1e1d00 */
[----:B------:R0:W5:Y:S02]  /*0b80*/  @!P5 LDG.E.128 R8, [R22.64+0x100] ;  /* 0x000100041608d981 */ /* 0x000164000c1e1d00 */
.L_x_513:
[----:B------:R-:W-:Y:S05]  /*0b90*/  BSYNC B0 ;  /* 0x0000000000007941 */ /* 0x000fea0003800000 */
.L_x_512:
[----:B-----5:R-:W-:Y:S01]  /*0ba0*/  MOV R53, R16 ;  /* 0x0000001000357202 */ /* 0x020fe20000000f00 */
[----:B------:R-:W-:Y:S01]  /*0bb0*/  BSSY B0, `(.L_x_514) ;  /* 0x000001f000007945 */ /* 0x000fe20003800000 */
[----:B------:R-:W-:Y:S01]  /*0bc0*/  HFMA2.MMA R16, -RZ, RZ, 0, 0 ;  /* 0x00000000ff107435 */ /* 0x000fe200000001ff */
[----:B------:R-:W-:Y:S01]  /*0bd0*/  MOV R46, R12 ;  /* 0x0000000c002e7202 */ /* 0x000fe20000000f00 */
        /* <DEDUP_REMOVED lines=9> */
[----:B------:R-:W-:Y:S01]  /*0c70*/  MOV R56, R19 ;  /* 0x0000001300387202 */ /* 0x000fe20000000f00 */
[----:B------:R-:W-:Y:S01]  /*0c80*/  CS2R R12, SRZ ;  /* 0x00000000000c7805 */ /* 0x000fe2000001ff00 */
[----:B------:R-:W-:Y:S01]  /*0c90*/  CS2R R14, SRZ ;  /* 0x00000000000e7805 */ /* 0x000fe2000001ff00 */
[----:B------:R-:W-:Y:S01]  /*0ca0*/  IMAD.IADD R41, R3, 0x1, R41 ;  /* 0x0000000103297824 */ /* 0x000fe200078e0229 */
        /* <DEDUP_REMOVED lines=15> */
.L_x_515:
[----:B------:R-:W-:Y:S05]  /*0da0*/  BSYNC B0 ;  /* 0x0000000000007941 */ /* 0x000fea0003800000 */
.L_x_514:
[----:B------:R-:W-:Y:S01]  /*0db0*/  BSSY B0, `(.L_x_516) ;  /* 0x0000020000007945 */ /* 0x000fe20003800000 */
[----:B------:R-:W-:Y:S01]  /*0dc0*/  HFMA2.MMA R17, -RZ, RZ, 0, 0 ;  /* 0x00000000ff117435 */ /* 0x000fe200000001ff */
[----:B0----5:R-:W-:Y:S01]  /*0dd0*/  MOV R48, R24 ;  /* 0x0000001800307202 */ /* 0x021fe20000000f00 */
[----:B------:R-:W-:Y:S01]  /*0de0*/  IMAD.MOV.U32 R59, RZ, RZ, R27 ;  /* 0x000000ffff3b7224 */ /* 0x000fe200078e001b */
        /* <DEDUP_REMOVED lines=8> */
[----:B------:R-:W-:Y:S01]  /*0e70*/  CS2R R20, SRZ ;  /* 0x0000000000147805 */ /* 0x000fe2000001ff00 */
[----:B------:R-:W-:Y:S02]  /*0e80*/  MOV R62, R23 ;  /* 0x00000017003e7202 */ /* 0x000fe40000000f00 */
[----:B------:R-:W-:Y:S01]  /*0e90*/  CS2R R22, SRZ ;  /* 0x0000000000167805 */ /* 0x000fe2000001ff00 */
[----:B------:R-:W-:Y:S05]  /*0ea0*/  @P1 BRA `(.L_x_517) ;  /* 0x0000010000001947 */ /* 0x000fea0003800000 */
[----:B------:R-:W-:Y:S02]  /*0eb0*/  IADD3 R34, P0, R34, 0x20, RZ ;  /* 0x0000002022227810 */ /* 0x000fe40007f1e0ff */
[----:B------:R-:W-:Y:S02]  /*0ec0*/  MOV R3, R41 ;  /* 0x0000002900037202 */ /* 0x000fe40000000f00 */
[C---:B------:R-:W-:Y:S01]  /*0ed0*/  ISETP.GE.AND P1, PT, R30.reuse, c[0x0][0x220], PT ;  /* 0x000088001e007a0c */ /* 0x040fe20003f26270 */
[----:B------:R-:W-:Y:S01]  /*0ee0*/  IMAD.X R31, RZ, RZ, R33, P0 ;  /* 0x000000ffff1f7224 */ /* 0x000fe200000e0621 */
[----:B------:R-:W-:Y:S01]  /*0ef0*/  IADD3 R30, R30, 0x80, RZ ;  /* 0x000000801e1e7810 */ /* 0x000fe20007ffe0ff */
[----:B------:R-:W-:Y:S01]  /*0f00*/  IMAD.WIDE.U32 R2, R34, c[0x0][0x1e8], R2 ;  /* 0x00007a0022027a25 */ /* 0x000fe200078e0002 */
[----:B------:R-:W-:-:S02]  /*0f10*/  ISETP.GE.AND P2, PT, R32, c[0x0][0x220], PT ;  /* 0x0000880020007a0c */ /* 0x000fc40003f46270 */
[----:B------:R-:W-:Y:S01]  /*0f20*/  ISETP.GE.AND P3, PT, R30, c[0x0][0x220], PT ;  /* 0x000088001e007a0c */ /* 0x000fe20003f66270 */
[----:B------:R-:W-:Y:S01]  /*0f30*/  IMAD R31, R31, c[0x0][0x1e8], RZ ;  /* 0x00007a001f1f7a24 */ /* 0x000fe200078e02ff */
[----:B------:R-:W-:-:S03]  /*0f40*/  LEA R30, P0, R2, c[0x0][0x1d0], 0x1 ;  /* 0x00007400021e7a11 */ /* 0x000fc600078008ff */
[----:B------:R-:W-:-:S05]  /*0f50*/  IMAD R31, R34, c[0x0][0x1ec], R31 ;  /* 0x00007b00221f7a24 */ /* 0x000fca00078e021f */
[----:B------:R-:W-:-:S04]  /*0f60*/  IADD3 R3, R3, R31, RZ ;  /* 0x0000001f03037210 */ /* 0x000fc80007ffe0ff */
[----:B------:R-:W-:-:S05]  /*0f70*/  LEA.HI.X R31, R2, c[0x0][0x1d4], R3, 0x1, P0 ;  /* 0x00007500021f7a11 */ /* 0x000fca00000f0c03 */
[----:B------:R0:W5:Y:S04]  /*0f80*/  @!P1 LDG.E.128 R20, [R30.64] ;  /* 0x000000041e149981 */ /* 0x000168000c1e1d00 */
[----:B------:R0:W5:Y:S04]  /*0f90*/  @!P2 LDG.E.128 R24, [R30.64+0x80] ;  /* 0x000080041e18a981 */ /* 0x000168000c1e1d00 */
[----:B------:R0:W5:Y:S02]  /*0fa0*/  @!P3 LDG.E.128 R16, [R30.64+0x100] ;  /* 0x000100041e10b981 */ /* 0x000164000c1e1d00 */
.L_x_517:
[----:B------:R-:W-:Y:S05]  /*0fb0*/  BSYNC B0 ;  /* 0x0000000000007941 */ /* 0x000fea0003800000 */
.L_x_516:
[----:B------:R-:W-:Y:S01]  /*0fc0*/  HADD2.F32 R2, -RZ, R0.H1_H1 ;  /* 0x30000000ff027230 */ /* 0x000fe20000004100 */
[----:B0----5:R-:W-:Y:S01]  /*0fd0*/  MOV R30, R21 ;  /* 0x00000015001e7202 */ /* 0x021fe20000000f00 */
[----:B------:R-:W-:Y:S01]  /*0fe0*/  HADD2.F32 R3, -RZ, R48.H1_H1 ;  /* 0x30000030ff037230 */ /* 0x000fe20000004100 */
[----:B------:R-:W-:Y:S01]  /*0ff0*/  LOP3.LUT P0, RZ, R38, 0x7, RZ, 0xc0, !PT ;  /* 0x0000000726ff7812 */ /* 0x000fe2000780c0ff */
[----:B------:R-:W-:-:S02]  /*1000*/  HADD2.F32 R0, -RZ, R0.H0_H0 ;  /* 0x20000000ff007230 */ /* 0x000fc40000004100 */
[----:B------:R-:W-:Y:S01]  /*1010*/  HADD2.F32 R32, -RZ, R51.H0_H0 ;  /* 0x20000033ff207230 */ /* 0x000fe20000004100 */
[----:B------:R-:W-:Y:S01]  /*1020*/  FMUL.FTZ R2, R2, R3 ;  /* 0x0000000302027220 */ /* 0x000fe20000410000 */
[----:B------:R-:W-:Y:S02]  /*1030*/  HADD2.F32 R3, -RZ, R48.H0_H0 ;  /* 0x20000030ff037230 */ /* 0x000fe40000004100 */
[--C-:B------:R-:W-:Y:S02]  /*1040*/  HADD2.F32 R31, -RZ, R30.reuse.H0_H0 ;  /* 0x2000001eff1f7230 */ /* 0x100fe40000004100 */
[----:B------:R-:W-:Y:S01]  /*1050*/  HADD2.F32 R30, -RZ, R30.H1_H1 ;  /* 0x3000001eff1e7230 */ /* 0x000fe20000004100 */
[----:B------:R-:W-:Y:S01]  /*1060*/  FFMA.FTZ R2, R0, R3, R2 ;  /* 0x0000000300027223 */ /* 0x000fe20000010002 */
[----:B------:R-:W-:Y:S02]  /*1070*/  HADD2.F32 R0, -RZ, R37.H0_H0 ;  /* 0x20000025ff007230 */ /* 0x000fe40000004100 */
[----:B------:R-:W-:-:S02]  /*1080*/  HADD2.F32 R3, -RZ, R57.H0_H0 ;  /* 0x20000039ff037230 */ /* 0x000fc40000004100 */
[----:B------:R-:W-:Y:S02]  /*1090*/  HADD2.F32 R37, -RZ, R37.H1_H1 ;  /* 0x30000025ff257230 */ /* 0x000fe40000004100 */
[----:B------:R-:W-:Y:S01]  /*10a0*/  HADD2.F32 R33, -RZ, R12.H1_H1 ;  /* 0x3000000cff217230 */ /* 0x000fe20000004100 */
[----:B------:R-:W-:Y:S01]  /*10b0*/  FFMA.FTZ R2, R0, R3, R2 ;  /* 0x0000000300027223 */ /* 0x000fe20000010002 */
[----:B------:R-:W-:Y:S02]  /*10c0*/  HADD2.F32 R3, -RZ, R46.H1_H1 ;  /* 0x3000002eff037230 */ /* 0x000fe40000004100 */
[----:B------:R-:W-:Y:S02]  /*10d0*/  HADD2.F32 R0, -RZ, R20.H1_H1 ;  /* 0x30000014ff007230 */ /* 0x000fe40000004100 */
[----:B------:R-:W-:Y:S02]  /*10e0*/  HADD2.F32 R46, -RZ, R46.H0_H0 ;  /* 0x2000002eff2e7230 */ /* 0x000fe40000004100 */
[----:B------:R-:W-:Y:S01]  /*10f0*/  HADD2.F32 R20, -RZ, R20.H0_H0 ;  /* 0x20000014ff147230 */ /* 0x000fe20000004100 */
[----:B------:R-:W-:Y:S01]  /*1100*/  FMUL.FTZ R3, R3, R0 ;  /* 0x0000000003037220 */ /* 0x000fe20000410000 */
[----:B------:R-:W-:-:S03]  /*1110*/  HADD2.F32 R0, -RZ, R57.H1_H1 ;  /* 0x30000039ff007230 */ /* 0x000fc60000004100 */
[----:B------:R-:W-:Y:S01]  /*1120*/  FFMA.FTZ R21, R46, R20, R3 ;  /* 0x000000142e157223 */ /* 0x000fe20000010003 */
[----:B------:R-:W-:Y:S01]  /*1130*/  HADD2.F32 R3, -RZ, R49.H0_H0 ;  /* 0x20000031ff037230 */ /* 0x000fe20000004100 */
[----:B------:R-:W-:Y:S01]  /*1140*/  FFMA.FTZ R2, R37, R0, R2 ;  /* 0x0000000025027223 */ /* 0x000fe20000010002 */
[--C-:B------:R-:W-:Y:S01]  /*1150*/  HADD2.F32 R0, -RZ, R39.reuse.H0_H0 ;  /* 0x20000027ff007230 */ /* 0x100fe20000004100 */
[----:B------:R-:W-:Y:S01]  /*1160*/  FFMA.FTZ R21, R32, R31, R21 ;  /* 0x0000001f20157223 */ /* 0x000fe20000010015 */
[----:B------:R-:W-:Y:S02]  /*1170*/  HADD2.F32 R39, -RZ, R39.H1_H1 ;  /* 0x30000027ff277230 */ /* 0x000fe40000004100 */
[----:B------:R-:W-:Y:S01]  /*1180*/  HADD2.F32 R32, -RZ, R51.H1_H1 ;  /* 0x30000033ff207230 */ /* 0x000fe20000004100 */
[----:B------:R-:W-:Y:S01]  /*1190*/  FFMA.FTZ R20, R0, R3, R2 ;  /* 0x0000000300147223 */ /* 0x000fe20000010002 */
        /* <DEDUP_REMOVED lines=8> */
[----:B------:R-:W-:Y:S02]  /*1220*/  HADD2.F32 R2, -RZ, R50.H0_H0 ;  /* 0x20000032ff027230 */ /* 0x000fe40000004100 */
[----:B------:R-:W-:Y:S02]  /*1230*/  HADD2.F32 R3, -RZ, R22.H0_H0 ;  /* 0x20000016ff037230 */ /* 0x000fe40000004100 */
[----:B------:R-:W-:Y:S02]  /*1240*/  HADD2.F32 R50, -RZ, R50.H1_H1 ;  /* 0x30000032ff327230 */ /* 0x000fe40000004100 */
[----:B------:R-:W-:Y:S01]  /*1250*/  HADD2.F32 R59, -RZ, R59.H1_H1 ;  /* 0x3000003bff3b7230 */ /* 0x000fe20000004100 */
[----:B------:R-:W-:Y:S01]  /*1260*/  FFMA.FTZ R21, R2, R3, R21 ;  /* 0x0000000302157223 */ /* 0x000fe20000010015 */
[----:B------:R-:W-:-:S02]  /*1270*/  HADD2.F32 R2, -RZ, R52.H0_H0 ;  /* 0x20000034ff027230 */ /* 0x000fc40000004100 */
[----:B------:R-:W-:Y:S01]  /*1280*/  HADD2.F32 R3, -RZ, R58.H0_H0 ;  /* 0x2000003aff037230 */ /* 0x000fe20000004100 */
[----:B------:R-:W-:Y:S01]  /*1290*/  FFMA.FTZ R21, R50, R20, R21 ;  /* 0x0000001432157223 */ /* 0x000fe20000010015 */
[----:B------:R-:W-:Y:S01]  /*12a0*/  HADD2.F32 R20, -RZ, R23.H0_H0 ;  /* 0x20000017ff147230 */ /* 0x000fe20000004100 */
[----:B------:R-:W-:Y:S01]  /*12b0*/  FFMA.FTZ R42, R42, R59, R0 ;  /* 0x0000003b2a2a7223 */ /* 0x000fe20000010000 */
[----:B------:R-:W-:Y:S02]  /*12c0*/  HADD2.F32 R0, -RZ, R43.H0_H0 ;  /* 0x2000002bff007230 */ /* 0x000fe40000004100 */
[----:B------:R-:W-:Y:S01]  /*12d0*/  HADD2.F32 R52, -RZ, R52.H1_H1 ;  /* 0x30000034ff347230 */ /* 0x000fe20000004100 */
[----:B------:R-:W-:Y:S01]  /*12e0*/  FFMA.FTZ R21, R2, R20, R21 ;  /* 0x0000001402157223 */ /* 0x000fe20000010015 */
        /* <DEDUP_REMOVED lines=27> */
[----:B------:R-:W-:Y:S01]  /*14a0*/  HADD2.F32 R37, -RZ, R54.H0_H0 ;  /* 0x20000036ff257230 */ /* 0x000fe20000004100 */
[----:B------:R-:W-:Y:S01]  /*14b0*/  FFMA.FTZ R45, R21, R22, R45 ;  /* 0x00000016152d7223 */ /* 0x000fe2000001002d */
[----:B------:R-:W-:-:S02]  /*14c0*/  HADD2.F32 R25, -RZ, R60.H1_H1 ;  /* 0x3000003cff197230 */ /* 0x000fc40000004100 */
[----:B------:R-:W-:Y:S02]  /*14d0*/  HADD2.F32 R32, -RZ, R26.H0_H0 ;  /* 0x2000001aff207230 */ /* 0x000fe40000004100 */
[----:B------:R-:W-:Y:S01]  /*14e0*/  HADD2.F32 R31, -RZ, R12.H0_H0 ;  /* 0x2000000cff1f7230 */ /* 0x000fe20000004100 */
[----:B------:R-:W-:Y:S01]  /*14f0*/  FFMA.FTZ R25, R44, R25, R45 ;  /* 0x000000192c197223 */ /* 0x000fe2000001002d */
[--C-:B------:R-:W-:Y:S01]  /*1500*/  HADD2.F32 R24, -RZ, R13.reuse.H0_H0 ;  /* 0x2000000dff187230 */ /* 0x100fe20000004100 */
[----:B------:R-:W-:Y:S01]  /*1510*/  FFMA.FTZ R30, R37, R32, R30 ;  /* 0x00000020251e7223 */ /* 0x000fe2000001001e */
[----:B------:R-:W-:Y:S02]  /*1520*/  HADD2.F32 R22, -RZ, R13.H1_H1 ;  /* 0x3000000dff167230 */ /* 0x000fe40000004100 */
[--C-:B------:R-:W-:Y:S02]  /*1530*/  HADD2.F32 R23, -RZ, R14.reuse.H0_H0 ;  /* 0x2000000eff177230 */ /* 0x100fe40000004100 */
[----:B------:R-:W-:-:S02]  /*1540*/  HADD2.F32 R21, -RZ, R14.H1_H1 ;  /* 0x3000000eff157230 */ /* 0x000fc40000004100 */
[--C-:B------:R-:W-:Y:S02]  /*1550*/  HADD2.F32 R13, -RZ, R15.reuse.H0_H0 ;  /* 0x2000000fff0d7230 */ /* 0x100fe40000004100 */
[----:B------:R-:W-:Y:S02]  /*1560*/  HADD2.F32 R12, -RZ, R15.H1_H1 ;  /* 0x3000000fff0c7230 */ /* 0x000fe40000004100 */
[--C-:B------:R-:W-:Y:S02]  /*1570*/  HADD2.F32 R14, -RZ, R47.reuse.H0_H0 ;  /* 0x2000002fff0e7230 */ /* 0x100fe40000004100 */
[----:B------:R-:W-:Y:S02]  /*1580*/  HADD2.F32 R15, -RZ, R62.H0_H0 ;  /* 0x2000003eff0f7230 */ /* 0x000fe40000004100 */
[----:B------:R-:W-:Y:S02]  /*1590*/  HADD2.F32 R37, -RZ, R54.H1_H1 ;  /* 0x30000036ff257230 */ /* 0x000fe40000004100 */
[----:B------:R-:W-:Y:S01]  /*15a0*/  HADD2.F32 R26, -RZ, R26.H1_H1 ;  /* 0x3000001aff1a7230 */ /* 0x000fe20000004100 */
[----:B------:R-:W-:Y:S01]  /*15b0*/  FFMA.FTZ R14, R14, R15, R25 ;  /* 0x0000000f0e0e7223 */ /* 0x000fe20000010019 */
[----:B------:R-:W-:-:S02]  /*15c0*/  HADD2.F32 R47, -RZ, R47.H1_H1 ;  /* 0x3000002fff2f7230 */ /* 0x000fc40000004100 */
[----:B------:R-:W-:Y:S01]  /*15d0*/  HADD2.F32 R62, -RZ, R62.H1_H1 ;  /* 0x3000003eff3e7230 */ /* 0x000fe20000004100 */
[----:B------:R-:W-:Y:S01]  /*15e0*/  FFMA.FTZ R30, R37, R26, R30 ;  /* 0x0000001a251e7223 */ /* 0x000fe2000001001e */
[----:B------:R-:W-:Y:S02]  /*15f0*/  HADD2.F32 R15, -RZ, R56.H0_H0 ;  /* 0x20000038ff0f7230 */ /* 0x000fe40000004100 */
[--C-:B------:R-:W-:Y:S01]  /*1600*/  HADD2.F32 R32, -RZ, R27.reuse.H0_H0 ;  /* 0x2000001bff207230 */ /* 0x100fe20000004100 */
[----:B------:R-:W-:Y:S01]  /*1610*/  FFMA.FTZ R14, R47, R62, R14 ;  /* 0x0000003e2f0e7223 */ /* 0x000fe2000001000e */
[----:B------:R-:W-:Y:S02]  /*1620*/  HADD2.F32 R20, -RZ, R4.H0_H0 ;  /* 0x20000004ff147230 */ /* 0x000fe40000004100 */
[----:B------:R-:W-:Y:S01]  /*1630*/  HADD2.F32 R25, -RZ, R56.H1_H1 ;  /* 0x30000038ff197230 */ /* 0x000fe20000004100 */
[----:B------:R-:W-:Y:S01]  /*1640*/  FFMA.FTZ R30, R15, R32, R30 ;  /* 0x000000200f1e7223 */ /* 0x000fe2000001001e */
[----:B------:R-:W-:Y:S01]  /*1650*/  HADD2.F32 R27, -RZ, R27.H1_H1 ;  /* 0x3000001bff1b7230 */ /* 0x000fe20000004100 */
[----:B------:R-:W-:Y:S01]  /*1660*/  FFMA.FTZ R14, R20, R31, R14 ;  /* 0x0000001f140e7223 */ /* 0x000fe2000001000e */
[----:B------:R-:W-:-:S02]  /*1670*/  HADD2.F32 R4, -RZ, R4.H1_H1 ;  /* 0x30000004ff047230 */ /* 0x000fc40000004100 */
[----:B------:R-:W-:Y:S01]  /*1680*/  HADD2.F32 R15, -RZ, R8.H0_H0 ;  /* 0x20000008ff0f7230 */ /* 0x000fe20000004100 */
[----:B------:R-:W-:Y:S01]  /*1690*/  FFMA.FTZ R30, R25, R27, R30 ;  /* 0x0000001b191e7223 */ /* 0x000fe2000001001e */
[----:B------:R-:W-:Y:S01]  /*16a0*/  HADD2.F32 R20, -RZ, R16.H0_H0 ;  /* 0x20000010ff147230 */ /* 0x000fe20000004100 */
[----:B------:R-:W-:Y:S01]  /*16b0*/  FFMA.FTZ R4, R4, R33, R14 ;  /* 0x0000002104047223 */ /* 0x000fe2000001000e */
[--C-:B------:R-:W-:Y:S02]  /*16c0*/  HADD2.F32 R3, -RZ, R5.reuse.H0_H0 ;  /* 0x20000005ff037230 */ /* 0x100fe40000004100 */
        /* <DEDUP_REMOVED lines=19> */
[----:B------:R-:W-:Y:S01]  /*1800*/  HADD2.F32 R0, -RZ, R7.H0_H0 ;  /* 0x20000007ff007230 */ /* 0x000fe20000004100 */
[----:B------:R-:W-:Y:S01]  /*1810*/  SHF.L.U32 R9, R36, 0x2, RZ ;  /* 0x0000000224097819 */ /* 0x000fe200000006ff */
[----:B------:R-:W-:Y:S01]  /*1820*/  HADD2.F32 R5, -RZ, R10.H1_H1 ;  /* 0x3000000aff057230 */ /* 0x000fe20000004100 */
[----:B------:R-:W-:Y:S01]  /*1830*/  FFMA.FTZ R30, R3, R4, R30 ;  /* 0x00000004031e7223 */ /* 0x000fe2000001001e */
[----:B------:R-:W-:Y:S01]  /*1840*/  HADD2.F32 R18, -RZ, R18.H1_H1 ;  /* 0x30000012ff127230 */ /* 0x000fe20000004100 */
[----:B------:R-:W-:Y:S01]  /*1850*/  FFMA.FTZ R0, R0, R13, R2 ;  /* 0x0000000d00007223 */ /* 0x000fe20000010002 */
[----:B------:R-:W-:-:S02]  /*1860*/  HADD2.F32 R3, -RZ, R11.H0_H0 ;  /* 0x2000000bff037230 */ /* 0x000fc40000004100 */
[----:B------:R-:W-:Y:S01]  /*1870*/  HADD2.F32 R2, -RZ, R19.H0_H0 ;  /* 0x20000013ff027230 */ /* 0x000fe20000004100 */
[----:B------:R-:W-:Y:S01]  /*1880*/  FFMA.FTZ R30, R5, R18, R30 ;  /* 0x00000012051e7223 */ /* 0x000fe2000001001e */
[----:B------:R-:W-:Y:S02]  /*1890*/  HADD2.F32 R7, -RZ, R7.H1_H1 ;  /* 0x30000007ff077230 */ /* 0x000fe40000004100 */
[----:B------:R-:W-:Y:S01]  /*18a0*/  HADD2.F32 R11, -RZ, R11.H1_H1 ;  /* 0x3000000bff0b7230 */ /* 0x000fe20000004100 */
[----:B------:R-:W-:Y:S01]  /*18b0*/  FFMA.FTZ R30, R3, R2, R30 ;  /* 0x00000002031e7223 */ /* 0x000fe2000001001e */
[----:B------:R-:W-:Y:S01]  /*18c0*/  HADD2.F32 R19, -RZ, R19.H1_H1 ;  /* 0x30000013ff137230 */ /* 0x000fe20000004100 */
[----:B------:R-:W-:-:S04]  /*18d0*/  FFMA.FTZ R0, R7, R12, R0 ;  /* 0x0000000c07007223 */ /* 0x000fc80000010000 */
[----:B------:R-:W-:Y:S01]  /*18e0*/  FFMA.FTZ R30, R11, R19, R30 ;  /* 0x000000130b1e7223 */ /* 0x000fe2000001001e */
[----:B------:R-:W0:Y:S01]  /*18f0*/  SHFL.BFLY PT, R3, R0, 0x4, 0x1f ;  /* 0x0c801f0000037f89 */ /* 0x000e2200000e0000 */
[----:B------:R-:W-:-:S03]  /*1900*/  LEA.HI R11, P1, R38, R35, RZ, 0x1d ;  /* 0x00000023260b7211 */ /* 0x000fc6000783e8ff */
[----:B------:R-:W1:Y:S01]  /*1910*/  SHFL.BFLY PT, R5, R30, 0x4, 0x1f ;  /* 0x0c801f001e057f89 */ /* 0x000e6200000e0000 */
[----:B0-----:R-:W-:Y:S01]  /*1920*/  FADD.FTZ R3, R0, R3 ;  /* 0x0000000300037221 */ /* 0x001fe20000010000 */
[----:B------:R-:W-:Y:S02]  /*1930*/  LEA.HI.X.SX32 R0, R35, RZ, 0x1, P1 ;  /* 0x000000ff23007211 */ /* 0x000fe400008f0eff */
[C---:B------:R-:W-:Y:S01]  /*1940*/  LEA R10, P1, R11.reuse, c[0x0][0x3c8], 0x2 ;  /* 0x0000f2000b0a7a11 */ /* 0x040fe200078210ff */
[----:B-1----:R-:W-:Y:S01]  /*1950*/  FADD.FTZ R6, R30, R5 ;  /* 0x000000051e067221 */ /* 0x002fe20000010000 */
[----:B------:R-:W0:Y:S02]  /*1960*/  SHFL.BFLY PT, R2, R3, 0x2, 0x1f ;  /* 0x0c401f0003027f89 */ /* 0x000e2400000e0000 */
[----:B------:R-:W-:Y:S02]  /*1970*/  LEA.HI.X R11, R11, c[0x0][0x3cc], R0, 0x2, P1 ;  /* 0x0000f3000b0b7a11 */ /* 0x000fe400008f1400 */
[----:B------:R-:W1:Y:S01]  /*1980*/  SHFL.BFLY PT, R5, R6, 0x2, 0x1f ;  /* 0x0c401f0006057f89 */ /* 0x000e6200000e0000 */
[----:B0-----:R-:W-:-:S02]  /*1990*/  FADD.FTZ R4, R3, R2 ;  /* 0x0000000203047221 */ /* 0x001fc40000010000 */
[----:B------:R-:W-:-:S04]  /*19a0*/  IMAD.WIDE R2, R9, 0x10, R28 ;  /* 0x0000001009027825 */ /* 0x000fc800078e021c */
[----:B-1----:R-:W-:Y:S01]  /*19b0*/  FADD.FTZ R7, R6, R5 ;  /* 0x0000000506077221 */ /* 0x002fe20000010000 */
[C---:B------:R-:W-:Y:S01]  /*19c0*/  IADD3 R6, R9.reuse, 0x10, R9 ;  /* 0x0000001009067810 */ /* 0x040fe20007ffe009 */
[----:B------:R-:W0:Y:S03]  /*19d0*/  SHFL.BFLY PT, R5, R4, 0x1, 0x1f ;  /* 0x0c201f0004057f89 */ /* 0x000e2600000e0000 */
[----:B------:R-:W-:Y:S01]  /*19e0*/  IADD3 R9, R9, R6, RZ ;  /* 0x0000000609097210 */ /* 0x000fe20007ffe0ff */
[----:B------:R-:W1:Y:S01]  /*19f0*/  SHFL.BFLY PT, R8, R7, 0x1, 0x1f ;  /* 0x0c201f0007087f89 */ /* 0x000e6200000e0000 */
[----:B0-----:R-:W-:Y:S02]  /*1a00*/  FADD.FTZ R5, R4, R5 ;  /* 0x0000000504057221 */ /* 0x001fe40000010000 */
[----:B-1----:R-:W-:Y:S02]  /*1a10*/  FADD.FTZ R8, R7, R8 ;  /* 0x0000000807087221 */ /* 0x002fe40000010000 */
[----:B------:R-:W-:-:S02]  /*1a20*/  FMUL.FTZ R13, R5, c[0x0][0x2d4] ;  /* 0x0000b500050d7a20 */ /* 0x000fc40000410000 */
[----:B------:R-:W-:-:S03]  /*1a30*/  IMAD.WIDE R4, R36, 0x40, R2 ;  /* 0x0000004024047825 */ /* 0x000fc600078e0202 */
[----:B------:R-:W-:Y:S01]  /*1a40*/  @!P0 STG.E [R10.64], R13 ;  /* 0x0000000d0a008986 */ /* 0x000fe2000c101904 */
[----:B------:R-:W-:Y:S02]  /*1a50*/  FMUL.FTZ R15, R8, c[0x0][0x2d4] ;  /* 0x0000b500080f7a20 */ /* 0x000fe40000410000 */
[----:B------:R-:W-:-:S03]  /*1a60*/  IMAD.WIDE R36, R36, 0x40, R4 ;  /* 0x0000004024247825 */ /* 0x000fc600078e0204 */
[----:B------:R-:W-:Y:S01]  /*1a70*/  @!P0 STG.E [R10.64+0x80], R15 ;  /* 0x0000800f0a008986 */ /* 0x000fe2000c101904 */
[----:B------:R-:W-:-:S03]  /*1a80*/  IMAD.WIDE R6, R6, 0x10, R28 ;  /* 0x0000001006067825 */ /* 0x000fc600078e021c */
[----:B------:R-:W-:Y:S01]  /*1a90*/  STG.E.128 [R28.64], RZ ;  /* 0x000000ff1c007986 */ /* 0x000fe2000c101d04 */
[----:B------:R-:W-:-:S03]  /*1aa0*/  IMAD.WIDE R8, R9, 0x10, R28 ;  /* 0x0000001009087825 */ /* 0x000fc600078e021c */
[----:B------:R-:W-:Y:S04]  /*1ab0*/  STG.E.128 [R2.64], RZ ;  /* 0x000000ff02007986 */ /* 0x000fe8000c101d04 */
[----:B------:R-:W-:Y:S04]  /*1ac0*/  STG.E.128 [R4.64], RZ ;  /* 0x000000ff04007986 */ /* 0x000fe8000c101d04 */
[----:B------:R-:W-:Y:S04]  /*1ad0*/  STG.E.128 [R36.64], RZ ;  /* 0x000000ff24007986 */ /* 0x000fe8000c101d04 */
[----:B------:R-:W-:Y:S04]  /*1ae0*/  STG.E.128 [R28.64+0x100], RZ ;  /* 0x000100ff1c007986 */ /* 0x000fe8000c101d04 */
[----:B------:R-:W-:Y:S04]  /*1af0*/  STG.E.128 [R2.64+0x100], RZ ;  /* 0x000100ff02007986 */ /* 0x000fe8000c101d04 */
[----:B------:R-:W-:Y:S04]  /*1b00*/  STG.E.128 [R6.64], RZ ;  /* 0x000000ff06007986 */ /* 0x000fe8000c101d04 */
[----:B------:R-:W-:Y:S04]  /*1b10*/  STG.E.128 [R8.64], RZ ;  /* 0x000000ff08007986 */ /* 0x000fe8000c101d04 */
[----:B------:R-:W-:Y:S04]  /*1b20*/  STG.E.128 [R28.64+0x200], RZ ;  /* 0x000200ff1c007986 */ /* 0x000fe8000c101d04 */
[----:B------:R-:W-:Y:S04]  /*1b30*/  STG.E.128 [R2.64+0x200], RZ ;  /* 0x000200ff02007986 */ /* 0x000fe8000c101d04 */
[----:B------:R-:W-:Y:S04]  /*1b40*/  STG.E.128 [R6.64+0x100], RZ ;  /* 0x000100ff06007986 */ /* 0x000fe8000c101d04 */
[----:B------:R-:W-:Y:S01]  /*1b50*/  STG.E.128 [R8.64+0x100], RZ ;  /* 0x000100ff08007986 */ /* 0x000fe2000c101d04 */
[----:B------:R-:W-:Y:S05]  /*1b60*/  EXIT ;  /* 0x000000000000794d */ /* 0x000fea0003800000 */
.L_x_518:
        /* <DEDUP_REMOVED lines=9> */
.L_x_812:


//--------------------- .text._ZN5flash27flash_bwd_convert_dq_kernelI23Flash_bwd_kernel_traitsILi192ELi64ELi64ELi8ELi4ELi2ELi2ELb0ELb0EN7cutlass6half_tE19Flash_kernel_traitsILi192ELi64ELi64ELi8ES3_EEEEvNS_16Flash_bwd_paramsEi --------------------------
	.section	.text._ZN5flash27flash_bwd_convert_dq_kernelI23Flash_bwd_kernel_traitsILi192ELi64ELi64ELi8ELi4ELi2ELi2ELb0ELb0EN7cutlass6half_tE19Flash_kernel_traitsILi192ELi64ELi64ELi8ES3_EEEEvNS_16Flash_bwd_paramsEi,"ax",@progbits
	.sectioninfo	@"SHI_REGISTERS=96"
	.align	128
        .global         _ZN5flash27flash_bwd_convert_dq_kernelI23Flash_bwd_kernel_traitsILi192ELi64ELi64ELi8ELi4ELi2ELi2ELb0ELb0EN7cutlass6half_tE19Flash_kernel_traitsILi192ELi64ELi64ELi8ES3_EEEEvNS_16Flash_bwd_paramsEi
        .type           _ZN5flash27flash_bwd_convert_dq_kernelI23Flash_bwd_kernel_traitsILi192ELi64ELi64ELi8ELi4ELi2ELi2ELb0ELb0EN7cutlass6half_tE19Flash_kernel_traitsILi192ELi64ELi64ELi8ES3_EEEEvNS_16Flash_bwd_paramsEi,@function
        .size           _ZN5flash27flash_bwd_convert_dq_kernelI23Flash_bwd_kernel_traitsILi192ELi64ELi64ELi8ELi4ELi2ELi2ELb0ELb0EN7cutlass6half_tE19Flash_kernel_traitsILi192ELi64ELi64ELi8ES3_EEEEvNS_16Flash_bwd_paramsEi,(.L_x_813 - _ZN5flash27flash_bwd_convert_dq_kernelI23Flash_bwd_kernel_traitsILi192ELi64ELi64ELi8ELi4ELi2ELi2ELb0ELb0EN7cutlass6half_tE19Flash_kernel_traitsILi192ELi64ELi64ELi8ES3_EEEEvNS_16Flash_bwd_paramsEi)
        .other          _ZN5flash27flash_bwd_convert_dq_kernelI23Flash_bwd_kernel_traitsILi192ELi64ELi64ELi8ELi4ELi2ELi2ELb0ELb0EN7cutlass6half_tE19Flash_kernel_traitsILi192ELi64ELi64ELi8ES3_EEEEvNS_16Flash_bwd_paramsEi,@"STO_CUDA_ENTRY STV_DEFAULT"
_ZN5flash27flash_bwd_convert_dq_kernelI23Flash_bwd_kernel_traitsILi192ELi64ELi64ELi8ELi4ELi2ELi2ELb0ELb0EN7cutlass6half_tE19Flash_kernel_traitsILi192ELi64ELi64ELi8ES3_EEEEvNS_16Flash_bwd_paramsEi:
.text._ZN5flash27flash_bwd_convert_dq_kernelI23Flash_bwd_kernel_traitsILi192ELi64ELi64ELi8ELi4ELi2ELi2ELb0ELb0EN7cutlass6half_tE19Flash_kernel_traitsILi192ELi64ELi64ELi8ES3_EEEEvNS_16Flash_bwd_paramsEi:
        /* <DEDUP_REMOVED lines=143> */
.L_x_520:
        /* <DEDUP_REMOVED lines=124> */
.L_x_519:
        /* <DEDUP_REMOVED lines=171> */
.L_x_522:
[----:B------:R-:W-:Y:S05]  /*1b60*/  BSYNC B0 ;  /* 0x0000000000007941 */ /* 0x000fea0003800000 */
.L_x_521:
        /* <DEDUP_REMOVED lines=20> */
.L_x_523:
        /* <DEDUP_REMOVED lines=13> */
.L_x_813:


//--------------------- .text._ZN5flash44flash_bwd_dq_dk_dv_loop_seqk_parallel_kernelI23Flash_bwd_kernel_traitsILi192ELi64ELi64ELi8ELi4ELi2ELi2ELb0ELb0EN7cutlass6half_tE19Flash_kernel_traitsILi192ELi64ELi64ELi8ES3_EELb1ELb1ELb0ELb0ELb0ELb0ELb0EEEvNS_16Flash_bwd_paramsE --------------------------
	.section	.text._ZN5flash44flash_bwd_dq_dk_dv_loop_seqk_parallel_kernelI23Flash_bwd_kernel_traitsILi192ELi64ELi64ELi8ELi4ELi2ELi2ELb0ELb0EN7cutlass6half_tE19Flash_kernel_traitsILi192ELi64ELi64ELi8ES3_EELb1ELb1ELb0ELb0ELb0ELb0ELb0EEEvNS_16Flash_bwd_paramsE,"ax",@progbits
	.sectioninfo	@"SHI_REGISTERS=255"
	.align	128
        .global         _ZN5flash44flash_bwd_dq_dk_dv_loop_seqk_parallel_kernelI23Flash_bwd_kernel_traitsILi192ELi64ELi64ELi8ELi4ELi2ELi2ELb0ELb0EN7cutlass6half_tE19Flash_kernel_traitsILi192ELi64ELi64ELi8ES3_EELb1ELb1ELb0ELb0ELb0ELb0ELb0EEEvNS_16Flash_bwd_paramsE
        .type           _ZN5flash44flash_bwd_dq_dk_dv_loop_seqk_parallel_kernelI23Flash_bwd_kernel_traitsILi192ELi64ELi64ELi8ELi4ELi2ELi2ELb0ELb0EN7cutlass6half_tE19Flash_kernel_traitsILi192ELi64ELi64ELi8ES3_EELb1ELb1ELb0ELb0ELb0ELb0ELb0EEEvNS_16Flash_bwd_paramsE,@function
        .size           _ZN5flash44flash_bwd_dq_dk_dv_loop_seqk_parallel_kernelI23Flash_bwd_kernel_traitsILi192ELi64ELi64ELi8ELi4ELi2ELi2ELb0ELb0EN7cutlass6half_tE19Flash_kernel_traitsILi192ELi64ELi64ELi8ES3_EELb1ELb1ELb0ELb0ELb0ELb0ELb0EEEvNS_16Flash_bwd_paramsE,(.L_x_814 - _ZN5flash44flash_bwd_dq_dk_dv_loop_seqk_parallel_kernelI23Flash_bwd_kernel_traitsILi192ELi64ELi64ELi8ELi4ELi2ELi2ELb0ELb0EN7cutlass6half_tE19Flash_kernel_traitsILi192ELi64ELi64ELi8ES3_EELb1ELb1ELb0ELb0ELb0ELb0ELb0EEEvNS_16Flash_bwd_paramsE)
        .other          _ZN5flash44flash_bwd_dq_dk_dv_loop_seqk_parallel_kernelI23Flash_bwd_kernel_traitsILi192ELi64ELi64ELi8ELi4ELi2ELi2ELb0ELb0EN7cutlass6half_tE19Flash_kernel_traitsILi192ELi64ELi64ELi8ES3_EELb1ELb1ELb0ELb0ELb0ELb0ELb0EEEvNS_16Flash_bwd_paramsE,@"STO_CUDA_ENTRY STV_DEFAULT"
_ZN5flash44flash_bwd_dq_dk_dv_loop_seqk_parallel_kernelI23Flash_bwd_kernel_traitsILi192ELi64ELi64ELi8ELi4ELi2ELi2ELb0ELb0EN7cutlass6half_tE19Flash_kernel_traitsILi192ELi64ELi64ELi8ES3_EELb1ELb1ELb0ELb0ELb0ELb0ELb0EEEvNS_16Flash_bwd_paramsE:
.text._ZN5flash44flash_bwd_dq_dk_dv_loop_seqk_parallel_kernelI23Flash_bwd_kernel_traitsILi192ELi64ELi64ELi8ELi4ELi2ELi2ELb0ELb0EN7cutlass6half_tE19Flash_kernel_traitsILi192ELi64ELi64ELi8ES3_EELb1ELb1ELb0ELb0ELb0ELb0ELb0EEEvNS_16Flash_bwd_paramsE:
        /* <DEDUP_REMOVED lines=14> */
[----:B------:R-:W-:Y:S01]  /*00e0*/  ULDC.U8 UR6, c[0x0][0x2d8] ;  /* 0x0000b60000067ab9 */ /* 0x000fe20000000000 */
[----:B------:R-:W-:Y:S01]  /*00f0*/  IMAD.MOV.U32 R209, RZ, RZ, -0x10 ;  /* 0xfffffff0ffd17424 */ /* 0x000fe200078e00ff */
[----:B-1----:R-:W-:-:S04]  /*0100*/  SHF.R.S32.HI R2, RZ, 0x1f, R11 ;  /* 0x0000001fff027819 */ /* 0x002fc8000001140b */
[CC--:B------:R-:W-:Y:S02]  /*0110*/  LEA.HI R3, R2.reuse, R11.reuse, RZ, 0x4 ;  /* 0x0000000b02037211 */ /* 0x0c0fe400078f20ff */
[CC--:B------:R-:W-:Y:S02]  /*0120*/  LEA.HI R0, R2.reuse, R11.reuse, RZ, 0x2 ;  /* 0x0000000b02007211 */ /* 0x0c0fe400078f10ff */
[----:B------:R-:W-:Y:S02]  /*0130*/  SHF.R.S32.HI R4, RZ, 0x4, R3 ;  /* 0x00000004ff047819 */ /* 0x000fe40000011403 */
[CC--:B------:R-:W-:Y:S02]  /*0140*/  LEA.HI R9, R2.reuse, R11.reuse, RZ, 0x5 ;  /* 0x0000000b02097211 */ /* 0x0c0fe400078f28ff */
[CC--:B------:R-:W-:Y:S02]  /*0150*/  LEA.HI R10, R2.reuse, R11.reuse, RZ, 0x3 ;  /* 0x0000000b020a7211 */ /* 0x0c0fe400078f18ff */
[----:B------:R-:W-:-:S02]  /*0160*/  LEA.HI R251, R2, R11, RZ, 0x7 ;  /* 0x0000000b02fb7211 */ /* 0x000fc400078f38ff */
[----:B------:R-:W-:Y:S02]  /*0170*/  LEA.HI R14, R2, R11, RZ, 0x6 ;  /* 0x0000000b020e7211 */ /* 0x000fe400078f30ff */
[C---:B------:R-:W-:Y:S02]  /*0180*/  LOP3.LUT R5, R3.reuse, 0xfffffff0, RZ, 0xc0, !PT ;  /* 0xfffffff003057812 */ /* 0x040fe400078ec0ff */
[----:B------:R-:W-:Y:S02]  /*0190*/  LOP3.LUT R2, R0, 0x7ffffffc, RZ, 0xc0, !PT ;  /* 0x7ffffffc00027812 */ /* 0x000fe400078ec0ff */
[----:B------:R-:W-:Y:S02]  /*01a0*/  LEA.HI R3, R3, R4, RZ, 0x1 ;  /* 0x0000000403037211 */ /* 0x000fe400078f08ff */
[----:B------:R-:W-:Y:S01]  /*01b0*/  SHF.R.S32.HI R7, RZ, 0x2, R0 ;  /* 0x00000002ff077819 */ /* 0x000fe20000011400 */
[----:B------:R-:W-:Y:S01]  /*01c0*/  IMAD.IADD R13, R11, 0x1, -R2 ;  /* 0x000000010b0d7824 */ /* 0x000fe200078e0a02 */
[----:B------:R-:W-:-:S02]  /*01d0*/  SHF.R.S32.HI R6, RZ, 0x1f, R0 ;  /* 0x0000001fff067819 */ /* 0x000fc40000011400 */
[----:B------:R-:W-:Y:S02]  /*01e0*/  LOP3.LUT R8, R9, 0xffffffe0, RZ, 0xc0, !PT ;  /* 0xffffffe009087812 */ /* 0x000fe400078ec0ff */
[----:B------:R-:W-:Y:S02]  /*01f0*/  LOP3.LUT R0, R10, 0xfffffff8, RZ, 0xc0, !PT ;  /* 0xfffffff80a007812 */ /* 0x000fe400078ec0ff */
[----:B------:R-:W-:Y:S01]  /*0200*/  LOP3.LUT R3, R3, 0xfffffffe, RZ, 0xc0, !PT ;  /* 0xfffffffe03037812 */ /* 0x000fe200078ec0ff */
[C---:B------:R-:W-:Y:S01]  /*0210*/  IMAD.IADD R16, R11.reuse, 0x1, -R8 ;  /* 0x000000010b107824 */ /* 0x040fe200078e0a08 */
[----:B------:R-:W-:Y:S01]  /*0220*/  SHF.R.S32.HI R237, RZ, 0x3, R10 ;  /* 0x00000003ffed7819 */ /* 0x000fe2000001140a */
[C---:B------:R-:W-:Y:S01]  /*0230*/  IMAD.IADD R0, R11.reuse, 0x1, -R0 ;  /* 0x000000010b007824 */ /* 0x040fe200078e0a00 */
[----:B------:R-:W-:Y:S01]  /*0240*/  LEA.HI R2, R6, R7, RZ, 0x3 ;  /* 0x0000000706027211 */ /* 0x000fe200078f18ff */
[----:B------:R-:W-:Y:S01]  /*0250*/  IMAD.IADD R8, R11, 0x1, -R5 ;  /* 0x000000010b087824 */ /* 0x000fe200078e0a05 */
[----:B------:R-:W-:Y:S01]  /*0260*/  SHF.R.S32.HI R19, RZ, 0x5, R9 ;  /* 0x00000005ff137819 */ /* 0x000fe20000011409 */
[----:B------:R-:W-:Y:S01]  /*0270*/  IMAD.IADD R11, R4, 0x1, -R3 ;  /* 0x00000001040b7824 */ /* 0x000fe200078e0a03 */
[----:B------:R-:W-:Y:S01]  /*0280*/  LOP3.LUT R3, R2, 0xfffffff8, RZ, 0xc0, !PT ;  /* 0xfffffff802037812 */ /* 0x000fe200078ec0ff */
[----:B------:R-:W-:Y:S01]  /*0290*/  IMAD.SHL.U32 R5, R237, 0x40, RZ ;  /* 0x00000040ed057824 */ /* 0x000fe200078e00ff */
[----:B------:R-:W-:Y:S01]  /*02a0*/  LEA.HI R4, R9, R19, RZ, 0x1 ;  /* 0x0000001309047211 */ /* 0x000fe200078f08ff */
[C---:B------:R-:W-:Y:S01]  /*02b0*/  IMAD.SHL.U32 R202, R0.reuse, 0x8, RZ ;  /* 0x0000000800ca7824 */ /* 0x040fe200078e00ff */
[----:B------:R-:W-:Y:S01]  /*02c0*/  LOP3.LUT P4, RZ, R0, 0x4, RZ, 0xc0, !PT ;  /* 0x0000000400ff7812 */ /* 0x000fe2000788c0ff */
[----:B------:R-:W-:Y:S01]  /*02d0*/  IMAD.IADD R7, R7, 0x1, -R3 ;  /* 0x0000000107077824 */ /* 0x000fe200078e0a03 */
[----:B------:R-:W-:Y:S01]  /*02e0*/  LOP3.LUT R2, R5, 0x1c0, RZ, 0xc0, !PT ;  /* 0x000001c005027812 */ /* 0x000fe200078ec0ff */
[----:B------:R-:W-:Y:S01]  /*02f0*/  IMAD.SHL.U32 R174, R11, 0x200, RZ ;  /* 0x000002000bae7824 */ /* 0x000fe200078e00ff */
[----:B------:R-:W-:Y:S01]  /*0300*/  LOP3.LUT R3, R4, 0xfffffffe, RZ, 0xc0, !PT ;  /* 0xfffffffe04037812 */ /* 0x000fe200078ec0ff */
[----:B------:R1:W-:Y:S01]  /*0310*/  STL [R1+0x4], R16 ;  /* 0x0000041001007387 */ /* 0x0003e20000100800 */
[----:B------:R-:W-:-:S02]  /*0320*/  LOP3.LUT R4, R2, 0x38, R202, 0xf8, !PT ;  /* 0x0000003802047812 */ /* 0x000fc400078ef8ca */
[----:B------:R-:W-:Y:S01]  /*0330*/  SHF.R.U32.HI R2, RZ, 0x3, R2 ;  /* 0x00000003ff027819 */ /* 0x000fe20000011602 */
[----:B------:R-:W-:Y:S01]  /*0340*/  IMAD.IADD R181, R19, 0x1, -R3 ;  /* 0x0000000113b57824 */ /* 0x000fe200078e0a03 */
[C---:B------:R-:W-:Y:S01]  /*0350*/  LOP3.LUT P3, RZ, R0.reuse, 0x2, RZ, 0xc0, !PT ;  /* 0x0000000200ff7812 */ /* 0x040fe2000786c0ff */
[----:B------:R-:W-:Y:S01]  /*0360*/  IMAD.SHL.U32 R0, R0, 0x40, RZ ;  /* 0x0000004000007824 */ /* 0x000fe200078e00ff */
[----:B------:R-:W-:Y:S02]  /*0370*/  SHF.R.S32.HI R5, RZ, 0x1f, R8 ;  /* 0x0000001fff057819 */ /* 0x000fe40000011408 */
[----:B------:R-:W-:Y:S01]  /*0380*/  LOP3.LUT R6, R4, R2, RZ, 0x3c, !PT ;  /* 0x0000000204067212 */ /* 0x000fe200078e3cff */
[----:B------:R-:W-:Y:S01]  /*0390*/  IMAD.SHL.U32 R2, R181, 0x10, RZ ;  /* 0x00000010b5027824 */ /* 0x000fe200078e00ff */
[----:B------:R-:W-:Y:S02]  /*03a0*/  LOP3.LUT R0, R0, 0x1c0, RZ, 0xc0, !PT ;  /* 0x000001c000007812 */ /* 0x000fe400078ec0ff */
[----:B------:R-:W-:-:S02]  /*03b0*/  LEA.HI R12, R5, R8, RZ, 0x3 ;  /* 0x00000008050c7211 */ /* 0x000fc400078f18ff */
[C---:B------:R-:W-:Y:S02]  /*03c0*/  LOP3.LUT R171, R0.reuse, 0x8, R10, 0xf8, !PT ;  /* 0x0000000800ab7812 */ /* 0x040fe400078ef80a */
[----:B------:R-:W-:Y:S02]  /*03d0*/  LOP3.LUT R2, R0, 0x10, R2, 0xf8, !PT ;  /* 0x0000001000027812 */ /* 0x000fe400078ef802 */
[----:B------:R-:W-:Y:S02]  /*03e0*/  SHF.R.S32.HI R251, RZ, 0x7, R251 ;  /* 0x00000007fffb7819 */ /* 0x000fe400000114fb */
[----:B------:R-:W-:Y:S02]  /*03f0*/  LOP3.LUT R4, R12, 0xfffffff8, RZ, 0xc0, !PT ;  /* 0xfffffff80c047812 */ /* 0x000fe400078ec0ff */
[----:B------:R-:W-:Y:S01]  /*0400*/  LOP3.LUT R3, R7, 0x1, RZ, 0xc0, !PT ;  /* 0x0000000107037812 */ /* 0x000fe200078ec0ff */
[----:B------:R-:W-:Y:S01]  /*0410*/  IMAD.SHL.U32 R18, R251, 0x20, RZ ;  /* 0x00000020fb127824 */ /* 0x000fe200078e00ff */
[----:B------:R-:W-:Y:S01]  /*0420*/  SHF.R.U32.HI R0, RZ, 0x3, R0 ;  /* 0x00000003ff007819 */ /* 0x000fe20000011600 */
[----:B------:R-:W-:Y:S01]  /*0430*/  IMAD.IADD R17, R8, 0x1, -R4 ;  /* 0x0000000108117824 */ /* 0x000fe200078e0a04 */
[----:B------:R-:W-:Y:S01]  /*0440*/  ISETP.NE.U32.AND P0, PT, R3, 0x1, PT ;  /* 0x000000010300780c */ /* 0x000fe20003f05070 */
[----:B------:R-:W-:Y:S01]  /*0450*/  IMAD R3, R251, 0x800, R174 ;  /* 0x00000800fb037824 */ /* 0x000fe200078e02ae */
[----:B------:R-:W-:-:S02]  /*0460*/  LOP3.LUT R171, R171, R0, RZ, 0x3c, !PT ;  /* 0x00000000abab7212 */ /* 0x000fc400078e3cff */
[----:B------:R-:W-:Y:S01]  /*0470*/  LOP3.LUT R4, R2, 0x8, R10, 0xf8, !PT ;  /* 0x0000000802047812 */ /* 0x000fe200078ef80a */
[----:B------:R1:W-:Y:S01]  /*0480*/  STL [R1+0xc], R17 ;  /* 0x00000c1101007387 */ /* 0x0003e20000100800 */
[----:B------:R-:W-:Y:S01]  /*0490*/  SHF.R.S32.HI R5, RZ, 0x1f, R9 ;  /* 0x0000001fff057819 */ /* 0x000fe20000011409 */
[----:B------:R-:W-:Y:S01]  /*04a0*/  IMAD.IADD R171, R3, 0x1, R171 ;  /* 0x0000000103ab7824 */ /* 0x000fe200078e02ab */
[----:B------:R-:W-:Y:S02]  /*04b0*/  SHF.R.S32.HI R2, RZ, 0x6, R14 ;  /* 0x00000006ff027819 */ /* 0x000fe4000001140e */
[----:B------:R-:W-:Y:S01]  /*04c0*/  LOP3.LUT R174, R174, R4, R0, 0xf6, !PT ;  /* 0x00000004aeae7212 */ /* 0x000fe200078ef600 */
[----:B------:R-:W-:Y:S01]  /*04d0*/  IMAD.SHL.U32 R0, R7, 0x40, RZ ;  /* 0x0000004007007824 */ /* 0x000fe200078e00ff */
[----:B------:R-:W-:Y:S01]  /*04e0*/  LEA.HI R3, R5, R19, RZ, 0x2 ;  /* 0x0000001305037211 */ /* 0x000fe200078f10ff */
[C---:B------:R-:W-:Y:S01]  /*04f0*/  IMAD R15, R2.reuse, 0x200, R6 ;  /* 0x00000200020f7824 */ /* 0x040fe200078e0206 */
[----:B------:R-:W-:Y:S01]  /*0500*/  R2P PR, R7, 0x6 ;  /* 0x0000000607007804 */ /* 0x000fe20000000000 */
[----:B------:R-:W-:Y:S01]  /*0510*/  IMAD.SHL.U32 R2, R2, 0x8, RZ ;  /* 0x0000000802027824 */ /* 0x000fe200078e00ff */
[----:B------:R-:W-:Y:S01]  /*0520*/  LOP3.LUT R3, R3, 0xfffffffc, RZ, 0xc0, !PT ;  /* 0xfffffffc03037812 */ /* 0x000fe200078ec0ff */
[----:B------:R-:W-:Y:S01]  /*0530*/  IMAD.SHL.U32 R4, R11, 0x20, RZ ;  /* 0x000000200b047824 */ /* 0x000fe200078e00ff */
[----:B------:R-:W-:Y:S01]  /*0540*/  LOP3.LUT R0, R0, 0x1c0, RZ, 0xc0, !PT ;  /* 0x000001c000007812 */ /* 0x000fe200078ec0ff */
[----:B------:R-:W-:Y:S01]  /*0550*/  IMAD.SHL.U32 R6, R17, 0x40, RZ ;  /* 0x0000004011067824 */ /* 0x000fe200078e00ff */
[----:B------:R-:W-:Y:S01]  /*0560*/  LOP3.LUT R2, R2, 0x18, RZ, 0xc0, !PT ;  /* 0x0000001802027812 */ /* 0x000fe200078ec0ff */
[----:B------:R-:W-:Y:S01]  /*0570*/  IMAD.IADD R252, R19, 0x1, -R3 ;  /* 0x0000000113fc7824 */ /* 0x000fe200078e0a03 */
[----:B------:R-:W-:Y:S01]  /*0580*/  SHF.R.U32.HI R3, RZ, 0x3, R0 ;  /* 0x00000003ff037819 */ /* 0x000fe20000011600 */
[----:B------:R-:W-:Y:S01]  /*0590*/  IMAD.SHL.U32 R7, R13, 0x2, RZ ;  /* 0x000000020d077824 */ /* 0x000fe200078e00ff */
[----:B------:R-:W-:Y:S01]  /*05a0*/  LOP3.LUT R5, R0, 0x20, R18, 0xf8, !PT ;  /* 0x0000002000057812 */ /* 0x000fe200078ef812 */
[----:B------:R1:W-:Y:S01]  /*05b0*/  STL [R1+0x8], R15 ;  /* 0x0000080f01007387 */ /* 0x0003e20000100800 */
[----:B------:R-:W-:Y:S01]  /*05c0*/  LOP3.LUT R8, R2, 0x20, R4, 0xf8, !PT ;  /* 0x0000002002087812 */ /* 0x000fe200078ef804 */
[--C-:B------:R-:W-:Y:S01]  /*05d0*/  IMAD R4, R252, 0x400, R7.reuse ;  /* 0x00000400fc047824 */ /* 0x100fe200078e0207 */
[----:B------:R-:W-:Y:S01]  /*05e0*/  LOP3.LUT R9, R3, R0, R2, 0x1e, !PT ;  /* 0x0000000003097212 */ /* 0x000fe200078e1e02 */
[----:B------:R-:W-:Y:S01]  /*05f0*/  IMAD.SHL.U32 R172, R171, 0x2, RZ ;  /* 0x00000002abac7824 */ /* 0x000fe200078e00ff */
[----:B------:R-:W-:Y:S01]  /*0600*/  LOP3.LUT R2, R6, 0x1c0, RZ, 0xc0, !PT ;  /* 0x000001c006027812 */ /* 0x000fe200078ec0ff */
[----:B------:R-:W-:Y:S01]  /*0610*/  IMAD.SHL.U32 R6, R11, 0x8, RZ ;  /* 0x000000080b067824 */ /* 0x000fe200078e00ff */
[----:B------:R-:W-:Y:S01]  /*0620*/  LOP3.LUT R0, R5, R3, RZ, 0x3c, !PT ;  /* 0x0000000305007212 */ /* 0x000fe200078e3cff */
[----:B------:R-:W-:Y:S01]  /*0630*/  IMAD.SHL.U32 R5, R12, 0x40, RZ ;  /* 0x000000400c057824 */ /* 0x000fe200078e00ff */
[----:B------:R-:W-:Y:S01]  /*0640*/  SHF.R.U32.HI R3, RZ, 0x3, R2 ;  /* 0x00000003ff037819 */ /* 0x000fe20000011602 */
[----:B------:R-:W-:Y:S01]  /*0650*/  IMAD.SHL.U32 R191, R15, 0x2, RZ ;  /* 0x000000020fbf7824 */ /* 0x000fe200078e00ff */
[----:B------:R-:W-:Y:S01]  /*0660*/  LOP3.LUT R6, R2, 0x8, R6, 0xf8, !PT ;  /* 0x0000000802067812 */ /* 0x000fe200078ef806 */
[----:B------:R-:W-:Y:S01]  /*0670*/  IMAD.IADD R207, R4, 0x1, R0 ;  /* 0x0000000104cf7824 */ /* 0x000fe200078e0200 */
[----:B------:R-:W-:Y:S01]  /*0680*/  LOP3.LUT R0, R5, 0xfffffe00, RZ, 0xc0, !PT ;  /* 0xfffffe0005007812 */ /* 0x000fe200078ec0ff */
[----:B------:R-:W-:Y:S01]  /*0690*/  IMAD R4, R181, 0x400, R7 ;  /* 0x00000400b5047824 */ /* 0x000fe200078e0207 */
[----:B------:R-:W-:Y:S01]  /*06a0*/  LOP3.LUT R2, R3, R8, R2, 0x1e, !PT ;  /* 0x0000000803027212 */ /* 0x000fe200078e1e02 */
[----:B------:R-:W-:Y:S01]  /*06b0*/  IMAD.SHL.U32 R207, R207, 0x2, RZ ;  /* 0x00000002cfcf7824 */ /* 0x000fe200078e00ff */
[----:B------:R-:W-:Y:S01]  /*06c0*/  SEL R169, R169, 0xffffffe0, !P3 ;  /* 0xffffffe0a9a97807 */ /* 0x000fe20005800000 */
[--C-:B------:R-:W-:Y:S01]  /*06d0*/  IMAD R187, R252, 0x400, R0.reuse ;  /* 0x00000400fcbb7824 */ /* 0x100fe200078e0200 */
[----:B------:R-:W-:Y:S01]  /*06e0*/  LOP3.LUT R186, R2, R0, RZ, 0xfc, !PT ;  /* 0x0000000002ba7212 */ /* 0x000fe200078efcff */
[----:B------:R-:W-:Y:S01]  /*06f0*/  IMAD R181, R181, 0x400, R0 ;  /* 0x00000400b5b57824 */ /* 0x000fe200078e0200 */
[----:B------:R-:W-:Y:S01]  /*0700*/  SHF.R.S32.HI R0, RZ, 0x1f, R16 ;  /* 0x0000001fff007819 */ /* 0x000fe20000011410 */
[----:B------:R-:W-:Y:S01]  /*0710*/  IMAD.IADD R4, R4, 0x1, R9 ;  /* 0x0000000104047824 */ /* 0x000fe200078e0209 */
[----:B------:R-:W-:Y:S01]  /*0720*/  LOP3.LUT R3, R6, R3, RZ, 0x3c, !PT ;  /* 0x0000000306037212 */ /* 0x000fe200078e3cff */
[----:B------:R-:W-:Y:S01]  /*0730*/  IMAD R169, R171, 0x2, R169 ;  /* 0x00000002aba97824 */ /* 0x000fe200078e02a9 */
[----:B------:R-:W-:-:S02]  /*0740*/  LEA.HI R0, R0, R16, RZ, 0x2 ;  /* 0x0000001000007211 */ /* 0x000fc400078f10ff */
[----:B------:R-:W-:Y:S01]  /*0750*/  SEL R173, R173, 0xffffffc0, !P4 ;  /* 0xffffffc0adad7807 */ /* 0x000fe20006000000 */
[----:B------:R-:W-:Y:S01]  /*0760*/  IMAD.IADD R181, R3, 0x1, R181 ;  /* 0x0000000103b57824 */ /* 0x000fe200078e02b5 */
[----:B------:R-:W-:Y:S01]  /*0770*/  SEL R209, R209, 0x10, !P0 ;  /* 0x00000010d1d17807 */ /* 0x000fe20004000000 */
[----:B------:R-:W-:Y:S01]  /*0780*/  IMAD.IADD R187, R187, 0x1, R3 ;  /* 0x00000001bbbb7824 */ /* 0x000fe200078e0203 */
[----:B------:R-:W-:Y:S01]  /*0790*/  IADD3 R208, R207, 0x20, RZ ;  /* 0x00000020cfd07810 */ /* 0x000fe20007ffe0ff */
[----:B------:R-:W-:Y:S01]  /*07a0*/  IMAD R171, R171, 0x2, R173 ;  /* 0x00000002abab7824 */ /* 0x000fe200078e02ad */
[----:B------:R-:W-:Y:S01]  /*07b0*/  SHF.R.S32.HI R0, RZ, 0x2, R0 ;  /* 0x00000002ff007819 */ /* 0x000fe20000011400 */
[----:B------:R-:W-:Y:S01]  /*07c0*/  IMAD.IADD R170, R173, 0x1, R169 ;  /* 0x00000001adaa7824 */ /* 0x000fe200078e02a9 */
[----:B------:R-:W-:Y:S01]  /*07d0*/  LEA R240, R4, 0x12000, 0x1 ;  /* 0x0001200004f07811 */ /* 0x000fe200078e08ff */
[----:B------:R-:W-:Y:S01]  /*07e0*/  IMAD R173, R174, 0x2, R173 ;  /* 0x00000002aead7824 */ /* 0x000fe200078e02ad */
[C---:B------:R-:W-:Y:S01]  /*07f0*/  @P1 IADD3 R208, R207.reuse, -0x20, RZ ;  /* 0xffffffe0cfd01810 */ /* 0x040fe20007ffe0ff */
[----:B------:R-:W-:Y:S01]  /*0800*/  IMAD.IADD R210, R207, 0x1, R209 ;  /* 0x00000001cfd27824 */ /* 0x000fe200078e02d1 */
[----:B------:R-:W-:Y:S01]  /*0810*/  IADD3 R241, R240, 0x40, RZ ;  /* 0x00000040f0f17810 */ /* 0x000fe20007ffe0ff */
[----:B------:R-:W-:Y:S01]  /*0820*/  IMAD R204, R252, 0x10, R0 ;  /* 0x00000010fccc7824 */ /* 0x000fe200078e0200 */
[----:B------:R-:W-:Y:S01]  /*0830*/  IADD3 R213, R202, 0x40, RZ ;  /* 0x00000040cad57810 */ /* 0x000fe20007ffe0ff */
[----:B------:R-:W-:Y:S01]  /*0840*/  IMAD.SHL.U32 R174, R174, 0x2, RZ ;  /* 0x00000002aeae7824 */ /* 0x000fe200078e00ff */
[----:B------:R-:W-:Y:S01]  /*0850*/  IADD3 R214, R202, 0x80, RZ ;  /* 0x00000080cad67810 */ /* 0x000fe20007ffe0ff */
[----:B------:R-:W-:Y:S01]  /*0860*/  IMAD.IADD R209, R209, 0x1, R208 ;  /* 0x00000001d1d17824 */ /* 0x000fe200078e02d0 */
[----:B------:R-:W-:-:S02]  /*0870*/  LEA R181, R181, 0x1e000, 0x1 ;  /* 0x0001e000b5b57811 */ /* 0x000fc400078e08ff */
[----:B-1----:R-:W-:Y:S02]  /*0880*/  @P2 IADD3 R241, R240, -0x40, RZ ;  /* 0xffffffc0f0f12810 */ /* 0x002fe40007ffe0ff */
.L_x_570:
[----:B-1--4-:R-:W1:Y:S01]  /*0890*/  S2R R33, SR_CTAID.Y ;  /* 0x0000000000217919 */ /* 0x012e620000002600 */
[----:B--2---:R-:W2:Y:S01]  /*08a0*/  LDC.U8 R0, c[0x0][0x312] ;  /* 0x0000c480ff007b82 */ /* 0x004ea20000000000 */
[----:B------:R-:W-:Y:S02]  /*08b0*/  ISETP.NE.U32.AND P2, PT, RZ, c[0x0][0x240], PT ;  /* 0x00009000ff007a0c */ /* 0x000fe40003f45070 */
[----:B------:R-:W-:Y:S02]  /*08c0*/  ISETP.EQ.U32.AND P5, PT, RZ, c[0x0][0x248], PT ;  /* 0x00009200ff007a0c */ /* 0x000fe40003fa2070 */
[----:B------:R-:W-:Y:S02]  /*08d0*/  ISETP.NE.AND.EX P2, PT, RZ, c[0x0][0x244], PT, P2 ;  /* 0x00009100ff007a0c */ /* 0x000fe40003f45320 */
        /* <DEDUP_REMOVED lines=8> */
[----:B---3--:R-:W-:Y:S02]  /*0960*/  IADD3 R2, P0, R8, c[0x0][0x240], RZ ;  /* 0x0000900008027a10 */ /* 0x008fe40007f1e0ff */
        /* <DEDUP_REMOVED lines=16> */
[----:B---3--:R1:W-:Y:S07]  /*0a70*/  STL [R1], R35 ;  /* 0x0000002301007387 */ /* 0x0083ee0000100800 */
[----:B------:R-:W-:Y:S05]  /*0a80*/  @!P0 BRA `(.L_x_524) ;  /* 0x0000003000008947 */ /* 0x000fea0003800000 */
[----:B------:R-:W2:Y:S02]  /*0a90*/  @P4 LDG.E R4, [R2.64+0x4] ;  /* 0x0000040802044981 */ /* 0x000ea4000c1e1900 */
[----:B--2---:R-:W-:-:S06]  /*0aa0*/  @P4 IADD3 R4, R4, -R35, RZ ;  /* 0x8000002304044210 */ /* 0x004fcc0007ffe0ff */
[----:B------:R2:W5:Y:S02]  /*0ab0*/  @!P4 LDG.E R4, [R2.64] ;  /* 0x000000080204c981 */ /* 0x000564000c1e1900 */
.L_x_524:
        /* <DEDUP_REMOVED lines=45> */
.L_x_526:
        /* <DEDUP_REMOVED lines=15> */
.L_x_527:
[----:B------:R-:W-:Y:S01]  /*0e80*/  IABS R12, c[0x0][0x1c8] ;  /* 0x00007200000c7a13 */ /* 0x000fe20000000000 */
[----:B------:R-:W2:Y:S01]  /*0e90*/  S2R R34, SR_CTAID.Z ;  /* 0x0000000000227919 */ /* 0x000ea20000002700 */
[----:B------:R-:W3:Y:S01]  /*0ea0*/  LDC.U8 R17, c[0x0][0x328] ;  /* 0x0000ca00ff117b82 */ /* 0x000ee20000000000 */
[----:B------:R-:W-:Y:S01]  /*0eb0*/  IMAD.MOV.U32 R13, RZ, RZ, c[0x0][0x224] ;  /* 0x00008900ff0d7624 */ /* 0x000fe200078e00ff */
[----:B------:R-:W4:Y:S01]  /*0ec0*/  I2F.RP R2, R12 ;  /* 0x0000000c00027306 */ /* 0x000f220000209400 */
[----:B------:R-:W-:-:S03]  /*0ed0*/  @P1 IMAD.WIDE.U32 R4, R0, c[0x0][0x370], RZ ;  /* 0x0000dc0000041a25 */ /* 0x000fc600078e00ff */
[----:B------:R-:W-:Y:S01]  /*0ee0*/  SHF.R.S32.HI R13, RZ, 0x1f, R13 ;  /* 0x0000001fff0d7819 */ /* 0x000fe2000001140d */
[----:B------:R-:W-:Y:S01]  /*0ef0*/  @P1 IMAD R11, R0, c[0x0][0x374], R5 ;  /* 0x0000dd00000b1a24 */ /* 0x000fe200078e0205 */
[----:B------:R-:W-:Y:S01]  /*0f00*/  @P1 MOV R10, R4 ;  /* 0x00000004000a1202 */ /* 0x000fe20000000f00 */
[C---:B------:R-:W-:Y:S01]  /*0f10*/  @!P1 IMAD.WIDE.U32 R4, R33.reuse, c[0x0][0x368], RZ ;  /* 0x0000da0021049a25 */ /* 0x040fe200078e00ff */
[----:B------:R-:W5:Y:S03]  /*0f20*/  LDC.U8 R21, c[0x0][0x3d0] ;  /* 0x0000f400ff157b82 */ /* 0x000f660000000000 */
[----:B------:R-:W-:Y:S02]  /*0f30*/  IMAD.MOV.U32 R29, RZ, RZ, c[0x0][0x22c] ;  /* 0x00008b00ff1d7624 */ /* 0x000fe400078e00ff */
[----:B------:R-:W-:Y:S01]  /*0f40*/  IMAD.WIDE.U32 R14, R33, c[0x0][0x224], RZ ;  /* 0x00008900210e7a25 */ /* 0x000fe200078e00ff */
[----:B----4-:R-:W4:Y:S03]  /*0f50*/  MUFU.RCP R2, R2 ;  /* 0x0000000200027308 */ /* 0x010f260000001000 */
[----:B------:R-:W-:Y:S01]  /*0f60*/  IMAD.WIDE R18, R29, c[0x0][0x1c0], RZ ;  /* 0x000070001d127a25 */ /* 0x000fe200078e02ff */
[----:B--2---:R-:W-:-:S03]  /*0f70*/  IABS R7, R34 ;  /* 0x0000002200077213 */ /* 0x004fc60000000000 */
[----:B------:R-:W-:Y:S01]  /*0f80*/  @!P1 IMAD.MOV.U32 R10, RZ, RZ, R4 ;  /* 0x000000ffff0a9224 */ /* 0x000fe200078e0004 */
[C---:B------:R-:W-:Y:S01]  /*0f90*/  LOP3.LUT R9, R34.reuse, c[0x0][0x1c8], RZ, 0x3c, !PT ;  /* 0x0000720022097a12 */ /* 0x040fe200078e3cff */
[----:B------:R-:W-:Y:S01]  /*0fa0*/  IMAD R27, R34, c[0x0][0x22c], RZ ;  /* 0x00008b00221b7a24 */ /* 0x000fe200078e02ff */
[----:B---3--:R-:W-:Y:S02]  /*0fb0*/  ISETP.NE.AND P3, PT, R17, RZ, PT ;  /* 0x000000ff1100720c */ /* 0x008fe40003f65270 */
[----:B------:R-:W-:Y:S02]  /*0fc0*/  ISETP.GE.AND P4, PT, R9, RZ, PT ;  /* 0x000000ff0900720c */ /* 0x000fe40003f86270 */
[----:B------:R-:W-:Y:S02]  /*0fd0*/  SHF.L.U64.HI R9, R33, 0x7, R28 ;  /* 0x0000000721097819 */ /* 0x000fe4000001021c */
[----:B------:R-:W-:Y:S02]  /*0fe0*/  SHF.R.S32.HI R30, RZ, 0x1f, R34 ;  /* 0x0000001fff1e7819 */ /* 0x000fe40000011422 */
[----:B----4-:R-:W-:-:S02]  /*0ff0*/  IADD3 R2, R2, 0xffffffe, RZ ;  /* 0x0ffffffe02027810 */ /* 0x010fc40007ffe0ff */
[----:B------:R-:W-:Y:S02]  /*1000*/  SEL R9, R9, RZ, P2 ;  /* 0x000000ff09097207 */ /* 0x000fe40001000000 */
[----:B------:R-:W2:Y:S01]  /*1010*/  F2I.FTZ.U32.TRUNC.NTZ R3, R2 ;  /* 0x0000000200037305 */ /* 0x000ea2000021f000 */
[----:B------:R-:W-:Y:S02]  /*1020*/  SHF.R.S32.HI R31, RZ, 0x1f, R27 ;  /* 0x0000001fff1f7819 */ /* 0x000fe4000001141b */
        /* <DEDUP_REMOVED lines=11> */
[----:B------:R-:W2:Y:S01]  /*10e0*/  S2R R13, SR_CTAID.X ;  /* 0x00000000000d7919 */ /* 0x000ea20000002500 */
        /* <DEDUP_REMOVED lines=12> */
[----:B------:R-:W-:Y:S02]  /*11b0*/  ISETP.GE.U32.AND P6, PT, R3, R12, PT ;  /* 0x0000000c0300720c */ /* 0x000fe40003fc6070 */
[----:B------:R-:W-:Y:S01]  /*11c0*/  ISETP.NE.AND P5, PT, RZ, c[0x0][0x1c8], PT ;  /* 0x00007200ff007a0c */ /* 0x000fe20003fa5270 */
[----:B------:R-:W-:Y:S01]  /*11d0*/  IMAD.X R9, R16, 0x1, R9, P2 ;  /* 0x0000000110097824 */ /* 0x000fe200010e0609 */
[----:B------:R-:W-:Y:S01]  /*11e0*/  SEL R17, R14, R4, !P1 ;  /* 0x000000040e117207 */ /* 0x000fe20004800000 */
[----:B------:R-:W-:Y:S01]  /*11f0*/  IMAD R12, R19, R6, RZ ;  /* 0x00000006130c7224 */ /* 0x000fe200078e02ff */
[----:B------:R-:W-:Y:S01]  /*1200*/  IADD3 R14, R15, R7, RZ ;  /* 0x000000070f0e7210 */ /* 0x000fe20007ffe0ff */
[----:B------:R-:W-:Y:S01]  /*1210*/  IMAD R3, R19, R0, RZ ;  /* 0x0000000013037224 */ /* 0x000fe200078e02ff */
[----:B-----5:R-:W-:Y:S01]  /*1220*/  ISETP.NE.AND P2, PT, R21, RZ, PT ;  /* 0x000000ff1500720c */ /* 0x020fe20003f45270 */
[----:B------:R-:W-:-:S02]  /*1230*/  IMAD R9, R18, R9, R12 ;  /* 0x0000000912097224 */ /* 0x000fc400078e020c */
[----:B------:R-:W-:Y:S01]  /*1240*/  @P3 IMAD R4, R33, c[0x0][0x214], RZ ;  /* 0x0000850021043a24 */ /* 0x000fe200078e02ff */
[----:B------:R-:W-:Y:S01]  /*1250*/  @P1 IADD3 R14, R5, R3, RZ ;  /* 0x00000003050e1210 */ /* 0x000fe20007ffe0ff */
[----:B------:R-:W-:Y:S01]  /*1260*/  IMAD.WIDE.U32 R6, R18, R6, RZ ;  /* 0x0000000612067225 */ /* 0x000fe200078e00ff */
[----:B------:R-:W-:Y:S02]  /*1270*/  @P6 IADD3 R2, R2, 0x1, RZ ;  /* 0x0000000102026810 */ /* 0x000fe40007ffe0ff */
[----:B------:R-:W-:Y:S01]  /*1280*/  @P3 SEL R4, R4, R0, !P1 ;  /* 0x0000000004043207 */ /* 0x000fe20004800000 */
[----:B--2---:R-:W-:-:S04]  /*1290*/  IMAD.WIDE.U32 R18, R13, c[0x0][0x3d8], RZ ;  /* 0x0000f6000d127a25 */ /* 0x004fc800078e00ff */
[----:B------:R-:W-:Y:S02]  /*12a0*/  IMAD.MOV.U32 R12, RZ, RZ, R2 ;  /* 0x000000ffff0c7224 */ /* 0x000fe400078e0002 */
[----:B------:R-:W-:Y:S01]  /*12b0*/  IMAD R3, R13, c[0x0][0x3dc], R19 ;  /* 0x0000f7000d037a24 */ /* 0x000fe200078e0213 */
[----:B------:R-:W-:Y:S01]  /*12c0*/  SEL R19, R18, RZ, P2 ;  /* 0x000000ff12137207 */ /* 0x000fe20001000000 */
[----:B------:R-:W-:Y:S01]  /*12d0*/  @!P3 IMAD R5, R33, c[0x0][0x1c0], R34 ;  /* 0x000070002105ba24 */ /* 0x000fe200078e0222 */
[----:B------:R-:W-:Y:S01]  /*12e0*/  @!P4 IADD3 R12, -R12, RZ, RZ ;  /* 0x000000ff0c0cc210 */ /* 0x000fe20007ffe1ff */
[----:B------:R-:W-:Y:S01]  /*12f0*/  @P3 IMAD R4, R34, c[0x0][0x234], R4 ;  /* 0x00008d0022043a24 */ /* 0x000fe200078e0204 */
[----:B------:R-:W-:Y:S01]  /*1300*/  @!P5 LOP3.LUT R12, RZ, c[0x0][0x1c8], RZ, 0x33, !PT ;  /* 0x00007200ff0cda12 */ /* 0x000fe200078e33ff */
[----:B------:R-:W-:Y:S01]  /*1310*/  @!P3 IMAD R4, R5, c[0x0][0x214], RZ ;  /* 0x000085000504ba24 */ /* 0x000fe200078e02ff */
[----:B------:R-:W-:Y:S02]  /*1320*/  SHF.R.S32.HI R18, RZ, 0x1f, R250 ;  /* 0x0000001fff127819 */ /* 0x000fe400000114fa */
[----:B------:R-:W-:-:S02]  /*1330*/  SEL R15, R3, RZ, P2 ;  /* 0x000000ff030f7207 */ /* 0x000fc40001000000 */
[----:B------:R-:W-:Y:S02]  /*1340*/  IADD3 R13, R7, R9, RZ ;  /* 0x00000009070d7210 */ /* 0x000fe40007ffe0ff */
        /* <DEDUP_REMOVED lines=9> */
.L_x_528:
[----:B------:R-:W-:-:S04]  /*13e0*/  IMAD R0, R33, c[0x0][0x1c0], R34 ;  /* 0x0000700021007a24 */ /* 0x000fc800078e0222 */
[----:B------:R-:W-:Y:S02]  /*13f0*/  IMAD R0, R0, c[0x0][0x224], RZ ;  /* 0x0000890000007a24 */ /* 0x000fe400078e02ff */
.L_x_529:
[----:B------:R-:W2:Y:S01]  /*1400*/  LDL R32, [R1+0x4] ;  /* 0x0000040001207983 */ /* 0x000ea20000100800 */
[----:B------:R-:W-:Y:S01]  /*1410*/  IMAD R29, R29, c[0x0][0x1c0], RZ ;  /* 0x000070001d1d7a24 */ /* 0x000fe200078e02ff */
[----:B------:R-:W-:Y:S01]  /*1420*/  IADD3 R2, P1, R202, R10, RZ ;  /* 0x0000000aca027210 */ /* 0x000fe20007f3e0ff */
[----:B------:R-:W-:Y:S01]  /*1430*/  IMAD.IADD R7, R8, 0x1, R0 ;  /* 0x0000000108077824 */ /* 0x000fe200078e0200 */
[----:B------:R-:W3:Y:S01]  /*1440*/  S2R R36, SR_TID.X ;  /* 0x0000000000247919 */ /* 0x000ee20000002100 */
[----:B------:R-:W-:Y:S01]  /*1450*/  SHF.R.S32.HI R203, RZ, 0x1f, R202 ;  /* 0x0000001fffcb7819 */ /* 0x000fe200000114ca */
[----:B------:R-:W-:Y:S01]  /*1460*/  IMAD.SHL.U32 R10, R29, 0x40, RZ ;  /* 0x000000401d0a7824 */ /* 0x000fe200078e00ff */
[----:B------:R-:W-:Y:S01]  /*1470*/  BSSY B1, `(.L_x_525) ;  /* 0x00007b4000017945 */ /* 0x000fe20003800000 */
[----:B------:R-:W4:Y:S01]  /*1480*/  S2R R37, SR_TID.X ;  /* 0x0000000000257919 */ /* 0x000f220000002100 */
[----:B------:R-:W-:Y:S02]  /*1490*/  IMAD R0, R16, c[0x0][0x370], RZ ;  /* 0x0000dc0010007a24 */ /* 0x000fe400078e02ff */
[----:B------:R-:W-:Y:S01]  /*14a0*/  IMAD.X R3, R203, 0x1, R11, P1 ;  /* 0x00000001cb037824 */ /* 0x000fe200008e060b */
[----:B------:R-:W-:Y:S01]  /*14b0*/  IADD3 R9, P3, P1, R6, R10, R27 ;  /* 0x0000000a06097210 */ /* 0x000fe2000797e01b */
[C---:B------:R-:W-:Y:S01]  /*14c0*/  IMAD R5, R8.reuse, c[0x0][0x374], R0 ;  /* 0x0000dd0008057a24 */ /* 0x040fe200078e0200 */
[----:B------:R-:W-:Y:S01]  /*14d0*/  SHF.R.S32.HI R0, RZ, 0x1f, R10 ;  /* 0x0000001fff007819 */ /* 0x000fe2000001140a */
[----:B------:R-:W-:Y:S01]  /*14e0*/  IMAD.MOV.U32 R201, RZ, RZ, 0x4 ;  /* 0x00000004ffc97424 */ /* 0x000fe200078e00ff */
[----:B------:R-:W-:Y:S01]  /*14f0*/  SHF.R.S32.HI R27, RZ, 0x1f, R237 ;  /* 0x0000001fff1b7819 */ /* 0x000fe200000114ed */
[----:B------:R-:W-:Y:S01]  /*1500*/  IMAD.WIDE.U32 R2, R8, c[0x0][0x370], R2 ;  /* 0x0000dc0008027a25 */ /* 0x000fe200078e0002 */
[----:B------:R-:W-:-:S02]  /*1510*/  IADD3.X R10, R13, R0, R31, P3, P1 ;  /* 0x000000000d0a7210 */ /* 0x000fc40001fe241f */
[----:B------:R-:W-:Y:S01]  /*1520*/  IADD3 R0, -R199, R239, R250 ;  /* 0x000000efc7007210 */ /* 0x000fe20007ffe1fa */
[----:B------:R-:W-:Y:S01]  /*1530*/  IMAD.IADD R200, R8, 0x1, R4 ;  /* 0x0000000108c87824 */ /* 0x000fe200078e0204 */
[----:B------:R-:W-:Y:S01]  /*1540*/  IADD3 R4, P4, R237, R8, RZ ;  /* 0x00000008ed047210 */ /* 0x000fe20007f9e0ff */
[----:B------:R-:W-:Y:S01]  /*1550*/  IMAD.WIDE R6, R7, R201, c[0x0][0x3c8] ;  /* 0x0000f20007067625 */ /* 0x000fe200078e02c9 */
[----:B------:R-:W-:Y:S02]  /*1560*/  IADD3 R3, R3, R5, RZ ;  /* 0x0000000503037210 */ /* 0x000fe40007ffe0ff */
[----:B------:R-:W-:Y:S01]  /*1570*/  IADD3 R0, R0, -c[0x0][0x2e8], RZ ;  /* 0x8000ba0000007a10 */ /* 0x000fe20007ffe0ff */
[----:B------:R-:W-:Y:S01]  /*1580*/  IMAD R8, R30, c[0x0][0x378], RZ ;  /* 0x0000de001e087a24 */ /* 0x000fe200078e02ff */
[----:B---3--:R-:W-:Y:S01]  /*1590*/  SHF.R.S32.HI R36, RZ, 0x1f, R36 ;  /* 0x0000001fff247819 */ /* 0x008fe20000011424 */
[----:B------:R-:W-:Y:S02]  /*15a0*/  IMAD.MOV.U32 R212, RZ, RZ, R6 ;  /* 0x000000ffffd47224 */ /* 0x000fe400078e0006 */
[----:B------:R-:W-:Y:S01]  /*15b0*/  IMAD.MOV.U32 R211, RZ, RZ, R7 ;  /* 0x000000ffffd37224 */ /* 0x000fe200078e0007 */
[----:B----4-:R-:W-:Y:S01]  /*15c0*/  LEA.HI R36, R36, R37, RZ, 0x5 ;  /* 0x0000002524247211 */ /* 0x010fe200078f28ff */
[----:B------:R-:W-:Y:S01]  /*15d0*/  IMAD.X R5, R27, 0x1, R16, P4 ;  /* 0x000000011b057824 */ /* 0x000fe200020e0610 */
[----:B------:R-:W-:Y:S01]  /*15e0*/  IADD3 R7, P3, P1, R19, R9, R17 ;  /* 0x0000000913077210 */ /* 0x000fe2000797e011 */
[C---:B------:R-:W-:Y:S01]  /*15f0*/  IMAD R8, R34.reuse, c[0x0][0x37c], R8 ;  /* 0x0000df0022087a24 */ /* 0x040fe200078e0208 */
[----:B------:R-:W-:Y:S01]  /*1600*/  SHF.R.S32.HI R36, RZ, 0x5, R36 ;  /* 0x00000005ff247819 */ /* 0x000fe20000011424 */
[----:B------:R-:W-:Y:S01]  /*1610*/  IMAD.WIDE.U32 R2, R34, c[0x0][0x378], R2 ;  /* 0x0000de0022027a25 */ /* 0x000fe200078e0002 */
[----:B------:R-:W-:-:S02]  /*1620*/  SHF.R.S32.HI R9, RZ, 0x1f, R0 ;  /* 0x0000001fff097819 */ /* 0x000fc40000011400 */
[----:B------:R-:W-:Y:S01]  /*1630*/  IADD3.X R10, R15, R10, R14, P3, P1 ;  /* 0x0000000a0f0a7210 */ /* 0x000fe20001fe240e */
[----:B------:R-:W-:Y:S02]  /*1640*/  IMAD R5, R5, c[0x0][0x190], RZ ;  /* 0x0000640005057a24 */ /* 0x000fe400078e02ff */
[----:B------:R-:W-:Y:S01]  /*1650*/  IMAD.IADD R3, R3, 0x1, R8 ;  /* 0x0000000103037824 */ /* 0x000fe200078e0208 */
[----:B------:R-:W-:Y:S01]  /*1660*/  LEA.HI R8, R9, R0, RZ, 0x6 ;  /* 0x0000000009087211 */ /* 0x000fe200078f30ff */
[C---:B------:R-:W-:Y:S02]  /*1670*/  IMAD R11, R4.reuse, c[0x0][0x194], R5 ;  /* 0x00006500040b7a24 */ /* 0x040fe400078e0205 */
[----:B------:R-:W-:-:S04]  /*1680*/  IMAD.WIDE.U32 R4, R4, c[0x0][0x190], R202 ;  /* 0x0000640004047a25 */ /* 0x000fc800078e00ca */
[----:B------:R-:W-:Y:S01]  /*1690*/  IMAD R0, R30, c[0x0][0x1a8], RZ ;  /* 0x00006a001e007a24 */ /* 0x000fe200078e02ff */
[----:B------:R-:W-:Y:S01]  /*16a0*/  IADD3 R4, P3, R25, R4, RZ ;  /* 0x0000000419047210 */ /* 0x000fe20007f7e0ff */
[----:B------:R-:W-:-:S03]  /*16b0*/  IMAD.WIDE.U32 R2, R237, c[0x0][0x370], R2 ;  /* 0x0000dc00ed027a25 */ /* 0x000fc600078e0002 */
[----:B------:R-:W-:Y:S01]  /*16c0*/  IADD3.X R5, R20, R5, R11, P3, !PT ;  /* 0x0000000514057210 */ /* 0x000fe20001ffe40b */
[----:B------:R-:W-:Y:S01]  /*16d0*/  IMAD R11, R34, c[0x0][0x1ac], R0 ;  /* 0x00006b00220b7a24 */ /* 0x000fe200078e0200 */
[----:B------:R-:W-:Y:S01]  /*16e0*/  LEA R194, P3, R2, c[0x0][0x330], 0x1 ;  /* 0x0000cc0002c27a11 */ /* 0x000fe200078608ff */
[----:B------:R-:W-:Y:S02]  /*16f0*/  IMAD R0, R27, c[0x0][0x370], RZ ;  /* 0x0000dc001b007a24 */ /* 0x000fe400078e02ff */
[----:B------:R-:W-:-:S04]  /*1700*/  IMAD.WIDE.U32 R4, R34, c[0x0][0x1a8], R4 ;  /* 0x00006a0022047a25 */ /* 0x000fc800078e0004 */
[----:B------:R-:W-:Y:S01]  /*1710*/  IMAD R0, R237, c[0x0][0x374], R0 ;  /* 0x0000dd00ed007a24 */ /* 0x000fe200078e0200 */
[----:B------:R-:W-:Y:S01]  /*1720*/  IADD3 R11, R5, R11, RZ ;  /* 0x0000000b050b7210 */ /* 0x000fe20007ffe0ff */
[----:B------:R-:W-:Y:S01]  /*1730*/  IMAD.WIDE R200, R200, R201, c[0x0][0x200] ;  /* 0x00008000c8c87625 */ /* 0x000fe200078e02c9 */
[----:B------:R-:W-:-:S03]  /*1740*/  LEA R196, P4, R4, c[0x0][0x160], 0x1 ;  /* 0x0000580004c47a11 */ /* 0x000fc600078808ff */
[----:B------:R-:W-:Y:S01]  /*1750*/  IMAD.IADD R0, R3, 0x1, R0 ;  /* 0x0000000103007824 */ /* 0x000fe200078e0200 */
[----:B------:R-:W-:-:S04]  /*1760*/  LEA.HI.X R197, R4, c[0x0][0x164], R11, 0x1, P4 ;  /* 0x0000590004c57a11 */ /* 0x000fc800020f0c0b */
[----:B------:R-:W-:Y:S01]  /*1770*/  LEA.HI.X R195, R2, c[0x0][0x334], R0, 0x1, P3 ;  /* 0x0000cd0002c37a11 */ /* 0x000fe200018f0c00 */
[----:B--2---:R-:W-:-:S05]  /*1780*/  IMAD R6, R36, R29, R32 ;  /* 0x0000001d24067224 */ /* 0x004fca00078e0220 */
[----:B------:R-:W-:-:S04]  /*1790*/  IADD3 R7, P1, R6, R7, RZ ;  /* 0x0000000706077210 */ /* 0x000fc80007f3e0ff */
[----:B------:R-:W-:Y:S02]  /*17a0*/  LEA.HI.X.SX32 R10, R6, R10, 0x1, P1 ;  /* 0x0000000a060a7211 */ /* 0x000fe400008f0eff */
[----:B------:R-:W-:Y:S02]  /*17b0*/  SHF.R.S32.HI R6, RZ, 0x6, R8 ;  /* 0x00000006ff067819 */ /* 0x000fe40000011408 */
[C---:B------:R-:W-:Y:S02]  /*17c0*/  LEA R188, P1, R7.reuse, c[0x0][0x350], 0x2 ;  /* 0x0000d40007bc7a11 */ /* 0x040fe400078210ff */
[----:B------:R-:W-:Y:S02]  /*17d0*/  IMNMX R232, RZ, R6, !PT ;  /* 0x00000006ffe87217 */ /* 0x000fe40007800200 */
[----:B------:R-:W-:Y:S02]  /*17e0*/  LEA.HI.X R189, R7, c[0x0][0x354], R10, 0x2, P1 ;  /* 0x0000d50007bd7a11 */ /* 0x000fe400008f140a */
[----:B------:R-:W-:-:S02]  /*17f0*/  ISETP.GT.AND P5, PT, R192, R232, PT ;  /* 0x000000e8c000720c */ /* 0x000fc40003fa4270 */
[----:B------:R-:W-:-:S11]  /*1800*/  IADD3 R192, R192, -0x1, RZ ;  /* 0xffffffffc0c07810 */ /* 0x000fd60007ffe0ff */
        /* <DEDUP_REMOVED lines=16> */
.L_x_531:
        /* <DEDUP_REMOVED lines=15> */
.L_x_532:
        /* <DEDUP_REMOVED lines=27> */
.L_x_534:
[----:B------:R-:W-:Y:S05]  /*1bb0*/  BSYNC B0 ;  /* 0x0000000000007941 */ /* 0x000fea0003800000 */
.L_x_533:
        /* <DEDUP_REMOVED lines=19> */
.L_x_536:
[----:B------:R-:W-:Y:S05]  /*1cf0*/  BSYNC B0 ;  /* 0x0000000000007941 */ /* 0x000fea0003800000 */
.L_x_535:
        /* <DEDUP_REMOVED lines=25> */
.L_x_538:
[----:B------:R-:W-:Y:S05]  /*1e90*/  BSYNC B0 ;  /* 0x0000000000007941 */ /* 0x000fea0003800000 */
.L_x_537:
        /* <DEDUP_REMOVED lines=18> */
.L_x_530:
        /* <DEDUP_REMOVED lines=31> */
.L_x_541:
[----:B------:R-:W-:Y:S05]  /*21b0*/  BSYNC B0 ;  /* 0x0000000000007941 */ /* 0x000fea0003800000 */
.L_x_540:
        /* <DEDUP_REMOVED lines=39> */
.L_x_543:
[----:B------:R-:W-:Y:S05]  /*2430*/  BSYNC B0 ;  /* 0x0000000000007941 */ /* 0x000fea0003800000 */
.L_x_542:
        /* <DEDUP_REMOVED lines=19> */
.L_x_545:
        /* <DEDUP_REMOVED lines=28> */
.L_x_546:
[----:B------:R-:W-:Y:S05]  /*2730*/  BSYNC B0 ;  /* 0x0000000000007941 */ /* 0x000fea0003800000 */
.L_x_544:
        /* <DEDUP_REMOVED lines=17> */
.L_x_548:
        /* <DEDUP_REMOVED lines=38> */
.L_x_549:
[----:B------:R-:W-:Y:S05]  /*2ab0*/  BSYNC B0 ;  /* 0x0000000000007941 */ /* 0x000fea0003800000 */
.L_x_547:
[----:B------:R-:W-:Y:S01]  /*2ac0*/  IMAD R11, R233, -0x40, R199 ;  /* 0xffffffc0e90b7824 */ /* 0x000fe200078e02c7 */
[C---:B------:R-:W-:Y:S01]  /*2ad0*/  IADD3 R0, R204.reuse, 0x8, RZ ;  /* 0x00000008cc007810 */ /* 0x040fe20007ffe0ff */
[C---:B-1----:R-:W-:Y:S01]  /*2ae0*/  IMAD.WIDE R2, R204.reuse, 0x4, R200 ;  /* 0x00000004cc027825 */ /* 0x042fe200078e02c8 */
[-C--:B------:R-:W-:Y:S02]  /*2af0*/  ISETP.GE.AND P2, PT, R204, R10.reuse, PT ;  /* 0x0000000acc00720c */ /* 0x080fe40003f46270 */
[----:B------:R-:W-:Y:S02]  /*2b00*/  ISETP.GE.AND P1, PT, R0, R10, PT ;  /* 0x0000000a0000720c */ /* 0x000fe40003f26270 */
[----:B------:R-:W-:Y:S02]  /*2b10*/  ISETP.GE.AND P6, PT, R237, R11, PT ;  /* 0x0000000bed00720c */ /* 0x000fe40003fc6270 */
[----:B------:R-:W-:Y:S02]  /*2b20*/  MOV R205, 0x7f800000 ;  /* 0x7f80000000cd7802 */ /* 0x000fe40000000f00 */
[----:B------:R-:W-:Y:S01]  /*2b30*/  MOV R206, 0x7f800000 ;  /* 0x7f80000000ce7802 */ /* 0x000fe20000000f00 */
[----:B------:R-:W-:-:S04]  /*2b40*/  IMAD R0, R18, c[0x0][0x198], RZ ;  /* 0x0000660012007a24 */ /* 0x000fc800078e02ff */
[----:B------:R1:W5:Y:S04]  /*2b50*/  @!P2 LDG.E R205, [R2.64] ;  /* 0x0000000802cda981 */ /* 0x000368000c1e1900 */
[----:B------:R1:W5:Y:S01]  /*2b60*/  @!P1 LDG.E R206, [R2.64+0x20] ;  /* 0x0000200802ce9981 */ /* 0x000362000c1e1900 */
[C---:B------:R-:W-:Y:S01]  /*2b70*/  IMAD R0, R250.reuse, c[0x0][0x19c], R0 ;  /* 0x00006700fa007a24 */ /* 0x040fe200078e0200 */
[----:B------:R-:W-:Y:S02]  /*2b80*/  BSSY B0, `(.L_x_550) ;  /* 0x000002b000007945 */ /* 0x000fe40003800000 */
[----:B------:R2:W-:Y:S04]  /*2b90*/  @P6 STS.128 [R191+0x12000], RZ ;  /* 0x012000ffbf006388 */ /* 0x0005e80000000c00 */
[----:B------:R2:W-:Y:S04]  /*2ba0*/  @P6 STS.128 [R191+0x14000], RZ ;  /* 0x014000ffbf006388 */ /* 0x0005e80000000c00 */
[----:B------:R2:W-:Y:S01]  /*2bb0*/  @P6 STS.128 [R191+0x16000], RZ ;  /* 0x016000ffbf006388 */ /* 0x0005e20000000c00 */
[----:B-1----:R-:W-:-:S05]  /*2bc0*/  IMAD.WIDE.U32 R2, R250, c[0x0][0x198], R202 ;  /* 0x00006600fa027a25 */ /* 0x002fca00078e00ca */
[----:B------:R-:W-:-:S04]  /*2bd0*/  IADD3 R4, P1, R22, R2, RZ ;  /* 0x0000000216047210 */ /* 0x000fc80007f3e0ff */
[----:B------:R-:W-:Y:S01]  /*2be0*/  IADD3.X R5, R23, R3, R0, P1, !PT ;  /* 0x0000000317057210 */ /* 0x000fe20000ffe400 */
[----:B------:R-:W-:-:S04]  /*2bf0*/  IMAD R0, R21, c[0x0][0x1b0], RZ ;  /* 0x00006c0015007a24 */ /* 0x000fc800078e02ff */
[C---:B------:R-:W-:Y:S02]  /*2c00*/  IMAD R0, R12.reuse, c[0x0][0x1b4], R0 ;  /* 0x00006d000c007a24 */ /* 0x040fe400078e0200 */
[----:B------:R-:W-:-:S05]  /*2c10*/  IMAD.WIDE.U32 R4, R12, c[0x0][0x1b0], R4 ;  /* 0x00006c000c047a25 */ /* 0x000fca00078e0004 */
[----:B------:R-:W-:Y:S01]  /*2c20*/  IADD3 R10, R5, R0, RZ ;  /* 0x00000000050a7210 */ /* 0x000fe20007ffe0ff */
[----:B------:R-:W-:Y:S05]  /*2c30*/  @P6 BRA `(.L_x_551) ;  /* 0x000001f000006947 */ /* 0x000fea0003800000 */
[----:B--2---:R-:W-:Y:S01]  /*2c40*/  ISETP.GE.AND P4, PT, R202, c[0x0][0x220], PT ;  /* 0x00008800ca007a0c */ /* 0x004fe20003f86270 */
        /* <DEDUP_REMOVED lines=30> */
.L_x_551:
[----:B--2---:R-:W-:Y:S05]  /*2e30*/  BSYNC B0 ;  /* 0x0000000000007941 */ /* 0x004fea0003800000 */
.L_x_550:
        /* <DEDUP_REMOVED lines=38> */
.L_x_553:
[----:B------:R-:W-:Y:S05]  /*30a0*/  BSYNC B0 ;  /* 0x0000000000007941 */ /* 0x000fea0003800000 */
.L_x_552:
[----:B------:R1:W-:Y:S02]  /*30b0*/  @P6 STS.128 [R191+0x18000], RZ ;  /* 0x018000ffbf006388 */ /* 0x0003e40000000c00 */
[----:B-1----:R-:W-:Y:S01]  /*30c0*/  IMAD.WIDE.U32 R2, R250, c[0x0][0x1a0], R202 ;  /* 0x00006800fa027a25 */ /* 0x002fe200078e00ca */
        /* <DEDUP_REMOVED lines=43> */
.L_x_555:
[----:B------:R-:W-:Y:S05]  /*3380*/  BSYNC B0 ;  /* 0x0000000000007941 */ /* 0x000fea0003800000 */
.L_x_554:
        /* <DEDUP_REMOVED lines=16> */
[C---:B------:R-:W-:Y:S01]  /*3490*/  @!P4 LEA R4, P3, R8.reuse, c[0x0][0x170], 0x1 ;  /* 0x00005c000804ca11 */ /* 0x040fe200078608ff */
[----:B------:R-:W-:Y:S01]  /*34a0*/  IMAD.IADD R0, R9, 0x1, R0 ;  /* 0x0000000109007824 */ /* 0x000fe200078e0200 */
[----:B------:R-:W-:-:S04]  /*34b0*/  @!P2 LEA R2, P1, R8, c[0x0][0x170], 0x1 ;  /* 0x00005c000802aa11 */ /* 0x000fc800078208ff */
[C-C-:B------:R-:W-:Y:S02]  /*34c0*/  @!P5 LEA.HI.X R7, R8.reuse, c[0x0][0x174], R0.reuse, 0x1, P6 ;  /* 0x00005d000807da11 */ /* 0x140fe400030f0c00 */
[C-C-:B------:R-:W-:Y:S02]  /*34d0*/  @!P4 LEA.HI.X R5, R8.reuse, c[0x0][0x174], R0.reuse, 0x1, P3 ;  /* 0x00005d000805ca11 */ /* 0x140fe400018f0c00 */
[----:B------:R-:W-:Y:S01]  /*34e0*/  @!P2 LEA.HI.X R3, R8, c[0x0][0x174], R0, 0x1, P1 ;  /* 0x00005d000803aa11 */ /* 0x000fe200008f0c00 */
        /* <DEDUP_REMOVED lines=13> */
[----:B------:R1:W-:Y:S02]  /*35c0*/  @!P2 LDGSTS.E.BYPASS.LTC128B.128 [R191+0x1d000], [R2.64+0x100] ;  /* 0x1d00010002bfafae */ /* 0x0003e4000b901d48 */
.L_x_557:
[----:B------:R-:W-:Y:S05]  /*35d0*/  BSYNC B0 ;  /* 0x0000000000007941 */ /* 0x000fea0003800000 */
.L_x_556:
[----:B------:R-:W-:Y:S01]  /*35e0*/  IMAD.MOV.U32 R234, RZ, RZ, c[0x0][0x308] ;  /* 0x0000c200ffea7624 */ /* 0x000fe200078e00ff */
[----:B-12---:R-:W2:Y:S01]  /*35f0*/  LDL R6, [R1+0xc] ;  /* 0x00000c0001067983 */ /* 0x006ea20000100800 */
[----:B------:R-:W-:-:S03]  /*3600*/  IMAD.MOV.U32 R235, RZ, RZ, c[0x0][0x30c] ;  /* 0x0000c300ffeb7624 */ /* 0x000fc600078e00ff */
[----:B------:R-:W0:Y:S04]  /*3610*/  LDGDEPBAR ;  /* 0x00000000000079af */ /* 0x000e280000000000 */
[----:B---3--:R1:W3:Y:S04]  /*3620*/  LDG.E.64 R2, [R234.64+0x8] ;  /* 0x00000808ea027981 */ /* 0x0082e8000c1e1b00 */
[----:B-1--4-:R-:W4:Y:S01]  /*3630*/  LDG.E.64 R234, [R234.64] ;  /* 0x00000008eaea7981 */ /* 0x012f22000c1e1b00 */
[----:B------:R-:W-:Y:S01]  /*3640*/  IMAD R0, R33, c[0x0][0x1c0], R34 ;  /* 0x0000700021007a24 */ /* 0x000fe200078e0222 */
[----:B------:R-:W-:Y:S01]  /*3650*/  SHF.R.S32.HI R5, RZ, 0x1f, R32 ;  /* 0x0000001fff057819 */ /* 0x000fe20000011420 */
[----:B------:R-:W-:Y:S01]  /*3660*/  IMAD.MOV.U32 R180, RZ, RZ, 0x40 ;  /* 0x00000040ffb47424 */ /* 0x000fe200078e00ff */
[----:B------:R-:W-:Y:S01]  /*3670*/  SHF.L.U32 R176, R187, 0x1, RZ ;  /* 0x00000001bbb07819 */ /* 0x000fe200000006ff */
[----:B------:R-:W-:Y:S01]  /*3680*/  IMAD.SHL.U32 R0, R0, 0x20, RZ ;  /* 0x0000002000007824 */ /* 0x000fe200078e00ff */
[----:B------:R-:W-:Y:S01]  /*3690*/  MOV R193, R190 ;  /* 0x000000be00c17202 */ /* 0x000fe20000000f00 */
[----:B------:R-:W-:Y:S01]  /*36a0*/  CS2R R142, SRZ ;  /* 0x00000000008e7805 */ /* 0x000fe2000001ff00 */
[----:B------:R-:W-:Y:S01]  /*36b0*/  IADD3 R243, R250, 0x40, RZ ;  /* 0x00000040faf37810 */ /* 0x000fe20007ffe0ff */
[----:B------:R-:W-:Y:S01]  /*36c0*/  CS2R R140, SRZ ;  /* 0x00000000008c7805 */ /* 0x000fe2000001ff00 */
[----:B------:R-:W-:Y:S01]  /*36d0*/  SHF.R.S32.HI R4, RZ, 0x1f, R0 ;  /* 0x0000001fff047819 */ /* 0x000fe20000011400 */
        /* <DEDUP_REMOVED lines=45> */
[----:B---3--:R-:W-:-:S02]  /*39b0*/  IADD3 R216, P2, P1, R0, R2, R32 ;  /* 0x0000000200d87210 */ /* 0x008fc4000795e020 */
[----:B------:R-:W-:Y:S01]  /*39c0*/  IADD3 R0, R186, 0x3000, RZ ;  /* 0x00003000ba007810 */ /* 0x000fe20007ffe0ff */
[----:B------:R-:W-:Y:S01]  /*39d0*/  CS2R R32, SRZ ;  /* 0x0000000000207805 */ /* 0x000fe2000001ff00 */
[----:B------:R-:W-:Y:S01]  /*39e0*/  IADD3 R2, R187, 0x3000, RZ ;  /* 0x00003000bb027810 */ /* 0x000fe20007ffe0ff */
[----:B------:R-:W-:Y:S01]  /*39f0*/  IMAD.WIDE.U32 R216, R216, -0x2daee0ad, RZ ;  /* 0xd2511f53d8d87825 */ /* 0x000fe200078e00ff */
[----:B------:R-:W-:Y:S02]  /*3a00*/  SEL R0, R0, R186, !P0 ;  /* 0x000000ba00007207 */ /* 0x000fe40004000000 */
[----:B------:R-:W-:Y:S02]  /*3a10*/  IADD3.X R244, R4, R3, R5, P2, P1 ;  /* 0x0000000304f47210 */ /* 0x000fe400017e2405 */
[----:B------:R-:W-:Y:S01]  /*3a20*/  IADD3 R3, R239, 0x40, R250 ;  /* 0x00000040ef037810 */ /* 0x000fe20007ffe0fa */
[----:B------:R-:W-:Y:S01]  /*3a30*/  IMAD.SHL.U32 R168, R0, 0x2, RZ ;  /* 0x0000000200a87824 */ /* 0x000fe200078e00ff */
[----:B------:R-:W-:Y:S01]  /*3a40*/  SEL R2, R2, R187, !P0 ;  /* 0x000000bb02027207 */ /* 0x000fe20004000000 */
[----:B------:R-:W-:Y:S01]  /*3a50*/  IMAD.MOV.U32 R0, RZ, RZ, c[0x0][0x22c] ;  /* 0x00008b00ff007624 */ /* 0x000fe200078e00ff */
[----:B--2---:R-:W-:Y:S01]  /*3a60*/  R2P PR, R6, 0x6 ;  /* 0x0000000606007804 */ /* 0x004fe20000000000 */
[----:B------:R-:W-:-:S02]  /*3a70*/  IMAD.IADD R242, R3, 0x1, -R199 ;  /* 0x0000000103f27824 */ /* 0x000fc400078e0ac7 */
[----:B------:R-:W-:Y:S02]  /*3a80*/  IMAD R0, R0, c[0x0][0x1c0], RZ ;  /* 0x0000700000007a24 */ /* 0x000fe400078e02ff */
[----:B------:R-:W-:Y:S01]  /*3a90*/  IMAD.SHL.U32 R175, R2, 0x2, RZ ;  /* 0x0000000202af7824 */ /* 0x000fe200078e00ff */
[----:B------:R-:W-:Y:S01]  /*3aa0*/  SEL R185, R185, 0xffffffe0, !P1 ;  /* 0xffffffe0b9b97807 */ /* 0x000fe20004800000 */
[----:B------:R-:W-:Y:S01]  /*3ab0*/  IMAD.SHL.U32 R236, R0, 0x10, RZ ;  /* 0x0000001000ec7824 */ /* 0x000fe200078e00ff */
[----:B------:R-:W-:Y:S01]  /*3ac0*/  SEL R180, R180, 0xffffffc0, !P2 ;  /* 0xffffffc0b4b47807 */ /* 0x000fe20005000000 */
[----:B------:R-:W-:Y:S01]  /*3ad0*/  IMAD.SHL.U32 R198, R0, 0x8, RZ ;  /* 0x0000000800c67824 */ /* 0x000fe200078e00ff */
[----:B----4-:R-:W-:Y:S01]  /*3ae0*/  IADD3 R3, R235, -0x4498517b, RZ ;  /* 0xbb67ae85eb037810 */ /* 0x010fe20007ffe0ff */
[----:B------:R-:W-:Y:S01]  /*3af0*/  IMAD.IADD R182, R181, 0x1, R185 ;  /* 0x00000001b5b67824 */ /* 0x000fe200078e02b9 */
[C---:B------:R-:W-:Y:S01]  /*3b00*/  IADD3 R2, R234.reuse, 0x3c6ef372, RZ ;  /* 0x3c6ef372ea027810 */ /* 0x040fe20007ffe0ff */
[----:B------:R-:W-:Y:S01]  /*3b10*/  IMAD.IADD R177, R185, 0x1, R176 ;  /* 0x00000001b9b17824 */ /* 0x000fe200078e02b0 */
[C---:B------:R-:W-:Y:S01]  /*3b20*/  IADD3 R4, R234.reuse, -0x61c88647, RZ ;  /* 0x9e3779b9ea047810 */ /* 0x040fe20007ffe0ff */
[----:B------:R-:W-:Y:S01]  /*3b30*/  IMAD.IADD R183, R181, 0x1, R180 ;  /* 0x00000001b5b77824 */ /* 0x000fe200078e02b4 */
[----:B------:R-:W-:Y:S01]  /*3b40*/  IADD3 R3, R234, -0x255992d5, RZ ;  /* 0xdaa66d2bea037810 */ /* 0x000fe20007ffe0ff */
[C---:B------:R-:W-:Y:S01]  /*3b50*/  IMAD.IADD R179, R180.reuse, 0x1, R176 ;  /* 0x00000001b4b37824 */ /* 0x040fe200078e02b0 */
[C---:B------:R-:W-:Y:S01]  /*3b60*/  IADD3 R2, R235.reuse, 0x32370b8f, RZ ;  /* 0x32370b8feb027810 */ /* 0x040fe20007ffe0ff */
[----:B------:R-:W-:Y:S01]  /*3b70*/  IMAD.IADD R178, R180, 0x1, R177 ;  /* 0x00000001b4b27824 */ /* 0x000fe200078e02b1 */
[----:B------:R-:W-:-:S02]  /*3b80*/  IADD3 R4, R235, 0x76cf5d0a, RZ ;  /* 0x76cf5d0aeb047810 */ /* 0x000fc40007ffe0ff */
[C---:B------:R-:W-:Y:S02]  /*3b90*/  IADD3 R3, R235.reuse, -0x126145ec, RZ ;  /* 0xed9eba14eb037810 */ /* 0x040fe40007ffe0ff */
[C---:B------:R-:W-:Y:S02]  /*3ba0*/  IADD3 R2, R234.reuse, 0x1715609d, RZ ;  /* 0x1715609dea027810 */ /* 0x040fe40007ffe0ff */
[C---:B------:R-:W-:Y:S02]  /*3bb0*/  IADD3 R4, R234.reuse, 0x78dde6e4, RZ ;  /* 0x78dde6e4ea047810 */ /* 0x040fe40007ffe0ff */
[----:B------:R-:W-:Y:S02]  /*3bc0*/  IADD3 R3, R234, -0x4ab325aa, RZ ;  /* 0xb54cda56ea037810 */ /* 0x000fe40007ffe0ff */
[C---:B------:R-:W-:Y:S02]  /*3bd0*/  IADD3 R2, R235.reuse, 0x646e171e, RZ ;  /* 0x646e171eeb027810 */ /* 0x040fe40007ffe0ff */
[----:B------:R-:W-:-:S02]  /*3be0*/  IADD3 R4, R235, -0x56f99767, RZ ;  /* 0xa9066899eb047810 */ /* 0x000fc40007ffe0ff */
[C---:B------:R-:W-:Y:S02]  /*3bf0*/  IADD3 R6, R236.reuse, 0x20, RZ ;  /* 0x00000020ec067810 */ /* 0x040fe40007ffe0ff */
[C---:B------:R-:W-:Y:S02]  /*3c00*/  IADD3 R3, R236.reuse, 0x80, RZ ;  /* 0x00000080ec037810 */ /* 0x040fe40007ffe0ff */
[----:B------:R-:W-:Y:S01]  /*3c10*/  IADD3 R2, R236, 0xa0, RZ ;  /* 0x000000a0ec027810 */ /* 0x000fe20007ffe0ff */
[----:B------:R-:W-:Y:S01]  /*3c20*/  IMAD.IADD R249, R198, 0x1, R6 ;  /* 0x00000001c6f97824 */ /* 0x000fe200078e0206 */
[----:B------:R-:W-:Y:S01]  /*3c30*/  IADD3 R4, R236, 0x60, RZ ;  /* 0x00000060ec047810 */ /* 0x000fe20007ffe0ff */
[----:B------:R-:W-:Y:S01]  /*3c40*/  IMAD.IADD R246, R198, 0x1, R3 ;  /* 0x00000001c6f67824 */ /* 0x000fe200078e0203 */
[----:B------:R-:W-:Y:S01]  /*3c50*/  IADD3 R5, R236, 0x40, RZ ;  /* 0x00000040ec057810 */ /* 0x000fe20007ffe0ff */
[----:B------:R-:W-:Y:S01]  /*3c60*/  IMAD.IADD R245, R198, 0x1, R2 ;  /* 0x00000001c6f57824 */ /* 0x000fe200078e0202 */
[----:B------:R-:W-:Y:S01]  /*3c70*/  IADD3 R184, R180, R182, RZ ;  /* 0x000000b6b4b87210 */ /* 0x000fe20007ffe0ff */
[C---:B------:R-:W-:Y:S01]  /*3c80*/  IMAD.IADD R247, R198.reuse, 0x1, R4 ;  /* 0x00000001c6f77824 */ /* 0x040fe200078e0204 */
[C---:B------:R-:W-:Y:S01]  /*3c90*/  IADD3 R248, R198.reuse, R5, RZ ;  /* 0x00000005c6f87210 */ /* 0x040fe20007ffe0ff */
[----:B------:R-:W-:-:S02]  /*3ca0*/  IMAD.IADD R5, R198, 0x1, R249 ;  /* 0x00000001c6057824 */ /* 0x000fc400078e02f9 */
[C---:B------:R-:W-:Y:S01]  /*3cb0*/  IMAD.IADD R2, R198.reuse, 0x1, R246 ;  /* 0x00000001c6027824 */ /* 0x040fe200078e02f6 */
[C---:B------:R-:W-:Y:S01]  /*3cc0*/  IADD3 R4, R198.reuse, R248, RZ ;  /* 0x000000f8c6047210 */ /* 0x040fe20007ffe0ff */
[C---:B------:R-:W-:Y:S01]  /*3cd0*/  IMAD.IADD R0, R198.reuse, 0x1, R245 ;  /* 0x00000001c6007824 */ /* 0x040fe200078e02f5 */
[C---:B------:R-:W-:Y:S01]  /*3ce0*/  IADD3 R226, R198.reuse, R5, RZ ;  /* 0x00000005c6e27210 */ /* 0x040fe20007ffe0ff */
[C---:B------:R-:W-:Y:S02]  /*3cf0*/  IMAD.IADD R3, R198.reuse, 0x1, R247 ;  /* 0x00000001c6037824 */ /* 0x040fe400078e02f7 */
[C---:B------:R-:W-:Y:S01]  /*3d00*/  IMAD.IADD R220, R198.reuse, 0x1, R2 ;  /* 0x00000001c6dc7824 */ /* 0x040fe200078e0202 */
[C---:B------:R-:W-:Y:S01]  /*3d10*/  IADD3 R218, R198.reuse, R0, RZ ;  /* 0x00000000c6da7210 */ /* 0x040fe20007ffe0ff */
[C---:B------:R-:W-:Y:S02]  /*3d20*/  IMAD.IADD R222, R198.reuse, 0x1, R3 ;  /* 0x00000001c6de7824 */ /* 0x040fe400078e0203 */
[C---:B------:R-:W-:Y:S01]  /*3d30*/  IMAD.IADD R224, R198.reuse, 0x1, R4 ;  /* 0x00000001c6e07824 */ /* 0x040fe200078e0204 */
[C---:B------:R-:W-:Y:S01]  /*3d40*/  IADD3 R219, R198.reuse, R220, RZ ;  /* 0x000000dcc6db7210 */ /* 0x040fe20007ffe0ff */
[----:B------:R-:W-:-:S02]  /*3d50*/  IMAD.IADD R221, R198, 0x1, R222 ;  /* 0x00000001c6dd7824 */ /* 0x000fc400078e02de */
[C---:B------:R-:W-:Y:S02]  /*3d60*/  IMAD.IADD R225, R198.reuse, 0x1, R226 ;  /* 0x00000001c6e17824 */ /* 0x040fe400078e02e2 */
[C---:B------:R-:W-:Y:S01]  /*3d70*/  IMAD.IADD R223, R198.reuse, 0x1, R224 ;  /* 0x00000001c6df7824 */ /* 0x040fe200078e02e0 */
[C---:B------:R-:W-:Y:S01]  /*3d80*/  IADD3 R229, R198.reuse, R221, RZ ;  /* 0x000000ddc6e57210 */ /* 0x040fe20007ffe0ff */
[C---:B------:R-:W-:Y:S02]  /*3d90*/  IMAD.IADD R215, R198.reuse, 0x1, R218 ;  /* 0x00000001c6d77824 */ /* 0x040fe400078e02da */
[C---:B------:R-:W-:Y:S02]  /*3da0*/  IMAD.IADD R231, R198.reuse, 0x1, R225 ;  /* 0x00000001c6e77824 */ /* 0x040fe400078e02e1 */
[C---:B------:R-:W-:Y:S02]  /*3db0*/  IMAD.IADD R230, R198.reuse, 0x1, R223 ;  /* 0x00000001c6e67824 */ /* 0x040fe400078e02df */
[----:B------:R-:W-:-:S02]  /*3dc0*/  IMAD.IADD R228, R198, 0x1, R219 ;  /* 0x00000001c6e47824 */ /* 0x000fc400078e02db */
[----:B------:R-:W-:Y:S02]  /*3dd0*/  IMAD.IADD R227, R198, 0x1, R215 ;  /* 0x00000001c6e37824 */ /* 0x000fe400078e02d7 */
.L_x_560:
[----:B------:R-:W0:Y:S01]  /*3de0*/  LDGDEPBAR ;  /* 0x00000000000079af */ /* 0x000e220000000000 */
[----:B------:R-:W-:Y:S01]  /*3df0*/  IMAD.IADD R0, R175, 0x1, R185 ;  /* 0x00000001af007824 */ /* 0x000fe200078e02b9 */
[----:B-----5:R-:W-:Y:S01]  /*3e00*/  FSETP.NEU.FTZ.AND P0, PT, R205, -INF , PT ;  /* 0xff800000cd00780b */ /* 0x020fe20003f1d000 */
[--C-:B------:R-:W-:Y:S01]  /*3e10*/  IMAD.IADD R3, R175, 0x1, R180.reuse ;  /* 0x00000001af037824 */ /* 0x100fe200078e02b4 */
[----:B------:R-:W-:Y:S01]  /*3e20*/  IADD3 R92, R235, 0x32370b8f, RZ ;  /* 0x32370b8feb5c7810 */ /* 0x000fe20007ffe0ff */
[----:B------:R-:W-:Y:S02]  /*3e30*/  IMAD.IADD R2, R0, 0x1, R180 ;  /* 0x0000000100027824 */ /* 0x000fe400078e02b4 */
[----:B------:R-:W-:Y:S01]  /*3e40*/  IMAD.SHL.U32 R88, R251, 0x20, RZ ;  /* 0x00000020fb587824 */ /* 0x000fe200078e00ff */
[----:B------:R-:W-:Y:S04]  /*3e50*/  DEPBAR.LE SB0, 0x0 ;  /* 0x000080000000791a */ /* 0x000fe80000000000 */
[----:B------:R-:W-:Y:S06]  /*3e60*/  BAR.SYNC.DEFER_BLOCKING 0x0 ;  /* 0x0000000000007b1d */ /* 0x000fec0000010000 */
[----:B------:R-:W-:Y:S06]  /*3e70*/  LDSM.16.M88.4 R16, [R175] ;  /* 0x00000000af10783b */ /* 0x000fec0000000200 */
[----:B------:R-:W1:Y:S06]  /*3e80*/  LDSM.16.M88.4 R8, [R172+0x12000] ;  /* 0x01200000ac08783b */ /* 0x000e6c0000000200 */
[----:B------:R-:W2:Y:S06]  /*3e90*/  LDSM.16.M88.4 R68, [R172+0x12800] ;  /* 0x01280000ac44783b */ /* 0x000eac0000000200 */
[----:B------:R-:W-:Y:S06]  /*3ea0*/  LDSM.16.M88.4 R72, [R0] ;  /* 0x000000000048783b */ /* 0x000fec0000000200 */
[----:B------:R-:W3:Y:S06]  /*3eb0*/  LDSM.16.M88.4 R76, [R169+0x12000] ;  /* 0x01200000a94c783b */ /* 0x000eec0000000200 */
[----:B------:R-:W4:Y:S06]  /*3ec0*/  LDSM.16.M88.4 R80, [R169+0x12800] ;  /* 0x01280000a950783b */ /* 0x000f2c0000000200 */
[----:B------:R-:W-:Y:S01]  /*3ed0*/  LDSM.16.M88.4 R84, [R171+0x12000] ;  /* 0x01200000ab54783b */ /* 0x000fe20000000200 */
        /* <DEDUP_REMOVED lines=10> */
[----:B------:R-:W-:Y:S06]  /*3f80*/  LDSM.16.M88.4 R72, [R2] ;  /* 0x000000000248783b */ /* 0x000fec0000000200 */
[----:B------:R-:W3:Y:S01]  /*3f90*/  LDSM.16.M88.4 R80, [R170+0x12000] ;  /* 0x01200000aa50783b */ /* 0x000ee20000000200 */
[C---:B-1----:R-:W-:Y:S08]  /*3fa0*/  HMMA.16816.F32 R4, R68.reuse, R84, R4 ;  /* 0x000000544404723c */ /* 0x042ff00000001804 */
[C---:B------:R-:W-:Y:S01]  /*3fb0*/  HMMA.16816.F32 R8, R68.reuse, R86, R8 ;  /* 0x000000564408723c */ /* 0x040fe20000001808 */
[----:B------:R-:W1:Y:S07]  /*3fc0*/  LDSM.16.M88.4 R84, [R170+0x12800] ;  /* 0x01280000aa54783b */ /* 0x000e6e0000000200 */
[C---:B--2---:R-:W-:Y:S08]  /*3fd0*/  HMMA.16816.F32 R12, R68.reuse, R76, R12 ;  /* 0x0000004c440c723c */ /* 0x044ff0000000180c */
[----:B------:R-:W-:Y:S01]  /*3fe0*/  HMMA.16816.F32 R16, R68, R78, R16 ;  /* 0x0000004e4410723c */ /* 0x000fe20000001810 */
[----:B------:R-:W-:Y:S06]  /*3ff0*/  LDSM.16.M88.4 R68, [R175+0x2000] ;  /* 0x00200000af44783b */ /* 0x000fec0000000200 */
[----:B------:R-:W2:Y:S01]  /*4000*/  LDSM.16.M88.4 R76, [R172+0x14000] ;  /* 0x01400000ac4c783b */ /* 0x000ea20000000200 */
[C---:B---3--:R-:W-:Y:S08]  /*4010*/  HMMA.16816.F32 R4, R72.reuse, R80, R4 ;  /* 0x000000504804723c */ /* 0x048ff00000001804 */
[C---:B------:R-:W-:Y:S01]  /*4020*/  HMMA.16816.F32 R8, R72.reuse, R82, R8 ;  /* 0x000000524808723c */ /* 0x040fe20000001808 */
[----:B------:R-:W-:Y:S07]  /*4030*/  LDSM.16.M88.4 R80, [R0+0x2000] ;  /* 0x002000000050783b */ /* 0x000fee0000000200 */
[C---:B-1----:R-:W-:Y:S08]  /*4040*/  HMMA.16816.F32 R12, R72.reuse, R84, R12 ;  /* 0x00000054480c723c */ /* 0x042ff0000000180c */
[----:B------:R-:W-:Y:S01]  /*4050*/  HMMA.16816.F32 R16, R72, R86, R16 ;  /* 0x000000564810723c */ /* 0x000fe20000001810 */
[----:B------:R-:W1:Y:S06]  /*4060*/  LDSM.16.M88.4 R72, [R172+0x14800] ;  /* 0x01480000ac48783b */ /* 0x000e6c0000000200 */
[----:B------:R-:W3:Y:S01]  /*4070*/  LDSM.16.M88.4 R84, [R169+0x14000] ;  /* 0x01400000a954783b */ /* 0x000ee20000000200 */
[C---:B--2---:R-:W-:Y:S08]  /*4080*/  HMMA.16816.F32 R4, R68.reuse, R76, R4 ;  /* 0x0000004c4404723c */ /* 0x044ff00000001804 */
[C---:B------:R-:W-:Y:S01]  /*4090*/  HMMA.16816.F32 R8, R68.reuse, R78, R8 ;  /* 0x0000004e4408723c */ /* 0x040fe20000001808 */
[----:B------:R-:W2:Y:S07]  /*40a0*/  LDSM.16.M88.4 R76, [R169+0x14800] ;  /* 0x01480000a94c783b */ /* 0x000eae0000000200 */
[C---:B-1----:R-:W-:Y:S08]  /*40b0*/  HMMA.16816.F32 R12, R68.reuse, R72, R12 ;  /* 0x00000048440c723c */ /* 0x042ff0000000180c */
[----:B------:R-:W-:Y:S01]  /*40c0*/  HMMA.16816.F32 R16, R68, R74, R16 ;  /* 0x0000004a4410723c */ /* 0x000fe20000001810 */
[----:B------:R-:W-:Y:S06]  /*40d0*/  LDSM.16.M88.4 R68, [R3+0x2000] ;  /* 0x002000000344783b */ /* 0x000fec0000000200 */
[----:B------:R-:W1:Y:S01]  /*40e0*/  LDSM.16.M88.4 R72, [R171+0x14000] ;  /* 0x01400000ab48783b */ /* 0x000e620000000200 */
[C---:B---3--:R-:W-:Y:S08]  /*40f0*/  HMMA.16816.F32 R4, R80.reuse, R84, R4 ;  /* 0x000000545004723c */ /* 0x048ff00000001804 */
[C---:B------:R-:W-:Y:S01]  /*4100*/  HMMA.16816.F32 R8, R80.reuse, R86, R8 ;  /* 0x000000565008723c */ /* 0x040fe20000001808 */
[----:B------:R-:W3:Y:S07]  /*4110*/  LDSM.16.M88.4 R84, [R171+0x14800] ;  /* 0x01480000ab54783b */ /* 0x000eee0000000200 */
[C---:B--2---:R-:W-:Y:S08]  /*4120*/  HMMA.16816.F32 R12, R80.reuse, R76, R12 ;  /* 0x0000004c500c723c */ /* 0x044ff0000000180c */
[----:B------:R-:W-:Y:S01]  /*4130*/  HMMA.16816.F32 R16, R80, R78, R16 ;  /* 0x0000004e5010723c */ /* 0x000fe20000001810 */
[----:B------:R-:W-:Y:S06]  /*4140*/  LDSM.16.M88.4 R76, [R2+0x2000] ;  /* 0x00200000024c783b */ /* 0x000fec0000000200 */
[----:B------:R-:W2:Y:S01]  /*4150*/  LDSM.16.M88.4 R80, [R170+0x14000] ;  /* 0x01400000aa50783b */ /* 0x000ea20000000200 */
[C---:B-1----:R-:W-:Y:S08]  /*4160*/  HMMA.16816.F32 R4, R68.reuse, R72, R4 ;  /* 0x000000484404723c */ /* 0x042ff00000001804 */
[C---:B------:R-:W-:Y:S01]  /*4170*/  HMMA.16816.F32 R8, R68.reuse, R74, R8 ;  /* 0x0000004a4408723c */ /* 0x040fe20000001808 */
[----:B------:R-:W-:Y:S07]  /*4180*/  LDSM.16.M88.4 R72, [R175+0x4000] ;  /* 0x00400000af48783b */ /* 0x000fee0000000200 */
[C---:B---3--:R-:W-:Y:S08]  /*4190*/  HMMA.16816.F32 R12, R68.reuse, R84, R12 ;  /* 0x00000054440c723c */ /* 0x048ff0000000180c */
        /* <DEDUP_REMOVED lines=19> */
[----:B------:R1:W-:Y:S07]  /*42d0*/  LDSM.16.M88.4 R76, [R2+0x4000] ;  /* 0x00400000024c783b */ /* 0x0003ee0000000200 */
[C---:B---3--:R-:W-:Y:S08]  /*42e0*/  HMMA.16816.F32 R12, R68.reuse, R84, R12 ;  /* 0x00000054440c723c */ /* 0x048ff0000000180c */
[----:B------:R-:W-:Y:S01]  /*42f0*/  HMMA.16816.F32 R16, R68, R86, R16 ;  /* 0x000000564410723c */ /* 0x000fe20000001810 */
[----:B------:R-:W3:Y:S06]  /*4300*/  LDSM.16.M88.4 R68, [R171+0x16800] ;  /* 0x01680000ab44783b */ /* 0x000eec0000000200 */
[----:B------:R-:W4:Y:S01]  /*4310*/  LDSM.16.M88.4 R84, [R170+0x16000] ;  /* 0x01600000aa54783b */ /* 0x000f220000000200 */
[C---:B--2---:R-:W-:Y:S05]  /*4320*/  HMMA.16816.F32 R4, R72.reuse, R80, R4 ;  /* 0x000000504804723c */ /* 0x044fea0000001804 */
[C---:B-1----:R-:W-:Y:S02]  /*4330*/  IMAD.SHL.U32 R2, R192.reuse, 0x40, RZ ;  /* 0x00000040c0027824 */ /* 0x042fe400078e00ff */
[----:B------:R-:W-:Y:S01]  /*4340*/  IMAD R80, R192, 0x4, R252 ;  /* 0x00000004c0507824 */ /* 0x000fe200078e02fc */
[C---:B------:R-:W-:Y:S03]  /*4350*/  HMMA.16816.F32 R8, R72.reuse, R82, R8 ;  /* 0x000000524808723c */ /* 0x040fe60000001808 */
[----:B------:R-:W-:Y:S01]  /*4360*/  ISETP.GE.AND P6, PT, R2, R242, PT ;  /* 0x000000f20200720c */ /* 0x000fe20003fc6270 */
[----:B------:R-:W-:Y:S03]  /*4370*/  IMAD.WIDE.U32 R80, R80, -0x326172a9, RZ ;  /* 0xcd9e8d5750507825 */ /* 0x000fe600078e00ff */
[-C--:B------:R-:W-:Y:S02]  /*4380*/  ISETP.LT.AND P6, PT, R243, R199.reuse, P6 ;  /* 0x000000c7f300720c */ /* 0x080fe400037c1270 */
[----:B------:R-:W-:Y:S03]  /*4390*/  IADD3 R83, R235, -0x4498517b, RZ ;  /* 0xbb67ae85eb537810 */ /* 0x000fe60007ffe0ff */
[----:B------:R-:W-:Y:S08]  /*43a0*/  IADD3 R82, R234, -0x61c88647, RZ ;  /* 0x9e3779b9ea527810 */ /* 0x000ff00007ffe0ff */
[----:B------:R-:W1:Y:S01]  /*43b0*/  @!P6 S2R R3, SR_TID.X ;  /* 0x000000000003e919 */ /* 0x000e620000002100 */
[----:B------:R-:W-:Y:S01]  /*43c0*/  @!P6 IADD3 R0, -R239, 0x1, R204 ;  /* 0x00000001ef00e810 */ /* 0x000fe20007ffe1cc */
[C---:B---3--:R-:W-:Y:S03]  /*43d0*/  HMMA.16816.F32 R12, R72.reuse, R68, R12 ;  /* 0x00000044480c723c */ /* 0x048fe6000000180c */
[----:B------:R-:W-:Y:S05]  /*43e0*/  @!P6 IADD3 R2, R2, R0, R199 ;  /* 0x000000000202e210 */ /* 0x000fea0007ffe0c7 */
[----:B------:R-:W-:Y:S01]  /*43f0*/  HMMA.16816.F32 R16, R72, R70, R16 ;  /* 0x000000464810723c */ /* 0x000fe20000001810 */
[----:B------:R-:W2:Y:S06]  /*4400*/  LDSM.16.M88.4 R68, [R170+0x16800] ;  /* 0x01680000aa44783b */ /* 0x000eac0000000200 */
[CC--:B------:R-:W-:Y:S01]  /*4410*/  @!P6 IMNMX R72, R2.reuse, R199.reuse, PT ;  /* 0x000000c70248e217 */ /* 0x0c0fe20003800200 */
[C---:B----4-:R-:W-:Y:S05]  /*4420*/  HMMA.16816.F32 R4, R76.reuse, R84, R4 ;  /* 0x000000544c04723c */ /* 0x050fea0000001804 */
[----:B-1----:R-:W-:Y:S01]  /*4430*/  @!P6 IMAD.SHL.U32 R3, R3, 0x2, RZ ;  /* 0x000000020303e824 */ /* 0x002fe200078e00ff */
[----:B------:R-:W-:Y:S01]  /*4440*/  @!P6 IADD3 R2, R2, 0x8, RZ ;  /* 0x000000080202e810 */ /* 0x000fe20007ffe0ff */
[----:B------:R-:W-:Y:S01]  /*4450*/  FMUL.FTZ R73, R205, 1.4426950216293334961 ;  /* 0x3fb8aa3bcd497820 */ /* 0x000fe20000410000 */
[C---:B------:R-:W-:Y:S04]  /*4460*/  HMMA.16816.F32 R8, R76.reuse, R86, R8 ;  /* 0x000000564c08723c */ /* 0x040fe80000001808 */
[----:B------:R-:W-:Y:S01]  /*4470*/  @!P6 LOP3.LUT R0, R88, 0x6, R3, 0xf8, !PT ;  /* 0x000000065800e812 */ /* 0x000fe200078ef803 */
[----:B------:R-:W-:Y:S01]  /*4480*/  FMUL.FTZ R3, R206, 1.4426950216293334961 ;  /* 0x3fb8aa3bce037820 */ /* 0x000fe20000410000 */
[----:B------:R-:W-:Y:S02]  /*4490*/  FSEL R73, R73, RZ, P0 ;  /* 0x000000ff49497208 */ /* 0x000fe40000000000 */
[----:B------:R-:W-:Y:S01]  /*44a0*/  @!P6 IMNMX R2, R2, R199, PT ;  /* 0x000000c70202e217 */ /* 0x000fe20003800200 */
[----:B------:R-:W-:Y:S01]  /*44b0*/  @!P6 IMAD R0, R233, 0x40, R0 ;  /* 0x00000040e900e824 */ /* 0x000fe200078e0200 */
[----:B------:R-:W-:Y:S02]  /*44c0*/  FSETP.NEU.FTZ.AND P0, PT, R206, -INF , PT ;  /* 0xff800000ce00780b */ /* 0x000fe40003f1d000 */
[----:B------:R-:W-:Y:S02]  /*44d0*/  IADD3 R84, R235, 0x76cf5d0a, RZ ;  /* 0x76cf5d0aeb547810 */ /* 0x000fe40007ffe0ff */
[CC--:B------:R-:W-:Y:S02]  /*44e0*/  @!P6 ISETP.GE.AND P1, PT, R0.reuse, R72.reuse, PT ;  /* 0x000000480000e20c */ /* 0x0c0fe40003f26270 */
[----:B------:R-:W-:Y:S02]  /*44f0*/  @!P6 IADD3 R74, R0, 0x1, RZ ;  /* 0x00000001004ae810 */ /* 0x000fe40007ffe0ff */
[----:B------:R-:W-:Y:S02]  /*4500*/  @!P6 FSEL R4, R4, -INF , !P1 ;  /* 0xff8000000404e808 */ /* 0x000fe40004800000 */
[----:B------:R-:W-:Y:S02]  /*4510*/  @!P6 ISETP.GE.AND P1, PT, R74, R72, PT ;  /* 0x000000484a00e20c */ /* 0x000fe40003f26270 */
[----:B------:R-:W-:Y:S01]  /*4520*/  FSEL R3, R3, RZ, P0 ;  /* 0x000000ff03037208 */ /* 0x000fe20000000000 */
[--C-:B------:R-:W-:Y:S01]  /*4530*/  FFMA.FTZ R4, R4, c[0x0][0x23c], -R73.reuse ;  /* 0x00008f0004047a23 */ /* 0x100fe20000010849 */
[----:B------:R-:W-:Y:S01]  /*4540*/  @!P6 FSEL R5, R5, -INF , !P1 ;  /* 0xff8000000505e808 */ /* 0x000fe20004800000 */
[C---:B--2---:R-:W-:Y:S02]  /*4550*/  HMMA.16816.F32 R12, R76.reuse, R68, R12 ;  /* 0x000000444c0c723c */ /* 0x044fe4000000180c */
[----:B------:R1:W-:Y:S01]  /*4560*/  MUFU.EX2 R89, R4 ;  /* 0x0000000400597308 */ /* 0x0003e20000000800 */
[-C--:B------:R-:W-:Y:S01]  /*4570*/  @!P6 ISETP.GE.AND P1, PT, R0, R2.reuse, PT ;  /* 0x000000020000e20c */ /* 0x080fe20003f26270 */
[----:B------:R-:W-:Y:S01]  /*4580*/  FFMA.FTZ R5, R5, c[0x0][0x23c], -R73 ;  /* 0x00008f0005057a23 */ /* 0x000fe20000010849 */
[----:B------:R-:W-:Y:S02]  /*4590*/  @!P6 ISETP.GE.AND P0, PT, R74, R2, PT ;  /* 0x000000024a00e20c */ /* 0x000fe40003f06270 */
[----:B------:R-:W-:Y:S01]  /*45a0*/  @!P6 FSEL R6, R6, -INF , !P1 ;  /* 0xff8000000606e808 */ /* 0x000fe20004800000 */
[----:B------:R-:W-:Y:S04]  /*45b0*/  HMMA.16816.F32 R16, R76, R70, R16 ;  /* 0x000000464c10723c */ /* 0x000fe80000001810 */
[--C-:B------:R-:W-:Y:S01]  /*45c0*/  FFMA.FTZ R6, R6, c[0x0][0x23c], -R3.reuse ;  /* 0x00008f0006067a23 */ /* 0x100fe20000010803 */
[----:B------:R2:W3:Y:S01]  /*45d0*/  MUFU.EX2 R88, R5 ;  /* 0x0000000500587308 */ /* 0x0004e20000000800 */
[----:B------:R-:W-:Y:S02]  /*45e0*/  LOP3.LUT R74, R81, R244, R234, 0x96, !PT ;  /* 0x000000f4514a7212 */ /* 0x000fe400078e96ea */
[----:B------:R-:W-:Y:S04]  /*45f0*/  @!P6 FSEL R7, R7, -INF , !P0 ;  /* 0xff8000000707e808 */ /* 0x000fe80004000000 */
[----:B------:R-:W-:Y:S01]  /*4600*/  IMAD.WIDE.U32 R74, R74, -0x2daee0ad, RZ ;  /* 0xd2511f534a4a7825 */ /* 0x000fe200078e00ff */
[C---:B------:R-:W-:Y:S02]  /*4610*/  IADD3 R85, R234.reuse, 0x3c6ef372, RZ ;  /* 0x3c6ef372ea557810 */ /* 0x040fe40007ffe0ff */
[----:B------:R4:W3:Y:S01]  /*4620*/  MUFU.EX2 R91, R6 ;  /* 0x00000006005b7308 */ /* 0x0008e20000000800 */
[----:B------:R-:W-:Y:S01]  /*4630*/  FFMA.FTZ R7, R7, c[0x0][0x23c], -R3 ;  /* 0x00008f0007077a23 */ /* 0x000fe20000010803 */
[C---:B------:R-:W-:Y:S01]  /*4640*/  IADD3 R86, R234.reuse, 0x78dde6e4, RZ ;  /* 0x78dde6e4ea567810 */ /* 0x040fe20007ffe0ff */
[----:B-1----:R-:W-:Y:S01]  /*4650*/  IMAD R4, R233, 0x2, R251 ;  /* 0x00000002e9047824 */ /* 0x002fe200078e02fb */
[----:B------:R-:W-:Y:S02]  /*4660*/  IADD3 R68, R235, -0x56f99767, RZ ;  /* 0xa9066899eb447810 */ /* 0x000fe40007ffe0ff */
[----:B------:R-:W-:Y:S02]  /*4670*/  IADD3 R69, R234, -0x4ab325aa, RZ ;  /* 0xb54cda56ea457810 */ /* 0x000fe40007ffe0ff */
[----:B------:R-:W-:Y:S02]  /*4680*/  LOP3.LUT R4, R217, R235, R4, 0x96, !PT ;  /* 0x000000ebd9047212 */ /* 0x000fe400078e9604 */
[----:B------:R1:W1:Y:S03]  /*4690*/  MUFU.EX2 R90, R7 ;  /* 0x00000007005a7308 */ /* 0x0002660000000800 */
[----:B--2---:R-:W-:Y:S05]  /*46a0*/  IMAD.WIDE.U32 R4, R4, -0x326172a9, RZ ;  /* 0xcd9e8d5704047825 */ /* 0x004fea00078e00ff */
[----:B------:R-:W-:Y:S02]  /*46b0*/  LOP3.LUT R82, R5, R80, R82, 0x96, !PT ;  /* 0x0000005005527212 */ /* 0x000fe400078e9652 */
[----:B------:R-:W-:Y:S02]  /*46c0*/  LOP3.LUT R80, R75, R216, R83, 0x96, !PT ;  /* 0x000000d84b507212 */ /* 0x000fe400078e9653 */
[----:B------:R-:W-:Y:S01]  /*46d0*/  @!P6 IADD3 R5, R0, 0x9, RZ ;  /* 0x000000090005e810 */ /* 0x000fe20007ffe0ff */
[----:B------:R-:W-:Y:S01]  /*46e0*/  IMAD.WIDE.U32 R82, R82, -0x2daee0ad, RZ ;  /* 0xd2511f5352527825 */ /* 0x000fe200078e00ff */
[----:B----4-:R-:W-:Y:S03]  /*46f0*/  @!P6 IADD3 R6, R0, 0x8, RZ ;  /* 0x000000080006e810 */ /* 0x010fe60007ffe0ff */
[----:B------:R-:W-:Y:S01]  /*4700*/  IMAD.WIDE.U32 R80, R80, -0x326172a9, RZ ;  /* 0xcd9e8d5750507825 */ /* 0x000fe200078e00ff */
[----:B------:R-:W-:Y:S02]  /*4710*/  @!P6 ISETP.GE.AND P0, PT, R6, R72, PT ;  /* 0x000000480600e20c */ /* 0x000fe40003f06270 */
[----:B------:R-:W-:Y:S02]  /*4720*/  LOP3.LUT R74, R83, R74, R84, 0x96, !PT ;  /* 0x0000004a534a7212 */ /* 0x000fe400078e9654 */
[----:B------:R-:W-:Y:S02]  /*4730*/  @!P6 FSEL R8, R8, -INF , !P0 ;  /* 0xff8000000808e808 */ /* 0x000fe40004000000 */
[----:B------:R-:W-:Y:S01]  /*4740*/  @!P6 ISETP.GE.AND P0, PT, R5, R72, PT ;  /* 0x000000480500e20c */ /* 0x000fe20003f06270 */
[----:B------:R-:W-:Y:S01]  /*4750*/  IMAD.WIDE.U32 R74, R74, -0x326172a9, RZ ;  /* 0xcd9e8d574a4a7825 */ /* 0x000fe200078e00ff */
[----:B-1----:R-:W-:Y:S02]  /*4760*/  LOP3.LUT R7, R81, R4, R85, 0x96, !PT ;  /* 0x0000000451077212 */ /* 0x002fe400078e9655 */
[----:B------:R-:W-:Y:S01]  /*4770*/  @!P6 FSEL R9, R9, -INF , !P0 ;  /* 0xff8000000909e808 */ /* 0x000fe20004000000 */
[--C-:B------:R-:W-:Y:S01]  /*4780*/  FFMA.FTZ R8, R8, c[0x0][0x23c], -R73.reuse ;  /* 0x00008f0008087a23 */ /* 0x100fe20000010849 */
[----:B------:R-:W-:Y:S01]  /*4790*/  @!P6 ISETP.GE.AND P0, PT, R6, R2, PT ;  /* 0x000000020600e20c */ /* 0x000fe20003f06270 */
[----:B------:R-:W-:Y:S01]  /*47a0*/  IMAD.WIDE.U32 R6, R7, -0x2daee0ad, RZ ;  /* 0xd2511f5307067825 */ /* 0x000fe200078e00ff */
[----:B------:R-:W-:Y:S01]  /*47b0*/  IADD3 R85, R234, -0x255992d5, RZ ;  /* 0xdaa66d2bea557810 */ /* 0x000fe20007ffe0ff */
[----:B------:R1:W2:Y:S01]  /*47c0*/  MUFU.EX2 R84, R8 ;  /* 0x0000000800547308 */ /* 0x0002a20000000800 */
[----:B------:R-:W-:Y:S01]  /*47d0*/  @!P6 FSEL R10, R10, -INF , !P0 ;  /* 0xff8000000a0ae808 */ /* 0x000fe20004000000 */
[----:B------:R-:W-:Y:S01]  /*47e0*/  FFMA.FTZ R9, R9, c[0x0][0x23c], -R73 ;  /* 0x00008f0009097a23 */ /* 0x000fe20000010849 */
[----:B------:R-:W-:Y:S02]  /*47f0*/  LOP3.LUT R82, R7, R82, R92, 0x96, !PT ;  /* 0x0000005207527212 */ /* 0x000fe400078e965c */
[----:B------:R-:W-:Y:S01]  /*4800*/  @!P6 IADD3 R4, R0, 0x10, RZ ;  /* 0x000000100004e810 */ /* 0x000fe20007ffe0ff */
[--C-:B------:R-:W-:Y:S01]  /*4810*/  FFMA.FTZ R10, R10, c[0x0][0x23c], -R3.reuse ;  /* 0x00008f000a0a7a23 */ /* 0x100fe20000010803 */
[----:B------:R-:W-:Y:S02]  /*4820*/  @!P6 ISETP.GE.AND P0, PT, R5, R2, PT ;  /* 0x000000020500e20c */ /* 0x000fe40003f06270 */
[C---:B------:R-:W-:Y:S01]  /*4830*/  @!P6 ISETP.GE.AND P1, PT, R4.reuse, R72, PT ;  /* 0x000000480400e20c */ /* 0x040fe20003f26270 */
[----:B------:R-:W-:Y:S01]  /*4840*/  MUFU.EX2 R87, R10 ;  /* 0x0000000a00577308 */ /* 0x000fe20000000800 */
[----:B------:R-:W-:Y:S01]  /*4850*/  @!P6 ISETP.GE.AND P3, PT, R4, R2, PT ;  /* 0x000000020400e20c */ /* 0x000fe20003f66270 */
[----:B------:R-:W-:Y:S01]  /*4860*/  IMAD.WIDE.U32 R4, R82, -0x326172a9, RZ ;  /* 0xcd9e8d5752047825 */ /* 0x000fe200078e00ff */
[----:B------:R-:W-:Y:S02]  /*4870*/  @!P6 FSEL R11, R11, -INF , !P0 ;  /* 0xff8000000b0be808 */ /* 0x000fe40004000000 */
[----:B------:R-:W-:Y:S02]  /*4880*/  IADD3 R92, R235, -0x126145ec, RZ ;  /* 0xed9eba14eb5c7810 */ /* 0x000fe40007ffe0ff */
[----:B------:R-:W-:Y:S01]  /*4890*/  LOP3.LUT R74, R5, R74, R86, 0x96, !PT ;  /* 0x0000004a054a7212 */ /* 0x000fe200078e9656 */
[----:B------:R-:W-:Y:S01]  /*48a0*/  FFMA.FTZ R5, R11, c[0x0][0x23c], -R3 ;  /* 0x00008f000b057a23 */ /* 0x000fe20000010803 */
[----:B------:R-:W-:Y:S02]  /*48b0*/  @!P6 IADD3 R7, R0, 0x11, RZ ;  /* 0x000000110007e810 */ /* 0x000fe40007ffe0ff */
[----:B------:R-:W-:Y:S01]  /*48c0*/  @!P6 FSEL R12, R12, -INF , !P1 ;  /* 0xff8000000c0ce808 */ /* 0x000fe20004800000 */
[----:B------:R-:W-:Y:S01]  /*48d0*/  MUFU.EX2 R86, R5 ;  /* 0x0000000500567308 */ /* 0x000fe20000000800 */
[----:B------:R-:W-:Y:S02]  /*48e0*/  @!P6 ISETP.GE.AND P4, PT, R7, R72, PT ;  /* 0x000000480700e20c */ /* 0x000fe40003f86270 */
[----:B-1----:R-:W-:Y:S01]  /*48f0*/  LOP3.LUT R8, R75, R80, R85, 0x96, !PT ;  /* 0x000000504b087212 */ /* 0x002fe200078e9655 */
[--C-:B------:R-:W-:Y:S01]  /*4900*/  FFMA.FTZ R12, R12, c[0x0][0x23c], -R73.reuse ;  /* 0x00008f000c0c7a23 */ /* 0x100fe20000010849 */
[----:B------:R-:W-:Y:S02]  /*4910*/  @!P6 FSEL R13, R13, -INF , !P4 ;  /* 0xff8000000d0de808 */ /* 0x000fe40006000000 */
[----:B------:R-:W-:Y:S02]  /*4920*/  @!P6 ISETP.GE.AND P0, PT, R7, R2, PT ;  /* 0x000000020700e20c */ /* 0x000fe40003f06270 */
[----:B------:R-:W-:Y:S01]  /*4930*/  @!P6 FSEL R14, R14, -INF , !P3 ;  /* 0xff8000000e0ee808 */ /* 0x000fe20005800000 */
[----:B------:R1:W-:Y:S01]  /*4940*/  MUFU.EX2 R85, R9 ;  /* 0x0000000900557308 */ /* 0x0003e20000000800 */
[----:B------:R-:W-:Y:S01]  /*4950*/  FFMA.FTZ R13, R13, c[0x0][0x23c], -R73 ;  /* 0x00008f000d0d7a23 */ /* 0x000fe20000010849 */
[----:B------:R-:W-:Y:S02]  /*4960*/  @!P6 FSEL R15, R15, -INF , !P0 ;  /* 0xff8000000f0fe808 */ /* 0x000fe40004000000 */
[--C-:B------:R-:W-:Y:S03]  /*4970*/  FFMA.FTZ R14, R14, c[0x0][0x23c], -R3.reuse ;  /* 0x00008f000e0e7a23 */ /* 0x100fe60000010803 */
[----:B------:R-:W-:Y:S03]  /*4980*/  FFMA.FTZ R15, R15, c[0x0][0x23c], -R3 ;  /* 0x00008f000f0f7a23 */ /* 0x000fe60000010803 */
[----:B------:R4:W2:Y:S10]  /*4990*/  MUFU.EX2 R83, R12 ;  /* 0x0000000c00537308 */ /* 0x0008b40000000800 */
[----:B------:R2:W-:Y:S01]  /*49a0*/  MUFU.EX2 R80, R13 ;  /* 0x0000000d00507308 */ /* 0x0005e20000000800 */
[----:B-1----:R-:W-:Y:S05]  /*49b0*/  IMAD.WIDE.U32 R8, R8, -0x2daee0ad, RZ ;  /* 0xd2511f5308087825 */ /* 0x002fea00078e00ff */
[----:B------:R-:W-:Y:S04]  /*49c0*/  LOP3.LUT R10, R9, R6, R92, 0x96, !PT ;  /* 0x00000006090a7212 */ /* 0x000fe800078e965c */
[----:B------:R-:W-:Y:S01]  /*49d0*/  MUFU.EX2 R82, R14 ;  /* 0x0000000e00527308 */ /* 0x000fe20000000800 */
[----:B------:R-:W-:Y:S02]  /*49e0*/  IADD3 R92, R234, 0x1715609d, RZ ;  /* 0x1715609dea5c7810 */ /* 0x000fe40007ffe0ff */
[----:B------:R-:W-:Y:S01]  /*49f0*/  @!P6 IADD3 R6, R0, 0x18, RZ ;  /* 0x000000180006e810 */ /* 0x000fe20007ffe0ff */
[----:B------:R-:W-:Y:S01]  /*4a00*/  IMAD.WIDE.U32 R10, R10, -0x326172a9, RZ ;  /* 0xcd9e8d570a0a7825 */ /* 0x000fe200078e00ff */
[----:B------:R-:W-:Y:S02]  /*4a10*/  @!P6 IADD3 R0, R0, 0x19, RZ ;  /* 0x000000190000e810 */ /* 0x000fe40007ffe0ff */
[----:B------:R-:W-:Y:S02]  /*4a20*/  @!P6 ISETP.GE.AND P1, PT, R6, R72, PT ;  /* 0x000000480600e20c */ /* 0x000fe40003f26270 */
[----:B------:R-:W-:Y:S01]  /*4a30*/  LOP3.LUT R7, R11, R4, R92, 0x96, !PT ;  /* 0x000000040b077212 */ /* 0x000fe200078e965c */
[----:B------:R-:W-:Y:S01]  /*4a40*/  IMAD.WIDE.U32 R4, R74, -0x2daee0ad, RZ ;  /* 0xd2511f534a047825 */ /* 0x000fe200078e00ff */
[-C--:B------:R-:W-:Y:S01]  /*4a50*/  @!P6 ISETP.GE.AND P5, PT, R6, R2.reuse, PT ;  /* 0x000000020600e20c */ /* 0x080fe20003fa6270 */
[----:B------:R-:W1:Y:S01]  /*4a60*/  MUFU.EX2 R81, R15 ;  /* 0x0000000f00517308 */ /* 0x000e620000000800 */
[C---:B------:R-:W-:Y:S01]  /*4a70*/  @!P6 ISETP.GE.AND P4, PT, R0.reuse, R2, PT ;  /* 0x000000020000e20c */ /* 0x040fe20003f86270 */
[----:B------:R-:W-:Y:S01]  /*4a80*/  IMAD.WIDE.U32 R6, R7, -0x2daee0ad, RZ ;  /* 0xd2511f5307067825 */ /* 0x000fe200078e00ff */
[----:B------:R-:W-:Y:S02]  /*4a90*/  LOP3.LUT R5, R5, R8, R68, 0x96, !PT ;  /* 0x0000000805057212 */ /* 0x000fe400078e9644 */
[----:B------:R-:W-:Y:S01]  /*4aa0*/  IADD3 R68, R235, 0x646e171e, RZ ;  /* 0x646e171eeb447810 */ /* 0x000fe20007ffe0ff */
[----:B------:R-:W-:Y:S01]  /*4ab0*/  IMAD.MOV.U32 R92, RZ, RZ, c[0x0][0x22c] ;  /* 0x00008b00ff5c7624 */ /* 0x000fe200078e00ff */
[----:B------:R-:W-:Y:S02]  /*4ac0*/  @!P6 ISETP.GE.AND P2, PT, R0, R72, PT ;  /* 0x000000480000e20c */ /* 0x000fe40003f46270 */
[----:B------:R-:W-:Y:S01]  /*4ad0*/  LOP3.LUT R2, R7, R4, R68, 0x96, !PT ;  /* 0x0000000407027212 */ /* 0x000fe200078e9644 */
[----:B------:R-:W-:Y:S01]  /*4ae0*/  IMAD.WIDE.U32 R4, R5, -0x326172a9, RZ ;  /* 0xcd9e8d5705047825 */ /* 0x000fe200078e00ff */
[----:B------:R-:W-:Y:S02]  /*4af0*/  LOP3.LUT R68, R6, 0xffff, RZ, 0xc0, !PT ;  /* 0x0000ffff06447812 */ /* 0x000fe400078ec0ff */
[----:B------:R-:W-:Y:S01]  /*4b00*/  @!P6 FSEL R19, R19, -INF , !P4 ;  /* 0xff8000001313e808 */ /* 0x000fe20006000000 */
[----:B------:R-:W-:Y:S01]  /*4b10*/  IMAD R92, R92, c[0x0][0x1c0], RZ ;  /* 0x000070005c5c7a24 */ /* 0x000fe200078e02ff */
[----:B------:R-:W-:Y:S02]  /*4b20*/  LOP3.LUT R0, R5, R10, R69, 0x96, !PT ;  /* 0x0000000a05007212 */ /* 0x000fe400078e9645 */
[----:B------:R-:W-:Y:S01]  /*4b30*/  LOP3.LUT R7, R4, 0xffff, RZ, 0xc0, !PT ;  /* 0x0000ffff04077812 */ /* 0x000fe200078ec0ff */
[----:B------:R-:W-:Y:S01]  /*4b40*/  IMAD.U32 R92, R92, -0x40, RZ ;  /* 0xffffffc05c5c7824 */ /* 0x000fe200078e00ff */
[----:B------:R-:W-:Y:S02]  /*4b50*/  LOP3.LUT R5, R0, 0xffff, RZ, 0xc0, !PT ;  /* 0x0000ffff00057812 */ /* 0x000fe400078ec0ff */
[--C-:B------:R-:W-:Y:S02]  /*4b60*/  SHF.R.U32.HI R10, RZ, 0x18, R4.reuse ;  /* 0x00000018ff0a7819 */ /* 0x100fe40000011604 */
[----:B------:R-:W-:Y:S02]  /*4b70*/  SHF.R.U32.HI R11, RZ, 0x10, R4 ;  /* 0x00000010ff0b7819 */ /* 0x000fe40000011604 */
[----:B----4-:R-:W-:Y:S02]  /*4b80*/  LOP3.LUT R12, R4, 0xff, RZ, 0xc0, !PT ;  /* 0x000000ff040c7812 */ /* 0x010fe400078ec0ff */
[----:B------:R-:W-:Y:S02]  /*4b90*/  SHF.R.U32.HI R4, RZ, 0x8, R5 ;  /* 0x00000008ff047819 */ /* 0x000fe40000011605 */
[----:B------:R-:W-:Y:S02]  /*4ba0*/  @!P6 FSEL R18, R18, -INF , !P5 ;  /* 0xff8000001212e808 */ /* 0x000fe40006800000 */
[----:B------:R-:W-:Y:S02]  /*4bb0*/  SHF.R.U32.HI R5, RZ, 0x10, R0 ;  /* 0x00000010ff057819 */ /* 0x000fe40000011600 */
[----:B------:R-:W-:Y:S01]  /*4bc0*/  LOP3.LUT R4, R4, 0xffff, RZ, 0xc0, !PT ;  /* 0x0000ffff04047812 */ /* 0x000fe200078ec0ff */
[--C-:B------:R-:W-:Y:S01]  /*4bd0*/  FFMA.FTZ R18, R18, c[0x0][0x23c], -R3.reuse ;  /* 0x00008f0012127a23 */ /* 0x100fe20000010803 */
[----:B------:R-:W-:Y:S01]  /*4be0*/  LOP3.LUT R5, R5, 0xff, RZ, 0xc0, !PT ;  /* 0x000000ff05057812 */ /* 0x000fe200078ec0ff */
[----:B------:R-:W-:Y:S01]  /*4bf0*/  FFMA.FTZ R3, R19, c[0x0][0x23c], -R3 ;  /* 0x00008f0013037a23 */ /* 0x000fe20000010803 */
[----:B------:R-:W-:Y:S01]  /*4c00*/  LOP3.LUT R9, R6, 0xff, RZ, 0xc0, !PT ;  /* 0x000000ff06097812 */ /* 0x000fe200078ec0ff */
[----:B------:R-:W4:Y:S01]  /*4c10*/  MUFU.EX2 R79, R18 ;  /* 0x00000012004f7308 */ /* 0x000f220000000800 */
[--C-:B------:R-:W-:Y:S02]  /*4c20*/  SHF.R.U32.HI R8, RZ, 0x18, R6.reuse ;  /* 0x00000018ff087819 */ /* 0x100fe40000011606 */
[----:B------:R-:W-:Y:S02]  /*4c30*/  @!P6 FSEL R17, R17, -INF , !P2 ;  /* 0xff8000001111e808 */ /* 0x000fe40005000000 */
[----:B--2---:R-:W-:Y:S02]  /*4c40*/  SHF.R.U32.HI R13, RZ, 0x10, R6 ;  /* 0x00000010ff0d7819 */ /* 0x004fe40000011606 */
[----:B------:R-:W-:Y:S02]  /*4c50*/  LOP3.LUT R6, R0, 0xff, RZ, 0xc0, !PT ;  /* 0x000000ff00067812 */ /* 0x000fe400078ec0ff */
[----:B------:R-:W-:Y:S01]  /*4c60*/  ISETP.LE.U32.AND P2, PT, R4, UR6, PT ;  /* 0x0000000604007c0c */ /* 0x000fe2000bf43070 */
[----:B------:R2:W-:Y:S01]  /*4c70*/  MUFU.EX2 R77, R3 ;  /* 0x00000003004d7308 */ /* 0x0005e20000000800 */
[----:B------:R-:W-:Y:S02]  /*4c80*/  SHF.R.U32.HI R0, RZ, 0x18, R0 ;  /* 0x00000018ff007819 */ /* 0x000fe40000011600 */
[----:B------:R-:W-:Y:S02]  /*4c90*/  ISETP.LE.U32.AND P5, PT, R5, UR6, PT ;  /* 0x0000000605007c0c */ /* 0x000fe4000bfa3070 */
[----:B------:R-:W-:Y:S02]  /*4ca0*/  @!P6 FSEL R16, R16, -INF , !P1 ;  /* 0xff8000001010e808 */ /* 0x000fe40004800000 */
[----:B------:R-:W-:Y:S02]  /*4cb0*/  ISETP.LE.U32.AND P1, PT, R6, UR6, PT ;  /* 0x0000000606007c0c */ /* 0x000fe4000bf23070 */
[----:B------:R-:W-:Y:S01]  /*4cc0*/  ISETP.LE.U32.AND P6, PT, R0, UR6, PT ;  /* 0x0000000600007c0c */ /* 0x000fe2000bfc3070 */
[----:B------:R-:W-:Y:S01]  /*4cd0*/  FFMA.FTZ R16, R16, c[0x0][0x23c], -R73 ;  /* 0x00008f0010107a23 */ /* 0x000fe20000010849 */
[----:B------:R-:W-:Y:S01]  /*4ce0*/  SHF.R.U32.HI R4, RZ, 0x8, R7 ;  /* 0x00000008ff047819 */ /* 0x000fe20000011607 */
[----:B---3--:R-:W-:Y:S01]  /*4cf0*/  @!P2 FADD.FTZ R88, -R88, -RZ ;  /* 0x800000ff5858a221 */ /* 0x008fe20000010100 */
[----:B------:R-:W-:Y:S01]  /*4d00*/  LOP3.LUT R0, R2, 0xff, RZ, 0xc0, !PT ;  /* 0x000000ff02007812 */ /* 0x000fe200078ec0ff */
[----:B------:R-:W-:Y:S01]  /*4d10*/  FFMA.FTZ R73, R17, c[0x0][0x23c], -R73 ;  /* 0x00008f0011497a23 */ /* 0x000fe20000010849 */
[----:B------:R-:W-:Y:S01]  /*4d20*/  ISETP.LE.U32.AND P4, PT, R12, UR6, PT ;  /* 0x000000060c007c0c */ /* 0x000fe2000bf83070 */
[----:B------:R-:W-:Y:S01]  /*4d30*/  @!P5 FADD.FTZ R91, -R91, -RZ ;  /* 0x800000ff5b5bd221 */ /* 0x000fe20000010100 */
[----:B------:R-:W-:Y:S01]  /*4d40*/  LOP3.LUT R4, R4, 0xffff, RZ, 0xc0, !PT ;  /* 0x0000ffff04047812 */ /* 0x000fe200078ec0ff */
[----:B------:R-:W3:Y:S01]  /*4d50*/  MUFU.EX2 R78, R16 ;  /* 0x00000010004e7308 */ /* 0x000ee20000000800 */
[----:B------:R-:W-:Y:S01]  /*4d60*/  ISETP.LE.U32.AND P2, PT, R0, UR6, PT ;  /* 0x0000000600007c0c */ /* 0x000fe2000bf43070 */
[----:B------:R-:W-:Y:S01]  /*4d70*/  @!P1 FADD.FTZ R89, -R89, -RZ ;  /* 0x800000ff59599221 */ /* 0x000fe20000010100 */
[----:B------:R-:W-:Y:S01]  /*4d80*/  LOP3.LUT R0, R11, 0xff, RZ, 0xc0, !PT ;  /* 0x000000ff0b007812 */ /* 0x000fe200078ec0ff */
[----:B------:R-:W-:Y:S01]  /*4d90*/  @!P6 FADD.FTZ R90, -R90, -RZ ;  /* 0x800000ff5a5ae221 */ /* 0x000fe20000010100 */
[----:B------:R-:W-:Y:S02]  /*4da0*/  ISETP.LE.U32.AND P5, PT, R4, UR6, PT ;  /* 0x0000000604007c0c */ /* 0x000fe4000bfa3070 */
[----:B------:R-:W-:Y:S02]  /*4db0*/  ISETP.LE.U32.AND P1, PT, R10, UR6, PT ;  /* 0x000000060a007c0c */ /* 0x000fe4000bf23070 */
[----:B------:R-:W-:Y:S01]  /*4dc0*/  ISETP.LE.U32.AND P6, PT, R0, UR6, PT ;  /* 0x0000000600007c0c */ /* 0x000fe2000bfc3070 */
[----:B------:R-:W-:Y:S01]  /*4dd0*/  @!P4 FADD.FTZ R84, -R84, -RZ ;  /* 0x800000ff5454c221 */ /* 0x000fe20000010100 */
[--C-:B------:R-:W-:Y:S01]  /*4de0*/  SHF.R.U32.HI R4, RZ, 0x10, R2.reuse ;  /* 0x00000010ff047819 */ /* 0x100fe20000011602 */
[----:B------:R-:W3:Y:S01]  /*4df0*/  MUFU.EX2 R76, R73 ;  /* 0x00000049004c7308 */ /* 0x000ee20000000800 */
[----:B------:R-:W-:Y:S01]  /*4e00*/  SHF.R.U32.HI R0, RZ, 0x18, R2 ;  /* 0x00000018ff007819 */ /* 0x000fe20000011602 */
[----:B------:R-:W-:Y:S01]  /*4e10*/  @!P2 FADD.FTZ R83, -R83, -RZ ;  /* 0x800000ff5353a221 */ /* 0x000fe20000010100 */
[----:B------:R-:W-:Y:S02]  /*4e20*/  LOP3.LUT R2, R2, 0xffff, RZ, 0xc0, !PT ;  /* 0x0000ffff02027812 */ /* 0x000fe400078ec0ff */
[----:B------:R-:W-:Y:S01]  /*4e30*/  ISETP.LE.U32.AND P4, PT, R0, UR6, PT ;  /* 0x0000000600007c0c */ /* 0x000fe2000bf83070 */
[----:B------:R-:W-:Y:S01]  /*4e40*/  @!P5 FADD.FTZ R85, -R85, -RZ ;  /* 0x800000ff5555d221 */ /* 0x000fe20000010100 */
[----:B------:R-:W-:Y:S01]  /*4e50*/  SHF.R.U32.HI R2, RZ, 0x8, R2 ;  /* 0x00000008ff027819 */ /* 0x000fe20000011602 */
[----:B------:R-:W-:Y:S01]  /*4e60*/  @!P1 FADD.FTZ R86, -R86, -RZ ;  /* 0x800000ff56569221 */ /* 0x000fe20000010100 */
[----:B------:R-:W-:Y:S01]  /*4e70*/  LOP3.LUT R0, R4, 0xff, RZ, 0xc0, !PT ;  /* 0x000000ff04007812 */ /* 0x000fe200078ec0ff */
[----:B------:R-:W-:Y:S01]  /*4e80*/  @!P6 FADD.FTZ R87, -R87, -RZ ;  /* 0x800000ff5757e221 */ /* 0x000fe20000010100 */
[----:B------:R-:W-:Y:S02]  /*4e90*/  LOP3.LUT R2, R2, 0xffff, RZ, 0xc0, !PT ;  /* 0x0000ffff02027812 */ /* 0x000fe400078ec0ff */
[----:B--2---:R-:W-:Y:S02]  /*4ea0*/  LOP3.LUT R3, R13, 0xff, RZ, 0xc0, !PT ;  /* 0x000000ff0d037812 */ /* 0x004fe400078ec0ff */
[----:B------:R-:W-:Y:S02]  /*4eb0*/  ISETP.LE.U32.AND P5, PT, R0, UR6, PT ;  /* 0x0000000600007c0c */ /* 0x000fe4000bfa3070 */
[----:B------:R-:W-:Y:S01]  /*4ec0*/  SHF.R.U32.HI R0, RZ, 0x8, R68 ;  /* 0x00000008ff007819 */ /* 0x000fe20000011644 */
[----:B-1----:R-:W-:Y:S01]  /*4ed0*/  @!P4 FADD.FTZ R81, -R81, -RZ ;  /* 0x800000ff5151c221 */ /* 0x002fe20000010100 */
[----:B------:R-:W-:Y:S02]  /*4ee0*/  ISETP.LE.U32.AND P1, PT, R3, UR6, PT ;  /* 0x0000000603007c0c */ /* 0x000fe4000bf23070 */
[----:B------:R-:W-:Y:S02]  /*4ef0*/  F2FP.RELU.PACK_AB R3, R88, R89 ;  /* 0x000000595803723e */ /* 0x000fe400000008ff */
[----:B------:R-:W-:Y:S02]  /*4f00*/  ISETP.LE.U32.AND P6, PT, R2, UR6, PT ;  /* 0x0000000602007c0c */ /* 0x000fe4000bfc3070 */
[----:B------:R-:W-:Y:S01]  /*4f10*/  F2FP.RELU.PACK_AB R2, R90, R91 ;  /* 0x0000005b5a02723e */ /* 0x000fe200000008ff */
[----:B------:R1:W-:Y:S01]  /*4f20*/  STS [R207+0x20000], R3 ;  /* 0x02000003cf007388 */ /* 0x0003e20000000800 */
[----:B------:R-:W-:Y:S01]  /*4f30*/  LOP3.LUT R0, R0, 0xffff, RZ, 0xc0, !PT ;  /* 0x0000ffff00007812 */ /* 0x000fe200078ec0ff */
[----:B------:R-:W-:Y:S01]  /*4f40*/  @!P5 FADD.FTZ R82, -R82, -RZ ;  /* 0x800000ff5252d221 */ /* 0x000fe20000010100 */
[----:B------:R-:W-:Y:S02]  /*4f50*/  ISETP.LE.U32.AND P3, PT, R9, UR6, PT ;  /* 0x0000000609007c0c */ /* 0x000fe4000bf63070 */
[----:B------:R-:W-:Y:S01]  /*4f60*/  ISETP.LE.U32.AND P2, PT, R0, UR6, PT ;  /* 0x0000000600007c0c */ /* 0x000fe2000bf43070 */
[----:B------:R2:W-:Y:S01]  /*4f70*/  STS [R207+0x20400], R2 ;  /* 0x02040002cf007388 */ /* 0x0005e20000000800 */
[----:B------:R-:W-:Y:S01]  /*4f80*/  F2FP.RELU.PACK_AB R0, R85, R84 ;  /* 0x000000545500723e */ /* 0x000fe200000008ff */
[----:B----4-:R-:W-:Y:S01]  /*4f90*/  @!P1 FADD.FTZ R79, -R79, -RZ ;  /* 0x800000ff4f4f9221 */ /* 0x010fe20000010100 */
[----:B------:R-:W-:Y:S01]  /*4fa0*/  ISETP.LE.U32.AND P0, PT, R8, UR6, PT ;  /* 0x0000000608007c0c */ /* 0x000fe2000bf03070 */
[----:B------:R-:W-:Y:S01]  /*4fb0*/  @!P6 FADD.FTZ R80, -R80, -RZ ;  /* 0x800000ff5050e221 */ /* 0x000fe20000010100 */
[----:B------:R-:W-:Y:S01]  /*4fc0*/  F2FP.RELU.PACK_AB R5, R86, R87 ;  /* 0x000000575605723e */ /* 0x000fe200000008ff */
[----:B------:R4:W-:Y:S01]  /*4fd0*/  STS [R210+0x20000], R0 ;  /* 0x02000000d2007388 */ /* 0x0009e20000000800 */
[----:B------:R-:W-:Y:S02]  /*4fe0*/  FSETP.GE.FTZ.AND P1, PT, R88, RZ, PT ;  /* 0x000000ff5800720b */ /* 0x000fe40003f36000 */
[----:B------:R-:W-:Y:S01]  /*4ff0*/  F2FP.RELU.PACK_AB R4, R80, R83 ;  /* 0x000000535004723e */ /* 0x000fe200000008ff */
[----:B---3--:R-:W-:Y:S01]  /*5000*/  @!P3 FADD.FTZ R78, -R78, -RZ ;  /* 0x800000ff4e4eb221 */ /* 0x008fe20000010100 */
[----:B------:R-:W-:Y:S01]  /*5010*/  FSETP.GE.FTZ.AND P5, PT, R85, RZ, PT ;  /* 0x000000ff5500720b */ /* 0x000fe20003fb6000 */
[----:B------:R-:W-:Y:S01]  /*5020*/  STS [R210+0x20400], R5 ;  /* 0x02040005d2007388 */ /* 0x000fe20000000800 */
[----:B------:R-:W-:Y:S01]  /*5030*/  @!P2 FADD.FTZ R76, -R76, -RZ ;  /* 0x800000ff4c4ca221 */ /* 0x000fe20000010100 */
[----:B------:R-:W-:Y:S02]  /*5040*/  FSETP.GE.FTZ.AND P2, PT, R89, RZ, PT ;  /* 0x000000ff5900720b */ /* 0x000fe40003f56000 */
[----:B------:R-:W-:Y:S01]  /*5050*/  @!P0 FADD.FTZ R77, -R77, -RZ ;  /* 0x800000ff4d4d8221 */ /* 0x000fe20000010100 */
[----:B------:R-:W-:Y:S01]  /*5060*/  FSETP.GE.FTZ.AND P4, PT, R83, RZ, PT ;  /* 0x000000ff5300720b */ /* 0x000fe20003f96000 */
[----:B------:R-:W-:Y:S01]  /*5070*/  STS [R208+0x20000], R4 ;  /* 0x02000004d0007388 */ /* 0x000fe20000000800 */
[----:B-1----:R-:W-:Y:S02]  /*5080*/  F2FP.RELU.PACK_AB R3, R81, R82 ;  /* 0x000000525103723e */ /* 0x002fe400000008ff */
[----:B------:R-:W-:Y:S02]  /*5090*/  FSETP.GE.FTZ.AND P3, PT, R80, RZ, PT ;  /* 0x000000ff5000720b */ /* 0x000fe40003f76000 */
[----:B------:R-:W-:Y:S01]  /*50a0*/  ISETP.GT.AND P6, PT, R192, R232, PT ;  /* 0x000000e8c000720c */ /* 0x000fe20003fc4270 */
[----:B------:R1:W-:Y:S01]  /*50b0*/  STS [R208+0x20400], R3 ;  /* 0x02040003d0007388 */ /* 0x0003e20000000800 */
[----:B--2---:R-:W-:Y:S05]  /*50c0*/  F2FP.RELU.PACK_AB R2, R76, R78 ;  /* 0x0000004e4c02723e */ /* 0x004fea00000008ff */
[----:B------:R2:W-:Y:S01]  /*50d0*/  STS [R209+0x20000], R2 ;  /* 0x02000002d1007388 */ /* 0x0005e20000000800 */
[----:B----4-:R-:W-:Y:S05]  /*50e0*/  F2FP.RELU.PACK_AB R0, R77, R79 ;  /* 0x0000004f4d00723e */ /* 0x010fea00000008ff */
[----:B------:R-:W-:Y:S06]  /*50f0*/  STS [R209+0x20400], R0 ;  /* 0x02040000d1007388 */ /* 0x000fec0000000800 */
[----:B------:R-:W-:Y:S06]  /*5100*/  LDSM.16.M88.4 R16, [R176+0xc000] ;  /* 0x00c00000b010783b */ /* 0x000fec0000000200 */
[----:B------:R-:W3:Y:S01]  /*5110*/  LDSM.16.M88.4 R8, [R172+0x18000] ;  /* 0x01800000ac08783b */ /* 0x000ee20000000200 */
[----:B-1----:R-:W-:Y:S05]  /*5120*/  IMAD.MOV.U32 R3, RZ, RZ, R211 ;  /* 0x000000ffff037224 */ /* 0x002fea00078e00d3 */
[----:B------:R-:W1:Y:S01]  /*5130*/  LDSM.16.M88.4 R68, [R172+0x18800] ;  /* 0x01880000ac44783b */ /* 0x000e620000000200 */
[----:B--2---:R-:W-:Y:S05]  /*5140*/  IMAD.MOV.U32 R2, RZ, RZ, R212 ;  /* 0x000000ffff027224 */ /* 0x004fea00078e00d4 */
[----:B------:R-:W-:Y:S01]  /*5150*/  LDSM.16.M88.4 R72, [R177+0xc000] ;  /* 0x00c00000b148783b */ /* 0x000fe20000000200 */
[C---:B---3--:R-:W-:Y:S08]  /*5160*/  HMMA.16816.F32 R4, R16.reuse, R8, RZ ;  /* 0x000000081004723c */ /* 0x048ff000000018ff */
[C---:B------:R-:W-:Y:S08]  /*5170*/  HMMA.16816.F32 R8, R16.reuse, R10, RZ ;  /* 0x0000000a1008723c */ /* 0x040ff000000018ff */
[C---:B-1----:R-:W-:Y:S08]  /*5180*/  HMMA.16816.F32 R12, R16.reuse, R68, RZ ;  /* 0x00000044100c723c */ /* 0x042ff000000018ff */
[----:B------:R-:W-:Y:S01]  /*5190*/  HMMA.16816.F32 R16, R16, R70, RZ ;  /* 0x000000461010723c */ /* 0x000fe200000018ff */
[----:B------:R-:W1:Y:S07]  /*51a0*/  LDSM.16.M88.4 R68, [R169+0x18000] ;  /* 0x01800000a944783b */ /* 0x000e6e0000000200 */
[C---:B-1----:R-:W-:Y:S08]  /*51b0*/  HMMA.16816.F32 R4, R72.reuse, R68, R4 ;  /* 0x000000444804723c */ /* 0x042ff00000001804 */
[C---:B------:R-:W-:Y:S01]  /*51c0*/  HMMA.16816.F32 R8, R72.reuse, R70, R8 ;  /* 0x000000464808723c */ /* 0x040fe20000001808 */
[----:B------:R-:W1:Y:S07]  /*51d0*/  LDSM.16.M88.4 R68, [R169+0x18800] ;  /* 0x01880000a944783b */ /* 0x000e6e0000000200 */
[C---:B-1----:R-:W-:Y:S08]  /*51e0*/  HMMA.16816.F32 R12, R72.reuse, R68, R12 ;  /* 0x00000044480c723c */ /* 0x042ff0000000180c */
[----:B------:R-:W-:Y:S01]  /*51f0*/  HMMA.16816.F32 R16, R72, R70, R16 ;  /* 0x000000464810723c */ /* 0x000fe20000001810 */
[----:B------:R-:W-:Y:S06]  /*5200*/  LDSM.16.M88.4 R68, [R179+0xc000] ;  /* 0x00c00000b344783b */ /* 0x000fec0000000200 */
[----:B------:R-:W1:Y:S02]  /*5210*/  LDSM.16.M88.4 R72, [R171+0x18000] ;  /* 0x01800000ab48783b */ /* 0x000e640000000200 */
        /* <DEDUP_REMOVED lines=63> */
[C---:B-1----:R-:W-:Y:S07]  /*5610*/  HMMA.16816.F32 R4, R68.reuse, R72, R4 ;  /* 0x000000484404723c */ /* 0x042fee0000001804 */
[C---:B------:R-:W-:Y:S01]  /*5620*/  LEA R72, P0, R204.reuse, R2, 0x2 ;  /* 0x00000002cc487211 */ /* 0x040fe200078010ff */
[C---:B------:R-:W-:Y:S04]  /*5630*/  HMMA.16816.F32 R8, R68.reuse, R74, R8 ;  /* 0x0000004a4408723c */ /* 0x040fe80000001808 */
[----:B------:R-:W-:Y:S02]  /*5640*/  LEA.HI.X.SX32 R73, R204, R3, 0x2, P0 ;  /* 0x00000003cc497211 */ /* 0x000fe400000f16ff */
[----:B------:R-:W-:Y:S03]  /*5650*/  FSETP.GE.FTZ.AND P0, PT, R84, RZ, PT ;  /* 0x000000ff5400720b */ /* 0x000fe60003f16000 */
[----:B------:R-:W2:Y:S06]  /*5660*/  LDG.E R2, [R72.64] ;  /* 0x0000000848027981 */ /* 0x000eac000c1e1900 */
[----:B------:R2:W3:Y:S02]  /*5670*/  LDG.E R0, [R72.64+0x20] ;  /* 0x0000200848007981 */ /* 0x0004e4000c1e1900 */
[C---:B--2---:R-:W-:Y:S02]  /*5680*/  FADD.FTZ R72, -R2.reuse, R4 ;  /* 0x0000000402487221 */ /* 0x044fe40000010100 */
[C---:B------:R-:W-:Y:S05]  /*5690*/  FADD.FTZ R4, -R2.reuse, R5 ;  /* 0x0000000502047221 */ /* 0x040fea0000010100 */
[----:B------:R-:W-:Y:S01]  /*56a0*/  FADD.FTZ R3, -R2, R8 ;  /* 0x0000000802037221 */ /* 0x000fe20000010100 */
[-C--:B------:R-:W-:Y:S01]  /*56b0*/  FSEL R5, R72, R2.reuse, P2 ;  /* 0x0000000248057208 */ /* 0x080fe20001000000 */
[----:B------:R-:W-:Y:S01]  /*56c0*/  FADD.FTZ R8, -R2, R9 ;  /* 0x0000000902087221 */ /* 0x000fe20000010100 */
[----:B------:R-:W1:Y:S01]  /*56d0*/  LDSM.16.M88.4 R72, [R170+0x1c800] ;  /* 0x01c80000aa48783b */ /* 0x000e620000000200 */
[----:B---3--:R-:W-:Y:S01]  /*56e0*/  FADD.FTZ R10, -R0, R10 ;  /* 0x0000000a000a7221 */ /* 0x008fe20000010100 */
[-C--:B------:R-:W-:Y:S01]  /*56f0*/  FSEL R3, R3, R2.reuse, P0 ;  /* 0x0000000203037208 */ /* 0x080fe20000000000 */
[----:B------:R-:W-:Y:S01]  /*5700*/  FMUL.FTZ R89, R89, R5 ;  /* 0x0000000559597220 */ /* 0x000fe20000410000 */
[----:B------:R-:W-:Y:S01]  /*5710*/  FSEL R4, R4, R2, P1 ;  /* 0x0000000204047208 */ /* 0x000fe20000800000 */
[----:B------:R-:W-:Y:S01]  /*5720*/  FADD.FTZ R6, -R0, R6 ;  /* 0x0000000600067221 */ /* 0x000fe20000010100 */
[----:B------:R-:W-:Y:S01]  /*5730*/  FSETP.GE.FTZ.AND P1, PT, R76, RZ, PT ;  /* 0x000000ff4c00720b */ /* 0x000fe20003f36000 */
[----:B------:R-:W-:Y:S01]  /*5740*/  FMUL.FTZ R84, R84, R3 ;  /* 0x0000000354547220 */ /* 0x000fe20000410000 */
[----:B------:R-:W-:Y:S01]  /*5750*/  FSETP.GE.FTZ.AND P2, PT, R78, RZ, PT ;  /* 0x000000ff4e00720b */ /* 0x000fe20003f56000 */
[----:B------:R-:W-:Y:S01]  /*5760*/  FMUL.FTZ R88, R88, R4 ;  /* 0x0000000458587220 */ /* 0x000fe20000410000 */
[----:B------:R-:W-:Y:S02]  /*5770*/  LEA R188, P0, R92, R188, 0x2 ;  /* 0x000000bc5cbc7211 */ /* 0x000fe400078010ff */
[----:B------:R-:W-:Y:S02]  /*5780*/  FSEL R8, R8, R2, P5 ;  /* 0x0000000208087208 */ /* 0x000fe40002800000 */
[----:B------:R-:W-:Y:S02]  /*5790*/  LEA.HI.X.SX32 R189, R92, R189, 0x2, P0 ;  /* 0x000000bd5cbd7211 */ /* 0x000fe400000f16ff */
[----:B------:R-:W-:Y:S01]  /*57a0*/  FSETP.GE.FTZ.AND P0, PT, R87, RZ, PT ;  /* 0x000000ff5700720b */ /* 0x000fe20003f16000 */
[C---:B-1----:R-:W-:Y:S07]  /*57b0*/  HMMA.16816.F32 R12, R68.reuse, R72, R12 ;  /* 0x00000048440c723c */ /* 0x042fee000000180c */
[----:B------:R-:W-:Y:S01]  /*57c0*/  FMUL.FTZ R72, R85, R8 ;  /* 0x0000000855487220 */ /* 0x000fe20000410000 */
[----:B------:R-:W-:Y:S11]  /*57d0*/  HMMA.16816.F32 R16, R68, R74, R16 ;  /* 0x0000004a4410723c */ /* 0x000ff60000001810 */
[----:B------:R-:W-:Y:S05]  /*57e0*/  @!UPT UIADD3 URZ, URZ, URZ, URZ ;  /* 0x0000003f3f3ff290 */ /* 0x000fea000fffe03f */
[C---:B------:R-:W-:Y:S02]  /*57f0*/  FADD.FTZ R5, -R2.reuse, R12 ;  /* 0x0000000c02057221 */ /* 0x040fe40000010100 */
[----:B------:R-:W-:Y:S03]  /*5800*/  FADD.FTZ R4, -R2, R13 ;  /* 0x0000000d02047221 */ /* 0x000fe60000010100 */
[-C--:B------:R-:W-:Y:S02]  /*5810*/  FSEL R5, R5, R2.reuse, P4 ;  /* 0x0000000205057208 */ /* 0x080fe40002000000 */
[----:B------:R-:W-:Y:S01]  /*5820*/  FSEL R4, R4, R2, P3 ;  /* 0x0000000204047208 */ /* 0x000fe20001800000 */
[----:B------:R-:W-:Y:S01]  /*5830*/  FADD.FTZ R3, -R2, R16 ;  /* 0x0000001002037221 */ /* 0x000fe20000010100 */
[----:B------:R-:W-:Y:S01]  /*5840*/  FSETP.GE.FTZ.AND P4, PT, R86, RZ, PT ;  /* 0x000000ff5600720b */ /* 0x000fe20003f96000 */
[----:B------:R-:W-:Y:S01]  /*5850*/  FMUL.FTZ R73, R83, R5 ;  /* 0x0000000553497220 */ /* 0x000fe20000410000 */
[----:B------:R-:W-:Y:S01]  /*5860*/  FSETP.GE.FTZ.AND P3, PT, R82, RZ, PT ;  /* 0x000000ff5200720b */ /* 0x000fe20003f76000 */
[----:B------:R-:W-:Y:S01]  /*5870*/  FMUL.FTZ R71, R80, R4 ;  /* 0x0000000450477220 */ /* 0x000fe20000410000 */
[----:B------:R-:W-:Y:S01]  /*5880*/  FSEL R3, R3, R2, P2 ;  /* 0x0000000203037208 */ /* 0x000fe20001000000 */
[----:B------:R-:W-:Y:S01]  /*5890*/  @P1 FADD.FTZ R2, -R2, R17 ;  /* 0x0000001102021221 */ /* 0x000fe20000010100 */
[----:B------:R-:W-:Y:S01]  /*58a0*/  FSETP.GE.FTZ.AND P1, PT, R90, RZ, PT ;  /* 0x000000ff5a00720b */ /* 0x000fe20003f36000 */
[----:B------:R-:W-:Y:S01]  /*58b0*/  FADD.FTZ R5, -R0, R11 ;  /* 0x0000000b00057221 */ /* 0x000fe20000010100 */
[----:B------:R-:W-:Y:S01]  /*58c0*/  FSETP.GE.FTZ.AND P2, PT, R91, RZ, PT ;  /* 0x000000ff5b00720b */ /* 0x000fe20003f56000 */
[----:B------:R-:W-:Y:S02]  /*58d0*/  FMUL.FTZ R78, R78, R3 ;  /* 0x000000034e4e7220 */ /* 0x000fe40000410000 */
[----:B------:R-:W-:Y:S01]  /*58e0*/  FADD.FTZ R3, -R0, R7 ;  /* 0x0000000700037221 */ /* 0x000fe20000010100 */
[----:B------:R-:W-:Y:S01]  /*58f0*/  FSEL R6, R6, R0, P2 ;  /* 0x0000000006067208 */ /* 0x000fe20001000000 */
[----:B------:R-:W-:Y:S01]  /*5900*/  FMUL.FTZ R70, R76, R2 ;  /* 0x000000024c467220 */ /* 0x000fe20000410000 */
[----:B------:R-:W-:Y:S01]  /*5910*/  FSEL R2, R10, R0, P0 ;  /* 0x000000000a027208 */ /* 0x000fe20000000000 */
[C---:B------:R-:W-:Y:S01]  /*5920*/  FADD.FTZ R4, -R0.reuse, R14 ;  /* 0x0000000e00047221 */ /* 0x040fe20000010100 */
[----:B------:R-:W-:Y:S01]  /*5930*/  FSETP.GE.FTZ.AND P0, PT, R77, RZ, PT ;  /* 0x000000ff4d00720b */ /* 0x000fe20003f16000 */
[----:B------:R-:W-:Y:S01]  /*5940*/  FMUL.FTZ R69, R91, R6 ;  /* 0x000000065b457220 */ /* 0x000fe20000410000 */
[----:B------:R-:W-:Y:S01]  /*5950*/  FSEL R3, R3, R0, P1 ;  /* 0x0000000003037208 */ /* 0x000fe20000800000 */
[----:B------:R-:W-:Y:S01]  /*5960*/  FMUL.FTZ R17, R87, R2 ;  /* 0x0000000257117220 */ /* 0x000fe20000410000 */
[----:B------:R-:W-:Y:S01]  /*5970*/  FSETP.GE.FTZ.AND P2, PT, R81, RZ, PT ;  /* 0x000000ff5100720b */ /* 0x000fe20003f56000 */
[----:B------:R-:W-:Y:S01]  /*5980*/  FADD.FTZ R2, -R0, R18 ;  /* 0x0000001200027221 */ /* 0x000fe20000010100 */
[----:B------:R-:W-:Y:S01]  /*5990*/  FSETP.GE.FTZ.AND P1, PT, R79, RZ, PT ;  /* 0x000000ff4f00720b */ /* 0x000fe20003f36000 */
[----:B------:R-:W-:Y:S01]  /*59a0*/  FMUL.FTZ R68, R90, R3 ;  /* 0x000000035a447220 */ /* 0x000fe20000410000 */
[-C--:B------:R-:W-:Y:S01]  /*59b0*/  FSEL R5, R5, R0.reuse, P4 ;  /* 0x0000000005057208 */ /* 0x080fe20002000000 */
[----:B------:R-:W-:Y:S01]  /*59c0*/  FADD.FTZ R3, -R0, R15 ;  /* 0x0000000f00037221 */ /* 0x000fe20000010100 */
[-C--:B------:R-:W-:Y:S02]  /*59d0*/  FSEL R4, R4, R0.reuse, P3 ;  /* 0x0000000004047208 */ /* 0x080fe40001800000 */
[-C--:B------:R-:W-:Y:S01]  /*59e0*/  FSEL R2, R2, R0.reuse, P1 ;  /* 0x0000000002027208 */ /* 0x080fe20000800000 */
[----:B------:R-:W-:Y:S01]  /*59f0*/  FMUL.FTZ R16, R86, R5 ;  /* 0x0000000556107220 */ /* 0x000fe20000410000 */
[----:B------:R-:W-:Y:S01]  /*5a00*/  FSEL R3, R3, R0, P2 ;  /* 0x0000000003037208 */ /* 0x000fe20001000000 */
[----:B------:R-:W-:Y:S02]  /*5a10*/  @P0 FADD.FTZ R0, -R0, R19 ;  /* 0x0000001300000221 */ /* 0x000fe40000010100 */
        /* <DEDUP_REMOVED lines=80> */
.L_x_558:
        /* <DEDUP_REMOVED lines=25> */
[----:B------:R-:W3:Y:S01]  /*60b0*/  LDSM.16.MT88.4 R80, [R173+0x20800] ;  /* 0x02080000ad50783b */ /* 0x000ee20000004200 */
[-C--:B-1----:R-:W-:Y:S08]  /*60c0*/  HMMA.16816.F32 R20, R4, R8.reuse, R20 ;  /* 0x000000080414723c */ /* 0x082ff00000001814 */
        /* <DEDUP_REMOVED lines=21> */
[-C--:B-1----:R-:W-:Y:S08]  /*6220*/  HMMA.16816.F32 R36, R72, R8.reuse, R36 ;  /* 0x000000084824723c */ /* 0x082ff00000001824 */
[C---:B------:R-:W-:Y:S08]  /*6230*/  HMMA.16816.F32 R40, R80.reuse, R8, R40 ;  /* 0x000000085028723c */ /* 0x040ff00000001828 */
[-C--:B------:R-:W-:Y:S08]  /*6240*/  HMMA.16816.F32 R44, R80, R10.reuse, R44 ;  /* 0x0000000a502c723c */ /* 0x080ff0000000182c */
[C---:B------:R-:W-:Y:S01]  /*6250*/  HMMA.16816.F32 R48, R72.reuse, R10, R48 ;  /* 0x0000000a4830723c */ /* 0x040fe20000001830 */
[----:B------:R-:W-:Y:S07]  /*6260*/  LDSM.16.MT88.4 R8, [R174+0x21800] ;  /* 0x02180000ae08783b */ /* 0x000fee0000004200 */
[-C--:B--2---:R-:W-:Y:S08]  /*6270*/  HMMA.16816.F32 R52, R72, R4.reuse, R52 ;  /* 0x000000044834723c */ /* 0x084ff00000001834 */
[C---:B------:R-:W-:Y:S08]  /*6280*/  HMMA.16816.F32 R56, R80.reuse, R4, R56 ;  /* 0x000000045038723c */ /* 0x040ff00000001838 */
[-C--:B------:R-:W-:Y:S01]  /*6290*/  HMMA.16816.F32 R60, R80, R6.reuse, R60 ;  /* 0x00000006503c723c */ /* 0x080fe2000000183c */
[----:B------:R-:W-:Y:S07]  /*62a0*/  LDSM.16.MT88.4 R80, [R0+0xf800] ;  /* 0x00f800000050783b */ /* 0x000fee0000004200 */
[----:B------:R-:W-:Y:S01]  /*62b0*/  HMMA.16816.F32 R64, R72, R6, R64 ;  /* 0x000000064840723c */ /* 0x000fe20000001840 */
[----:B------:R-:W1:Y:S05]  /*62c0*/  LDSM.16.MT88.4 R4, [R0+0x11000] ;  /* 0x011000000004783b */ /* 0x000e6a0000004200 */
[----:B------:R-:W-:Y:S02]  /*62d0*/  LDSM.16.MT88.4 R72, [R173+0x21800] ;  /* 0x02180000ad48783b */ /* 0x000fe40000004200 */
[-C--:B------:R-:W-:Y:S08]  /*62e0*/  HMMA.16816.F32 R20, R12, R16.reuse, R20 ;  /* 0x000000100c14723c */ /* 0x080ff00000001814 */
[C---:B---3--:R-:W-:Y:S08]  /*62f0*/  HMMA.16816.F32 R24, R68.reuse, R16, R24 ;  /* 0x000000104418723c */ /* 0x048ff00000001818 */
[-C--:B------:R-:W-:Y:S08]  /*6300*/  HMMA.16816.F32 R28, R68, R18.reuse, R28 ;  /* 0x00000012441c723c */ /* 0x080ff0000000181c */
[C---:B------:R-:W-:Y:S01]  /*6310*/  HMMA.16816.F32 R32, R12.reuse, R18, R32 ;  /* 0x000000120c20723c */ /* 0x040fe20000001820 */
[----:B------:R-:W2:Y:S07]  /*6320*/  LDSM.16.MT88.4 R16, [R0+0xd800] ;  /* 0x00d800000010783b */ /* 0x000eae0000004200 */
[-C--:B----4-:R-:W-:Y:S08]  /*6330*/  HMMA.16816.F32 R36, R12, R76.reuse, R36 ;  /* 0x0000004c0c24723c */ /* 0x090ff00000001824 */
[C---:B------:R-:W-:Y:S08]  /*6340*/  HMMA.16816.F32 R40, R68.reuse, R76, R40 ;  /* 0x0000004c4428723c */ /* 0x040ff00000001828 */
[-C--:B------:R-:W-:Y:S08]  /*6350*/  HMMA.16816.F32 R44, R68, R78.reuse, R44 ;  /* 0x0000004e442c723c */ /* 0x080ff0000000182c */
[C---:B------:R-:W-:Y:S01]  /*6360*/  HMMA.16816.F32 R48, R12.reuse, R78, R48 ;  /* 0x0000004e0c30723c */ /* 0x040fe20000001830 */
[----:B------:R-:W3:Y:S05]  /*6370*/  LDSM.16.MT88.4 R76, [R0+0x11800] ;  /* 0x01180000004c783b */ /* 0x000eea0000004200 */
[----:B------:R-:W-:Y:S02]  /*6380*/  BAR.SYNC.DEFER_BLOCKING 0x0 ;  /* 0x0000000000007b1d */ /* 0x000fe40000010000 */
[-C--:B-1----:R-:W-:Y:S08]  /*6390*/  HMMA.16816.F32 R52, R12, R4.reuse, R52 ;  /* 0x000000040c34723c */ /* 0x082ff00000001834 */
[C---:B------:R-:W-:Y:S08]  /*63a0*/  HMMA.16816.F32 R56, R68.reuse, R4, R56 ;  /* 0x000000044438723c */ /* 0x040ff00000001838 */
[-C--:B------:R-:W-:Y:S08]  /*63b0*/  HMMA.16816.F32 R60, R68, R6.reuse, R60 ;  /* 0x00000006443c723c */ /* 0x080ff0000000183c */
[----:B------:R-:W-:Y:S08]  /*63c0*/  HMMA.16816.F32 R64, R12, R6, R64 ;  /* 0x000000060c40723c */ /* 0x000ff00000001840 */
[-C--:B--2---:R-:W-:Y:S08]  /*63d0*/  HMMA.16816.F32 R20, R8, R16.reuse, R20 ;  /* 0x000000100814723c */ /* 0x084ff00000001814 */
[C---:B------:R-:W-:Y:S08]  /*63e0*/  HMMA.16816.F32 R24, R72.reuse, R16, R24 ;  /* 0x000000104818723c */ /* 0x040ff00000001818 */
[-C--:B------:R-:W-:Y:S08]  /*63f0*/  HMMA.16816.F32 R28, R72, R18.reuse, R28 ;  /* 0x00000012481c723c */ /* 0x080ff0000000181c */
[C---:B------:R-:W-:Y:S08]  /*6400*/  HMMA.16816.F32 R32, R8.reuse, R18, R32 ;  /* 0x000000120820723c */ /* 0x040ff00000001820 */
[-C--:B------:R-:W-:Y:S08]  /*6410*/  HMMA.16816.F32 R36, R8, R80.reuse, R36 ;  /* 0x000000500824723c */ /* 0x080ff00000001824 */
[C---:B------:R-:W-:Y:S08]  /*6420*/  HMMA.16816.F32 R40, R72.reuse, R80, R40 ;  /* 0x000000504828723c */ /* 0x040ff00000001828 */
[-C--:B------:R-:W-:Y:S08]  /*6430*/  HMMA.16816.F32 R44, R72, R82.reuse, R44 ;  /* 0x00000052482c723c */ /* 0x080ff0000000182c */
[C---:B------:R-:W-:Y:S08]  /*6440*/  HMMA.16816.F32 R48, R8.reuse, R82, R48 ;  /* 0x000000520830723c */ /* 0x040ff00000001830 */
[-C--:B---3--:R-:W-:Y:S08]  /*6450*/  HMMA.16816.F32 R52, R8, R76.reuse, R52 ;  /* 0x0000004c0834723c */ /* 0x088ff00000001834 */
        /* <DEDUP_REMOVED lines=54> */
.L_x_559:
[----:B------:R-:W-:Y:S01]  /*67c0*/  LDSM.16.M88.4 R96, [R181] ;  /* 0x00000000b560783b */ /* 0x000fe20000000200 */
[----:B-1----:R-:W-:Y:S03]  /*67d0*/  @P6 IADD3 R2, P0, R200, -0x100, RZ ;  /* 0xffffff00c8026810 */ /* 0x002fe60007f1e0ff */
[----:B------:R-:W1:Y:S02]  /*67e0*/  LDSM.16.MT88.4 R16, [R0+0x12000] ;  /* 0x012000000010783b */ /* 0x000e640000004200 */
[----:B------:R-:W-:Y:S01]  /*67f0*/  @P6 IMAD.MOV.U32 R200, RZ, RZ, R2 ;  /* 0x000000ffffc86224 */ /* 0x000fe200078e0002 */
[CC--:B------:R-:W-:Y:S01]  /*6800*/  LEA R2, P1, R198.reuse, R188.reuse, 0x2 ;  /* 0x000000bcc6027211 */ /* 0x0c0fe200078210ff */
[----:B------:R-:W2:Y:S03]  /*6810*/  LDSM.16.M88.4 R92, [R181+0x1000] ;  /* 0x00100000b55c783b */ /* 0x000ea60000000200 */
[CC--:B------:R-:W-:Y:S01]  /*6820*/  LEA.HI.X.SX32 R3, R198.reuse, R189.reuse, 0x2, P1 ;  /* 0x000000bdc6037211 */ /* 0x0c0fe200008f16ff */
        /* <DEDUP_REMOVED lines=53> */
[-C--:B-1----:R-:W-:Y:S05]  /*6b80*/  HMMA.16816.F32 R4, R152, R156.reuse, R4 ;  /* 0x0000009c9804723c */ /* 0x082fea0000001804 */
[----:B----4-:R-:W-:Y:S03]  /*6b90*/  @P6 IADD3.X R0, R201, -0x1, RZ, P0, !PT ;  /* 0xffffffffc9006810 */ /* 0x010fe600007fe4ff */
[C---:B--2---:R-:W-:Y:S04]  /*6ba0*/  HMMA.16816.F32 R8, R160.reuse, R156, R8 ;  /* 0x0000009ca008723c */ /* 0x044fe80000001808 */
[----:B------:R-:W-:Y:S02]  /*6bb0*/  @P6 IMAD.MOV.U32 R201, RZ, RZ, R0 ;  /* 0x000000ffffc96224 */ /* 0x000fe400078e0000 */
[----:B------:R-:W-:Y:S02]  /*6bc0*/  IMAD.IADD R0, R198, 0x1, R248 ;  /* 0x00000001c6007824 */ /* 0x000fe400078e02f8 */
[-C--:B------:R-:W-:Y:S01]  /*6bd0*/  HMMA.16816.F32 R12, R160, R158.reuse, R12 ;  /* 0x0000009ea00c723c */ /* 0x080fe2000000180c */
[----:B------:R-:W-:Y:S03]  /*6be0*/  IMAD.MOV.U32 R157, RZ, RZ, c[0x0][0x22c] ;  /* 0x00008b00ff9d7624 */ /* 0x000fe600078e00ff */
[----:B------:R-:W-:Y:S02]  /*6bf0*/  IMAD.MOV.U32 R156, RZ, RZ, c[0x0][0x22c] ;  /* 0x00008b00ff9c7624 */ /* 0x000fe400078e00ff */
[----:B------:R-:W-:Y:S02]  /*6c00*/  IMAD R157, R157, c[0x0][0x1c0], RZ ;  /* 0x000070009d9d7a24 */ /* 0x000fe400078e02ff */
[C---:B------:R-:W-:Y:S04]  /*6c10*/  HMMA.16816.F32 R16, R152.reuse, R158, R16 ;  /* 0x0000009e9810723c */ /* 0x040fe80000001810 */
[----:B------:R-:W-:Y:S02]  /*6c20*/  IMAD R157, R157, 0x18, RZ ;  /* 0x000000189d9d7824 */ /* 0x000fe400078e02ff */
[----:B------:R-:W-:Y:S02]  /*6c30*/  IMAD R156, R156, c[0x0][0x1c0], RZ ;  /* 0x000070009c9c7a24 */ /* 0x000fe400078e02ff */
[-C--:B---3--:R-:W-:Y:S01]  /*6c40*/  HMMA.16816.F32 R68, R152, R148.reuse, R68 ;  /* 0x000000949844723c */ /* 0x088fe20000001844 */
[----:B------:R-:W-:Y:S03]  /*6c50*/  IMAD.MOV.U32 R158, RZ, RZ, c[0x0][0x22c] ;  /* 0x00008b00ff9e7624 */ /* 0x000fe600078e00ff */
[----:B------:R-:W-:Y:S02]  /*6c60*/  IMAD R156, R156, 0x30, RZ ;  /* 0x000000309c9c7824 */ /* 0x000fe400078e02ff */
[----:B------:R-:W-:Y:S02]  /*6c70*/  IMAD R158, R158, c[0x0][0x1c0], RZ ;  /* 0x000070009e9e7a24 */ /* 0x000fe400078e02ff */
[C---:B------:R-:W-:Y:S01]  /*6c80*/  HMMA.16816.F32 R72, R160.reuse, R148, R72 ;  /* 0x00000094a048723c */ /* 0x040fe20000001848 */
[----:B------:R-:W-:Y:S03]  /*6c90*/  IMAD.MOV.U32 R159, RZ, RZ, c[0x0][0x22c] ;  /* 0x00008b00ff9f7624 */ /* 0x000fe600078e00ff */
[----:B------:R-:W-:Y:S02]  /*6ca0*/  IMAD.SHL.U32 R158, R158, 0x20, RZ ;  /* 0x000000209e9e7824 */ /* 0x000fe400078e00ff */
[----:B------:R-:W-:Y:S02]  /*6cb0*/  IMAD R159, R159, c[0x0][0x1c0], RZ ;  /* 0x000070009f9f7a24 */ /* 0x000fe400078e02ff */
[-C--:B------:R-:W-:Y:S04]  /*6cc0*/  HMMA.16816.F32 R76, R160, R150.reuse, R76 ;  /* 0x00000096a04c723c */ /* 0x080fe8000000184c */
[----:B------:R-:W-:Y:S04]  /*6cd0*/  @P6 IMAD.WIDE R148, R204, 0x4, R200 ;  /* 0x00000004cc946825 */ /* 0x000fe800078e02c8 */
[C---:B------:R-:W-:Y:S01]  /*6ce0*/  HMMA.16816.F32 R80, R152.reuse, R150, R80 ;  /* 0x000000969850723c */ /* 0x040fe20000001850 */
[----:B------:R1:W5:Y:S03]  /*6cf0*/  @P6 LDG.E R205, [R148.64] ;  /* 0x0000000894cd6981 */ /* 0x000366000c1e1900 */
[----:B------:R-:W-:Y:S01]  /*6d00*/  IMAD R159, R159, 0x28, RZ ;  /* 0x000000289f9f7824 */ /* 0x000fe200078e02ff */
[----:B------:R1:W5:Y:S03]  /*6d10*/  @P6 LDG.E R206, [R148.64+0x20] ;  /* 0x0000200894ce6981 */ /* 0x000366000c1e1900 */
        /* <DEDUP_REMOVED lines=26> */
[----:B------:R-:W-:Y:S01]  /*6ec0*/  IADD3 R156, R236, 0x20, RZ ;  /* 0x00000020ec9c7810 */ /* 0x000fe20007ffe0ff */
[----:B------:R2:W-:Y:S03]  /*6ed0*/  RED.E.ADD.F32.FTZ.RN.STRONG.GPU [R6.64], R10 ;  /* 0x0000000a0600798e */ /* 0x0005e6000c10e788 */
[CC--:B---3--:R-:W-:Y:S01]  /*6ee0*/  LEA R8, P0, R156.reuse, R188.reuse, 0x2 ;  /* 0x000000bc9c087211 */ /* 0x0c8fe200078010ff */
[----:B------:R3:W-:Y:S04]  /*6ef0*/  RED.E.ADD.F32.FTZ.RN.STRONG.GPU [R4.64], R11 ;  /* 0x0000000b0400798e */ /* 0x0007e8000c10e788 */
[----:B------:R-:W-:Y:S04]  /*6f00*/  RED.E.ADD.F32.FTZ.RN.STRONG.GPU [R188.64+0x80], R16 ;  /* 0x00008010bc00798e */ /* 0x000fe8000c10e788 */
[----:B------:R-:W-:Y:S01]  /*6f10*/  RED.E.ADD.F32.FTZ.RN.STRONG.GPU [R2.64+0x80], R17 ;  /* 0x000080110200798e */ /* 0x000fe2000c10e788 */
[-C--:B-1----:R-:W-:Y:S02]  /*6f20*/  LEA.HI.X.SX32 R9, R156, R189.reuse, 0x2, P0 ;  /* 0x000000bd9c097211 */ /* 0x082fe400000f16ff */
[C---:B------:R-:W-:Y:S02]  /*6f30*/  IADD3 R156, R236.reuse, 0x40, RZ ;  /* 0x00000040ec9c7810 */ /* 0x040fe40007ffe0ff */
[----:B------:R-:W-:Y:S01]  /*6f40*/  IADD3 R148, R236, 0x60, RZ ;  /* 0x00000060ec947810 */ /* 0x000fe20007ffe0ff */
[----:B------:R1:W-:Y:S01]  /*6f50*/  RED.E.ADD.F32.FTZ.RN.STRONG.GPU [R8.64], R18 ;  /* 0x000000120800798e */ /* 0x0003e2000c10e788 */
[-C--:B--2---:R-:W-:Y:S02]  /*6f60*/  LEA R6, P1, R249, R188.reuse, 0x2 ;  /* 0x000000bcf9067211 */ /* 0x084fe400078210ff */
[-C--:B------:R-:W-:Y:S02]  /*6f70*/  LEA R10, P0, R157, R188.reuse, 0x2 ;  /* 0x000000bc9d0a7211 */ /* 0x080fe400078010ff */
[-C--:B------:R-:W-:Y:S02]  /*6f80*/  LEA.HI.X.SX32 R7, R249, R189.reuse, 0x2, P1 ;  /* 0x000000bdf9077211 */ /* 0x080fe400008f16ff */
[-C--:B---3--:R-:W-:Y:S02]  /*6f90*/  LEA.HI.X.SX32 R11, R157, R189.reuse, 0x2, P0 ;  /* 0x000000bd9d0b7211 */ /* 0x088fe400000f16ff */
[CC--:B------:R-:W-:Y:S01]  /*6fa0*/  LEA R4, P1, R225.reuse, R188.reuse, 0x2 ;  /* 0x000000bce1047211 */ /* 0x0c0fe200078210ff */
[----:B------:R2:W-:Y:S03]  /*6fb0*/  RED.E.ADD.F32.FTZ.RN.STRONG.GPU [R6.64], R19 ;  /* 0x000000130600798e */ /* 0x0005e6000c10e788 */
[-C--:B------:R-:W-:Y:S01]  /*6fc0*/  LEA.HI.X.SX32 R5, R225, R189.reuse, 0x2, P1 ;  /* 0x000000bde1057211 */ /* 0x080fe200008f16ff */
[----:B------:R3:W-:Y:S04]  /*6fd0*/  RED.E.ADD.F32.FTZ.RN.STRONG.GPU [R10.64], R12 ;  /* 0x0000000c0a00798e */ /* 0x0007e8000c10e788 */
[----:B------:R-:W-:Y:S01]  /*6fe0*/  LDSM.16.MT88.4 R16, [R168+0x2000] ;  /* 0x00200000a810783b */ /* 0x000fe20000004200 */
        /* <DEDUP_REMOVED lines=66> */
[----:B------:R-:W-:Y:S01]  /*7410*/  IADD3 R12, R236, 0xa0, RZ ;  /* 0x000000a0ec0c7810 */ /* 0x000fe20007ffe0ff */
        /* <DEDUP_REMOVED lines=20> */
[C---:B--2---:R-:W-:Y:S01]  /*7560*/  LEA R6, P2, R218.reuse, R188, 0x2 ;  /* 0x000000bcda067211 */ /* 0x044fe200078410ff */
[----:B------:R-:W-:Y:S03]  /*7570*/  LDSM.16.MT88.4 R12, [R173+0x1e000] ;  /* 0x01e00000ad0c783b */ /* 0x000fe60000004200 */
[-C--:B------:R-:W-:Y:S01]  /*7580*/  LEA.HI.X.SX32 R7, R218, R189.reuse, 0x2, P2 ;  /* 0x000000bdda077211 */ /* 0x080fe200010f16ff */
[----:B------:R1:W-:Y:S01]  /*7590*/  RED.E.ADD.F32.FTZ.RN.STRONG.GPU [R4.64], R98 ;  /* 0x000000620400798e */ /* 0x0003e2000c10e788 */
[----:B------:R-:W-:Y:S02]  /*75a0*/  ISETP.GT.AND P2, PT, R192, R232, PT ;  /* 0x000000e8c000720c */ /* 0x000fe40003f44270 */
[CC--:B---3--:R-:W-:Y:S01]  /*75b0*/  LEA R2, P0, R227.reuse, R188.reuse, 0x2 ;  /* 0x000000bce3027211 */ /* 0x0c8fe200078010ff */
[----:B------:R-:W-:Y:S03]  /*75c0*/  RED.E.ADD.F32.FTZ.RN.STRONG.GPU [R10.64], R99 ;  /* 0x000000630a00798e */ /* 0x000fe6000c10e788 */
[-C--:B------:R-:W-:Y:S01]  /*75d0*/  LEA.HI.X.SX32 R3, R227, R189.reuse, 0x2, P0 ;  /* 0x000000bde3037211 */ /* 0x080fe200000f16ff */
[----:B------:R-:W-:Y:S01]  /*75e0*/  RED.E.ADD.F32.FTZ.RN.STRONG.GPU [R8.64], R92 ;  /* 0x0000005c0800798e */ /* 0x000fe2000c10e788 */
[----:B------:R-:W-:Y:S02]  /*75f0*/  ISETP.NE.U32.AND P0, PT, R0, 0x1, PT ;  /* 0x000000010000780c */ /* 0x000fe40003f05070 */
[C---:B------:R-:W-:Y:S01]  /*7600*/  IADD3 R0, R168.reuse, -0x6000, RZ ;  /* 0xffffa000a8007810 */ /* 0x040fe20007ffe0ff */
[----:B------:R-:W-:Y:S04]  /*7610*/  RED.E.ADD.F32.FTZ.RN.STRONG.GPU [R6.64], R93 ;  /* 0x0000005d0600798e */ /* 0x000fe8000c10e788 */
[----:B------:R-:W-:Y:S06]  /*7620*/  LDSM.16.MT88.4 R8, [R168] ;  /* 0x00000000a808783b */ /* 0x000fec0000004200 */
        /* <DEDUP_REMOVED lines=9> */
[----:B--2---:R-:W-:Y:S05]  /*76c0*/  IADD3 R2, R192, -0x1, RZ ;  /* 0xffffffffc0027810 */ /* 0x004fea0007ffe0ff */
[----:B------:R-:W-:Y:S01]  /*76d0*/  IMAD.MOV.U32 R192, RZ, RZ, R2 ;  /* 0x000000ffffc07224 */ /* 0x000fe200078e0002 */
        /* <DEDUP_REMOVED lines=60> */
[----:B------:R-:W-:-:S02]  /*7aa0*/  FMUL.FTZ R68, R48, c[0x0][0x2dc] ;  /* 0x0000b70030447a20 */ /* 0x000fc40000410000 */
[----:B------:R-:W-:Y:S01]  /*7ab0*/  FMUL.FTZ R13, R43, c[0x0][0x2dc] ;  /* 0x0000b7002b0d7a20 */ /* 0x000fe20000410000 */
[----:B------:R-:W1:Y:S01]  /*7ac0*/  S2R R96, SR_CTAID.Y ;  /* 0x0000000000607919 */ /* 0x000e620000002600 */
[----:B------:R-:W-:Y:S02]  /*7ad0*/  FMUL.FTZ R48, R44, c[0x0][0x2dc] ;  /* 0x0000b7002c307a20 */ /* 0x000fe40000410000 */
[----:B------:R-:W-:Y:S02]  /*7ae0*/  FMUL.FTZ R15, R39, c[0x0][0x2dc] ;  /* 0x0000b700270f7a20 */ /* 0x000fe40000410000 */
[----:B------:R-:W-:Y:S02]  /*7af0*/  FMUL.FTZ R70, R40, c[0x0][0x2dc] ;  /* 0x0000b70028467a20 */ /* 0x000fe40000410000 */
[----:B------:R-:W-:Y:S02]  /*7b00*/  FMUL.FTZ R100, R100, c[0x0][0x2e0] ;  /* 0x0000b80064647a20 */ /* 0x000fe40000410000 */
[----:B------:R-:W-:-:S02]  /*7b10*/  FMUL.FTZ R44, R101, c[0x0][0x2e0] ;  /* 0x0000b800652c7a20 */ /* 0x000fc40000410000 */
[----:B------:R-:W-:Y:S02]  /*7b20*/  FMUL.FTZ R102, R102, c[0x0][0x2e0] ;  /* 0x0000b80066667a20 */ /* 0x000fe40000410000 */
[----:B------:R-:W-:Y:S01]  /*7b30*/  FMUL.FTZ R43, R103, c[0x0][0x2e0] ;  /* 0x0000b800672b7a20 */ /* 0x000fe20000410000 */
[----:B------:R-:W-:Y:S01]  /*7b40*/  F2FP.PACK_AB R44, R44, R100 ;  /* 0x000000642c2c723e */ /* 0x000fe200000000ff */
[----:B------:R-:W-:Y:S01]  /*7b50*/  BAR.SYNC.DEFER_BLOCKING 0x0 ;  /* 0x0000000000007b1d */ /* 0x000fe20000010000 */
[----:B------:R-:W-:Y:S02]  /*7b60*/  FMUL.FTZ R14, R41, c[0x0][0x2dc] ;  /* 0x0000b700290e7a20 */ /* 0x000fe40000410000 */
        /* <DEDUP_REMOVED lines=36> */
[----:B------:R-:W-:-:S02]  /*7db0*/  FMUL.FTZ R116, R116, c[0x0][0x2e0] ;  /* 0x0000b80074747a20 */ /* 0x000fc40000410000 */
[----:B------:R-:W-:Y:S01]  /*7dc0*/  FMUL.FTZ R36, R117, c[0x0][0x2e0] ;  /* 0x0000b80075247a20 */ /* 0x000fe20000410000 */
[----:B------:R-:W-:Y:S01]  /*7dd0*/  STS [R240+0x1400], R41 ;  /* 0x00140029f0007388 */ /* 0x000fe20000000800 */
[----:B------:R-:W-:Y:S02]  /*7de0*/  FMUL.FTZ R118, R118, c[0x0][0x2e0] ;  /* 0x0000b80076767a20 */ /* 0x000fe40000410000 */
        /* <DEDUP_REMOVED lines=27> */
[----:B------:R-:W-:Y:S01]  /*7fa0*/  F2FP.PACK_AB R34, R34, R120 ;  /* 0x000000782222723e */ /* 0x000fe200000000ff */
[----:B------:R-:W-:-:S02]  /*7fb0*/  FMUL.FTZ R21, R27, c[0x0][0x2dc] ;  /* 0x0000b7001b157a20 */ /* 0x000fc40000410000 */
        /* <DEDUP_REMOVED lines=10> */
[----:B------:R-:W-:-:S02]  /*8060*/  FMUL.FTZ R79, R22, c[0x0][0x2dc] ;  /* 0x0000b700164f7a20 */ /* 0x000fc40000410000 */
[----:B------:R-:W-:Y:S01]  /*8070*/  FMUL.FTZ R132, R132, c[0x0][0x2e0] ;  /* 0x0000b80084847a20 */ /* 0x000fe20000410000 */
[----:B------:R-:W-:Y:S01]  /*8080*/  F2FP.PACK_AB R29, R29, R126 ;  /* 0x0000007e1d1d723e */ /* 0x000fe200000000ff */
        /* <DEDUP_REMOVED lines=76> */
[----:B------:R-:W-:Y:S01]  /*8550*/  F2FP.PACK_AB R6, R6, R56 ;  /* 0x000000380606723e */ /* 0x000fe200000000ff */
[----:B------:R-:W-:Y:S01]  /*8560*/  FMUL.FTZ R60, R60, c[0x0][0x2dc] ;  /* 0x0000b7003c3c7a20 */ /* 0x000fe20000410000 */
[----:B------:R-:W-:Y:S01]  /*8570*/  F2FP.PACK_AB R5, R5, R58 ;  /* 0x0000003a0505723e */ /* 0x000fe200000000ff */
[----:B------:R-:W-:Y:S01]  /*8580*/  STS [R241+0x7400], R17 ;  /* 0x00740011f1007388 */ /* 0x000fe20000000800 */
[----:B------:R-:W-:Y:S01]  /*8590*/  FMUL.FTZ R2, R61, c[0x0][0x2dc] ;  /* 0x0000b7003d027a20 */ /* 0x000fe20000410000 */
[----:B------:R-:W-:-:S02]  /*85a0*/  F2FP.PACK_AB R0, R0, R62 ;  /* 0x0000003e0000723e */ /* 0x000fc400000000ff */
[----:B------:R-:W-:Y:S02]  /*85b0*/  STS [R240+0x8000], R16 ;  /* 0x00800010f0007388 */ /* 0x000fe40000000800 */
[----:B------:R-:W-:Y:S02]  /*85c0*/  F2FP.PACK_AB R2, R2, R60 ;  /* 0x0000003c0202723e */ /* 0x000fe400000000ff */
[----:B------:R-:W-:Y:S04]  /*85d0*/  STS [R240+0x8400], R15 ;  /* 0x0084000ff0007388 */ /* 0x000fe80000000800 */
        /* <DEDUP_REMOVED lines=11> */
[----:B------:R1:W-:Y:S04]  /*8690*/  STS [R240+0xb400], R5 ;  /* 0x00b40005f0007388 */ /* 0x0003e80000000800 */
[----:B------:R3:W-:Y:S04]  /*86a0*/  STS [R241+0xb400], R0 ;  /* 0x00b40000f1007388 */ /* 0x0007e80000000800 */
[----:B------:R4:W-:Y:S01]  /*86b0*/  STS [R241+0xb000], R2 ;  /* 0x00b00002f1007388 */ /* 0x0009e20000000800 */
[----:B-1----:R-:W-:-:S02]  /*86c0*/  SHF.R.S32.HI R5, RZ, 0x1f, R96 ;  /* 0x0000001fff057819 */ /* 0x002fc40000011460 */
[----:B--2---:R-:W-:-:S13]  /*86d0*/  ISETP.NE.AND P0, PT, R97, -0x1, PT ;  /* 0xffffffff6100780c */ /* 0x004fda0003f05270 */
[----:B---3--:R-:W-:-:S05]  /*86e0*/  @P0 IADD3 R0, R238, R97, RZ ;  /* 0x00000061ee000210 */ /* 0x008fca0007ffe0ff */
[----:B----4-:R-:W-:-:S04]  /*86f0*/  @P0 IMAD.WIDE.U32 R2, R0, c[0x0][0x3a0], RZ ;  /* 0x0000e80000020a25 */ /* 0x010fc800078e00ff */
        /* <DEDUP_REMOVED lines=13> */
.L_x_561:
        /* <DEDUP_REMOVED lines=15> */
.L_x_562:
[----:B------:R-:W-:Y:S01]  /*88c0*/  BAR.SYNC.DEFER_BLOCKING 0x0 ;  /* 0x0000000000007b1d */ /* 0x000fe20000010000 */
[----:B------:R-:W-:Y:S01]  /*88d0*/  SHF.R.S32.HI R24, RZ, 0x1f, R250 ;  /* 0x0000001fff187819 */ /* 0x000fe200000114fa */
[----:B------:R-:W-:Y:S01]  /*88e0*/  IMAD R11, R233, -0x40, R199 ;  /* 0xffffffc0e90b7824 */ /* 0x000fe200078e02c7 */
[----:B------:R-:W-:Y:S02]  /*88f0*/  SHF.R.S32.HI R5, RZ, 0x1f, R202 ;  /* 0x0000001fff057819 */ /* 0x000fe400000114ca */
        /* <DEDUP_REMOVED lines=42> */
.L_x_564:
[----:B------:R-:W-:Y:S05]  /*8ba0*/  BSYNC B0 ;  /* 0x0000000000007941 */ /* 0x000fea0003800000 */
.L_x_563:
        /* <DEDUP_REMOVED lines=20> */
.L_x_566:
[----:B------:R-:W-:Y:S05]  /*8cf0*/  BSYNC B0 ;  /* 0x0000000000007941 */ /* 0x000fea0003800000 */
.L_x_565:
        /* <DEDUP_REMOVED lines=25> */
.L_x_568:
[----:B------:R-:W-:Y:S05]  /*8e90*/  BSYNC B0 ;  /* 0x0000000000007941 */ /* 0x000fea0003800000 */
.L_x_567:
        /* <DEDUP_REMOVED lines=17> */
.L_x_539:
[----:B------:R-:W-:Y:S05]  /*8fb0*/  BSYNC B1 ;  /* 0x0000000000017941 */ /* 0x000fea0003800000 */
.L_x_525:
[----:B------:R-:W-:Y:S01]  /*8fc0*/  ULDC UR5, c[0x0][0x218] ;  /* 0x0000860000057ab9 */ /* 0x000fe20000000800 */
        /* <DEDUP_REMOVED lines=8> */
.L_x_569:
[----:B------:R-:W-:Y:S05]  /*9050*/  EXIT ;  /* 0x000000000000794d */ /* 0x000fea0003800000 */
.L_x_571:
        /* <DEDUP_REMOVED lines=10> */
.L_x_814:


//--------------------- .text._ZN5flash44flash_bwd_dq_dk_dv_loop_seqk_parallel_kernelI23Flash_bwd_kernel_traitsILi192ELi64ELi64ELi8ELi4ELi2ELi2ELb0ELb0EN7cutlass6half_tE19Flash_kernel_traitsILi192ELi64ELi64ELi8ES3_EELb0ELb1ELb0ELb0ELb0ELb0ELb1EEEvNS_16Flash_bwd_paramsE --------------------------
	.section	.text._ZN5flash44flash_bwd_dq_dk_dv_loop_seqk_parallel_kernelI23Flash_bwd_kernel_traitsILi192ELi64ELi64ELi8ELi4ELi2ELi2ELb0ELb0EN7cutlass6half_tE19Flash_kernel_traitsILi192ELi64ELi64ELi8ES3_EELb0ELb1ELb0ELb0ELb0ELb0ELb1EEEvNS_16Flash_bwd_paramsE,"ax",@progbits
	.sectioninfo	@"SHI_REGISTERS=255"
	.align	128
        .global         _ZN5flash44flash_bwd_dq_dk_dv_loop_seqk_parallel_kernelI23Flash_bwd_kernel_traitsILi192ELi64ELi64ELi8ELi4ELi2ELi2ELb0ELb0EN7cutlass6half_tE19Flash_kernel_traitsILi192ELi64ELi64ELi8ES3_EELb0ELb1ELb0ELb0ELb0ELb0ELb1EEEvNS_16Flash_bwd_paramsE
        .type           _ZN5flash44flash_bwd_dq_dk_dv_loop_seqk_parallel_kernelI23Flash_bwd_kernel_traitsILi192ELi64ELi64ELi8ELi4ELi2ELi2ELb0ELb0EN7cutlass6half_tE19Flash_kernel_traitsILi192ELi64ELi64ELi8ES3_EELb0ELb1ELb0ELb0ELb0ELb0ELb1EEEvNS_16Flash_bwd_paramsE,@function
        .size           _ZN5flash44flash_bwd_dq_dk_dv_loop_seqk_parallel_kernelI23Flash_bwd_kernel_traitsILi192ELi64ELi64ELi8ELi4ELi2ELi2ELb0ELb0EN7cutlass6half_tE19Flash_kernel_traitsILi192ELi64ELi64ELi8ES3_EELb0ELb1ELb0ELb0ELb0ELb0ELb1EEEvNS_16Flash_bwd_paramsE,(.L_x_815 - _ZN5flash44flash_bwd_dq_dk_dv_loop_seqk_parallel_kernelI23Flash_bwd_kernel_traitsILi192ELi64ELi64ELi8ELi4ELi2ELi2ELb0ELb0EN7cutlass6half_tE19Flash_kernel_traitsILi192ELi64ELi64ELi8ES3_EELb0ELb1ELb0ELb0ELb0ELb0ELb1EEEvNS_16Flash_bwd_paramsE)
        .other          _ZN5flash44flash_bwd_dq_dk_dv_loop_seqk_parallel_kernelI23Flash_bwd_kernel_traitsILi192ELi64ELi64ELi8ELi4ELi2ELi2ELb0ELb0EN7cutlass6half_tE19Flash_kernel_traitsILi192ELi64ELi64ELi8ES3_EELb0ELb1ELb0ELb0ELb0ELb0ELb1EEEvNS_16Flash_bwd_paramsE,@"STO_CUDA_ENTRY STV_DEFAULT"
_ZN5flash44flash_bwd_dq_dk_dv_loop_seqk_parallel_kernelI23Flash_bwd_kernel_traitsILi192ELi64ELi64ELi8ELi4ELi2ELi2ELb0ELb0EN7cutlass6half_tE19Flash_kernel_traitsILi192ELi64ELi64ELi8ES3_EELb0ELb1ELb0ELb0ELb0ELb0ELb1EEEvNS_16Flash_bwd_paramsE:
.text._ZN5flash44flash_bwd_dq_dk_dv_loop_seqk_parallel_kernelI23Flash_bwd_kernel_traitsILi192ELi64ELi64ELi8ELi4ELi2ELi2ELb0ELb0EN7cutlass6half_tE19Flash_kernel_traitsILi192ELi64ELi64ELi8ES3_EELb0ELb1ELb0ELb0ELb0ELb0ELb1EEEvNS_16Flash_bwd_paramsE:
        /* <DEDUP_REMOVED lines=140> */
.L_x_618:
        /* <DEDUP_REMOVED lines=36> */
.L_x_572:
        /* <DEDUP_REMOVED lines=45> */
.L_x_574:
        /* <DEDUP_REMOVED lines=15> */
.L_x_575:
        /* <DEDUP_REMOVED lines=86> */
.L_x_576:
[----:B------:R-:W-:-:S04]  /*1420*/  IMAD R0, R34, c[0x0][0x1c0], R33 ;  /* 0x0000700022007a24 */ /* 0x000fc800078e0221 */
[----:B------:R-:W-:Y:S02]  /*1430*/  IMAD R0, R0, c[0x0][0x224], RZ ;  /* 0x0000890000007a24 */ /* 0x000fe400078e02ff */
.L_x_577:
        /* <DEDUP_REMOVED lines=83> */
.L_x_579:
        /* <DEDUP_REMOVED lines=15> */
.L_x_580:
        /* <DEDUP_REMOVED lines=27> */
.L_x_582:
[----:B------:R-:W-:Y:S05]  /*1c10*/  BSYNC B0 ;  /* 0x0000000000007941 */ /* 0x000fea0003800000 */
.L_x_581:
        /* <DEDUP_REMOVED lines=19> */
.L_x_584:
[----:B------:R-:W-:Y:S05]  /*1d50*/  BSYNC B0 ;  /* 0x0000000000007941 */ /* 0x000fea0003800000 */
.L_x_583:
        /* <DEDUP_REMOVED lines=25> */
.L_x_586:
[----:B------:R-:W-:Y:S05]  /*1ef0*/  BSYNC B0 ;  /* 0x0000000000007941 */ /* 0x000fea0003800000 */
.L_x_585:
        /* <DEDUP_REMOVED lines=18> */
.L_x_578:
        /* <DEDUP_REMOVED lines=31> */
.L_x_589:
[----:B------:R-:W-:Y:S05]  /*2210*/  BSYNC B0 ;  /* 0x0000000000007941 */ /* 0x000fea0003800000 */
.L_x_588:
        /* <DEDUP_REMOVED lines=39> */
.L_x_591:
[----:B------:R-:W-:Y:S05]  /*2490*/  BSYNC B0 ;  /* 0x0000000000007941 */ /* 0x000fea0003800000 */
.L_x_590:
        /* <DEDUP_REMOVED lines=19> */
.L_x_593:
        /* <DEDUP_REMOVED lines=28> */
.L_x_594:
[----:B------:R-:W-:Y:S05]  /*2790*/  BSYNC B0 ;  /* 0x0000000000007941 */ /* 0x000fea0003800000 */
.L_x_592:
        /* <DEDUP_REMOVED lines=17> */
.L_x_596:
        /* <DEDUP_REMOVED lines=38> */
.L_x_597:
[----:B------:R-:W-:Y:S05]  /*2b10*/  BSYNC B0 ;  /* 0x0000000000007941 */ /* 0x000fea0003800000 */
.L_x_595:
        /* <DEDUP_REMOVED lines=60> */
.L_x_599:
[----:B------:R-:W-:Y:S05]  /*2ee0*/  BSYNC B0 ;  /* 0x0000000000007941 */ /* 0x000fea0003800000 */
.L_x_598:
        /* <DEDUP_REMOVED lines=38> */
.L_x_601:
[----:B------:R-:W-:Y:S05]  /*3150*/  BSYNC B0 ;  /* 0x0000000000007941 */ /* 0x000fea0003800000 */
.L_x_600:
        /* <DEDUP_REMOVED lines=45> */
.L_x_603:
[----:B------:R-:W-:Y:S05]  /*3430*/  BSYNC B0 ;  /* 0x0000000000007941 */ /* 0x000fea0003800000 */
.L_x_602:
        /* <DEDUP_REMOVED lines=37> */
.L_x_605:
[----:B------:R-:W-:Y:S05]  /*3690*/  BSYNC B0 ;  /* 0x0000000000007941 */ /* 0x000fea0003800000 */
.L_x_604:
        /* <DEDUP_REMOVED lines=107> */
.L_x_608:
[----:B------:R-:W0:Y:S01]  /*3d50*/  LDGDEPBAR ;  /* 0x00000000000079af */ /* 0x000e220000000000 */
[C---:B------:R-:W-:Y:S02]  /*3d60*/  IADD3 R0, R175.reuse, R185, RZ ;  /* 0x000000b9af007210 */ /* 0x040fe40007ffe0ff */
[-C--:B------:R-:W-:Y:S02]  /*3d70*/  IADD3 R2, R175, R180.reuse, RZ ;  /* 0x000000b4af027210 */ /* 0x080fe40007ffe0ff */
[----:B------:R-:W-:Y:S02]  /*3d80*/  IADD3 R3, R0, R180, RZ ;  /* 0x000000b400037210 */ /* 0x000fe40007ffe0ff */
[----:B-----5:R-:W-:Y:S02]  /*3d90*/  FSETP.NEU.FTZ.AND P0, PT, R199, -INF , PT ;  /* 0xff800000c700780b */ /* 0x020fe40003f1d000 */
[----:B------:R-:W-:Y:S02]  /*3da0*/  MOV R158, c[0x0][0x22c] ;  /* 0x00008b00009e7a02 */ /* 0x000fe40000000f00 */
[C---:B------:R-:W-:Y:S03]  /*3db0*/  ISETP.GT.AND P6, PT, R193.reuse, R231, PT ;  /* 0x000000e7c100720c */ /* 0x040fe60003fc4270 */
[----:B------:R-:W-:Y:S05]  /*3dc0*/  IMAD R158, R158, c[0x0][0x1c0], RZ ;  /* 0x000070009e9e7a24 */ /* 0x000fea00078e02ff */
[----:B------:R-:W-:Y:S01]  /*3dd0*/  LEA R158, -R158, RZ, 0x6 ;  /* 0x000000ff9e9e7211 */ /* 0x000fe200078e31ff */
[----:B------:R-:W-:Y:S04]  /*3de0*/  DEPBAR.LE SB0, 0x0 ;  /* 0x000080000000791a */ /* 0x000fe80000000000 */
[----:B------:R-:W-:Y:S08]  /*3df0*/  BAR.SYNC.DEFER_BLOCKING 0x0 ;  /* 0x0000000000007b1d */ /* 0x000ff00000010000 */
[----:B------:R-:W-:Y:S08]  /*3e00*/  LDSM.16.M88.4 R16, [R175] ;  /* 0x00000000af10783b */ /* 0x000ff00000000200 */
[----:B------:R-:W1:Y:S08]  /*3e10*/  LDSM.16.M88.4 R8, [R169+0x12000] ;  /* 0x01200000a908783b */ /* 0x000e700000000200 */
[----:B------:R-:W2:Y:S08]  /*3e20*/  LDSM.16.M88.4 R68, [R169+0x12800] ;  /* 0x01280000a944783b */ /* 0x000eb00000000200 */
[----:B------:R-:W-:Y:S08]  /*3e30*/  LDSM.16.M88.4 R72, [R0] ;  /* 0x000000000048783b */ /* 0x000ff00000000200 */
[----:B------:R-:W3:Y:S08]  /*3e40*/  LDSM.16.M88.4 R76, [R170+0x12000] ;  /* 0x01200000aa4c783b */ /* 0x000ef00000000200 */
[----:B------:R-:W4:Y:S01]  /*3e50*/  LDSM.16.M88.4 R80, [R170+0x12800] ;  /* 0x01280000aa50783b */ /* 0x000f220000000200 */
[C---:B-1----:R-:W-:Y:S07]  /*3e60*/  HMMA.16816.F32 R4, R16.reuse, R8, RZ ;  /* 0x000000081004723c */ /* 0x042fee00000018ff */
[----:B------:R-:W-:Y:S01]  /*3e70*/  LDSM.16.M88.4 R84, [R2] ;  /* 0x000000000254783b */ /* 0x000fe20000000200 */
[C---:B------:R-:W-:Y:S07]  /*3e80*/  HMMA.16816.F32 R8, R16.reuse, R10, RZ ;  /* 0x0000000a1008723c */ /* 0x040fee00000018ff */
[----:B------:R-:W1:Y:S01]  /*3e90*/  LDSM.16.M88.4 R88, [R172+0x12000] ;  /* 0x01200000ac58783b */ /* 0x000e620000000200 */
[C---:B--2---:R-:W-:Y:S07]  /*3ea0*/  HMMA.16816.F32 R12, R16.reuse, R68, RZ ;  /* 0x00000044100c723c */ /* 0x044fee00000018ff */
[----:B------:R-:W-:Y:S01]  /*3eb0*/  LDSM.16.M88.4 R92, [R3] ;  /* 0x00000000035c783b */ /* 0x000fe20000000200 */
[----:B------:R-:W-:Y:S07]  /*3ec0*/  HMMA.16816.F32 R16, R16, R70, RZ ;  /* 0x000000461010723c */ /* 0x000fee00000018ff */
[----:B------:R-:W2:Y:S01]  /*3ed0*/  LDSM.16.M88.4 R68, [R172+0x12800] ;  /* 0x01280000ac44783b */ /* 0x000ea20000000200 */
[C---:B---3--:R-:W-:Y:S07]  /*3ee0*/  HMMA.16816.F32 R4, R72.reuse, R76, R4 ;  /* 0x0000004c4804723c */ /* 0x048fee0000001804 */
[----:B------:R-:W3:Y:S01]  /*3ef0*/  LDSM.16.M88.4 R96, [R171+0x12000] ;  /* 0x01200000ab60783b */ /* 0x000ee20000000200 */
[C---:B------:R-:W-:Y:S07]  /*3f00*/  HMMA.16816.F32 R8, R72.reuse, R78, R8 ;  /* 0x0000004e4808723c */ /* 0x040fee0000001808 */
[----:B------:R-:W-:Y:S01]  /*3f10*/  LDSM.16.M88.4 R76, [R175+0x2000] ;  /* 0x00200000af4c783b */ /* 0x000fe20000000200 */
[C---:B----4-:R-:W-:Y:S08]  /*3f20*/  HMMA.16816.F32 R12, R72.reuse, R80, R12 ;  /* 0x00000050480c723c */ /* 0x050ff0000000180c */
[----:B------:R-:W-:Y:S01]  /*3f30*/  HMMA.16816.F32 R16, R72, R82, R16 ;  /* 0x000000524810723c */ /* 0x000fe20000001810 */
[----:B------:R-:W4:Y:S07]  /*3f40*/  LDSM.16.M88.4 R72, [R171+0x12800] ;  /* 0x01280000ab48783b */ /* 0x000f2e0000000200 */
[C---:B-1----:R-:W-:Y:S01]  /*3f50*/  HMMA.16816.F32 R4, R84.reuse, R88, R4 ;  /* 0x000000585404723c */ /* 0x042fe20000001804 */
[----:B------:R-:W1:Y:S07]  /*3f60*/  LDSM.16.M88.4 R80, [R169+0x14000] ;  /* 0x01400000a950783b */ /* 0x000e6e0000000200 */
[C---:B------:R-:W-:Y:S01]  /*3f70*/  HMMA.16816.F32 R8, R84.reuse, R90, R8 ;  /* 0x0000005a5408723c */ /* 0x040fe20000001808 */
[----:B------:R-:W-:Y:S07]  /*3f80*/  LDSM.16.M88.4 R88, [R170+0x14000] ;  /* 0x01400000aa58783b */ /* 0x000fee0000000200 */
[C---:B--2---:R-:W-:Y:S08]  /*3f90*/  HMMA.16816.F32 R12, R84.reuse, R68, R12 ;  /* 0x00000044540c723c */ /* 0x044ff0000000180c */
[----:B------:R-:W-:Y:S01]  /*3fa0*/  HMMA.16816.F32 R16, R84, R70, R16 ;  /* 0x000000465410723c */ /* 0x000fe20000001810 */
[----:B------:R-:W2:Y:S07]  /*3fb0*/  LDSM.16.M88.4 R68, [R169+0x14800] ;  /* 0x01480000a944783b */ /* 0x000eae0000000200 */
[C---:B---3--:R-:W-:Y:S01]  /*3fc0*/  HMMA.16816.F32 R4, R92.reuse, R96, R4 ;  /* 0x000000605c04723c */ /* 0x048fe20000001804 */
[----:B------:R-:W3:Y:S07]  /*3fd0*/  LDSM.16.M88.4 R84, [R0+0x2000] ;  /* 0x002000000054783b */ /* 0x000eee0000000200 */
        /* <DEDUP_REMOVED lines=27> */
[----:B------:R3:W2:Y:S07]  /*4190*/  LDSM.16.M88.4 R92, [R0+0x4000] ;  /* 0x00400000005c783b */ /* 0x0006ae0000000200 */
[C---:B------:R-:W-:Y:S01]  /*41a0*/  HMMA.16816.F32 R8, R76.reuse, R82, R8 ;  /* 0x000000524c08723c */ /* 0x040fe20000001808 */
[----:B------:R-:W-:Y:S07]  /*41b0*/  LDSM.16.M88.4 R80, [R172+0x16000] ;  /* 0x01600000ac50783b */ /* 0x000fee0000000200 */
[C---:B----4-:R-:W-:Y:S08]  /*41c0*/  HMMA.16816.F32 R12, R76.reuse, R72, R12 ;  /* 0x000000484c0c723c */ /* 0x050ff0000000180c */
[----:B------:R-:W-:Y:S01]  /*41d0*/  HMMA.16816.F32 R16, R76, R74, R16 ;  /* 0x0000004a4c10723c */ /* 0x000fe20000001810 */
[----:B------:R-:W4:Y:S03]  /*41e0*/  LDSM.16.M88.4 R72, [R170+0x16800] ;  /* 0x01680000aa48783b */ /* 0x000f260000000200 */
[----:B---3--:R-:W-:Y:S04]  /*41f0*/  SHF.L.U32 R0, R193, 0x6, RZ ;  /* 0x00000006c1007819 */ /* 0x008fe800000006ff */
[C---:B-1----:R-:W-:Y:S01]  /*4200*/  HMMA.16816.F32 R4, R84.reuse, R88, R4 ;  /* 0x000000585404723c */ /* 0x042fe20000001804 */
[----:B------:R1:W3:Y:S04]  /*4210*/  LDSM.16.M88.4 R76, [R2+0x4000] ;  /* 0x00400000024c783b */ /* 0x0002e80000000200 */
[----:B------:R-:W-:Y:S03]  /*4220*/  ISETP.GE.AND P2, PT, R0, R238, PT ;  /* 0x000000ee0000720c */ /* 0x000fe60003f46270 */
[C---:B------:R-:W-:Y:S01]  /*4230*/  HMMA.16816.F32 R8, R84.reuse, R90, R8 ;  /* 0x0000005a5408723c */ /* 0x040fe20000001808 */
[----:B------:R-:W-:Y:S02]  /*4240*/  LDSM.16.M88.4 R88, [R171+0x16000] ;  /* 0x01600000ab58783b */ /* 0x000fe40000000200 */
[----:B------:R-:W-:Y:S05]  /*4250*/  ISETP.LT.AND P2, PT, R239, R209, P2 ;  /* 0x000000d1ef00720c */ /* 0x000fea0001741270 */
[C---:B--2---:R-:W-:Y:S08]  /*4260*/  HMMA.16816.F32 R12, R84.reuse, R68, R12 ;  /* 0x00000044540c723c */ /* 0x044ff0000000180c */
[----:B------:R-:W-:Y:S01]  /*4270*/  HMMA.16816.F32 R16, R84, R70, R16 ;  /* 0x000000465410723c */ /* 0x000fe20000001810 */
[----:B------:R-:W2:Y:S03]  /*4280*/  LDSM.16.M88.4 R68, [R172+0x16800] ;  /* 0x01680000ac44783b */ /* 0x000ea60000000200 */
[----:B-1----:R-:W-:Y:S04]  /*4290*/  FMUL.FTZ R2, R199, 1.4426950216293334961 ;  /* 0x3fb8aa3bc7027820 */ /* 0x002fe80000410000 */
[C---:B------:R-:W-:Y:S01]  /*42a0*/  HMMA.16816.F32 R4, R92.reuse, R96, R4 ;  /* 0x000000605c04723c */ /* 0x040fe20000001804 */
[----:B------:R1:W2:Y:S04]  /*42b0*/  LDSM.16.M88.4 R84, [R3+0x4000] ;  /* 0x004000000354783b */ /* 0x0002a80000000200 */
[----:B------:R-:W-:Y:S03]  /*42c0*/  FSEL R2, R2, RZ, P0 ;  /* 0x000000ff02027208 */ /* 0x000fe60000000000 */
[C---:B------:R-:W-:Y:S08]  /*42d0*/  HMMA.16816.F32 R8, R92.reuse, R98, R8 ;  /* 0x000000625c08723c */ /* 0x040ff00000001808 */
[C---:B----4-:R-:W-:Y:S08]  /*42e0*/  HMMA.16816.F32 R12, R92.reuse, R72, R12 ;  /* 0x000000485c0c723c */ /* 0x050ff0000000180c */
[----:B------:R-:W-:Y:S04]  /*42f0*/  HMMA.16816.F32 R16, R92, R74, R16 ;  /* 0x0000004a5c10723c */ /* 0x000fe80000001810 */
[----:B-1----:R-:W-:Y:S04]  /*4300*/  @!P2 LEA R3, R235, R247, 0x6 ;  /* 0x000000f7eb03a211 */ /* 0x002fe800078e30ff */
[C---:B---3--:R-:W-:Y:S08]  /*4310*/  HMMA.16816.F32 R4, R76.reuse, R80, R4 ;  /* 0x000000504c04723c */ /* 0x048ff00000001804 */
[C---:B------:R-:W-:Y:S08]  /*4320*/  HMMA.16816.F32 R8, R76.reuse, R82, R8 ;  /* 0x000000524c08723c */ /* 0x040ff00000001808 */
[C---:B--2---:R-:W-:Y:S08]  /*4330*/  HMMA.16816.F32 R12, R76.reuse, R68, R12 ;  /* 0x000000444c0c723c */ /* 0x044ff0000000180c */
[----:B------:R-:W-:Y:S01]  /*4340*/  HMMA.16816.F32 R16, R76, R70, R16 ;  /* 0x000000464c10723c */ /* 0x000fe20000001810 */
[----:B------:R-:W1:Y:S07]  /*4350*/  LDSM.16.M88.4 R68, [R171+0x16800] ;  /* 0x01680000ab44783b */ /* 0x000e6e0000000200 */
[C---:B------:R-:W-:Y:S08]  /*4360*/  HMMA.16816.F32 R4, R84.reuse, R88, R4 ;  /* 0x000000585404723c */ /* 0x040ff00000001804 */
        /* <DEDUP_REMOVED lines=9> */
[----:B------:R1:W4:Y:S01]  /*4400*/  MUFU.TANH R83, R5 ;  /* 0x0000000500537308 */ /* 0x0003220000002400 */
[----:B------:R-:W-:Y:S01]  /*4410*/  FMUL.FTZ R8, R8, c[0x0][0x2ec] ;  /* 0x0000bb0008087a20 */ /* 0x000fe20000410000 */
[----:B------:R-:W-:Y:S04]  /*4420*/  HMMA.16816.F32 R16, R84, R70, R16 ;  /* 0x000000465410723c */ /* 0x000fe80000001810 */
[----:B------:R-:W-:Y:S02]  /*4430*/  FMUL.FTZ R10, R10, c[0x0][0x2ec] ;  /* 0x0000bb000a0a7a20 */ /* 0x000fe40000410000 */
[----:B------:R-:W-:Y:S02]  /*4440*/  FMUL.FTZ R11, R11, c[0x0][0x2ec] ;  /* 0x0000bb000b0b7a20 */ /* 0x000fe40000410000 */
[----:B------:R4:W-:Y:S01]  /*4450*/  MUFU.TANH R92, R7 ;  /* 0x00000007005c7308 */ /* 0x0009e20000002400 */
[----:B--2---:R-:W-:Y:S03]  /*4460*/  @!P2 IADD3 R4, R240, R0, RZ ;  /* 0x00000000f004a210 */ /* 0x004fe60007ffe0ff */
[----:B---3--:R-:W-:Y:S04]  /*4470*/  MOV R0, R89 ;  /* 0x0000005900007202 */ /* 0x008fe80000000f00 */
[----:B------:R-:W-:Y:S02]  /*4480*/  FMUL.FTZ R12, R12, c[0x0][0x2ec] ;  /* 0x0000bb000c0c7a20 */ /* 0x000fe40000410000 */
[----:B------:R2:W3:Y:S01]  /*4490*/  MUFU.TANH R93, R6 ;  /* 0x00000006005d7308 */ /* 0x0004e20000002400 */
[----:B------:R-:W-:Y:S02]  /*44a0*/  FMUL.FTZ R13, R13, c[0x0][0x2ec] ;  /* 0x0000bb000d0d7a20 */ /* 0x000fe40000410000 */
[----:B------:R-:W-:Y:S01]  /*44b0*/  FMUL.FTZ R14, R14, c[0x0][0x2ec] ;  /* 0x0000bb000e0e7a20 */ /* 0x000fe20000410000 */
[C---:B-1----:R-:W-:Y:S01]  /*44c0*/  @!P2 IMNMX R5, R4.reuse, R209, PT ;  /* 0x000000d10405a217 */ /* 0x042fe20003800200 */
[----:B------:R-:W-:Y:S01]  /*44d0*/  FMUL.FTZ R15, R15, c[0x0][0x2ec] ;  /* 0x0000bb000f0f7a20 */ /* 0x000fe20000410000 */
[----:B------:R-:W-:Y:S01]  /*44e0*/  @!P2 IADD3 R4, R4, 0x8, RZ ;  /* 0x000000080404a810 */ /* 0x000fe20007ffe0ff */
[----:B------:R-:W-:Y:S01]  /*44f0*/  FMUL.FTZ R16, R16, c[0x0][0x2ec] ;  /* 0x0000bb0010107a20 */ /* 0x000fe20000410000 */
[----:B------:R-:W-:Y:S01]  /*4500*/  @!P2 ISETP.GE.AND P1, PT, R3, R5, PT ;  /* 0x000000050300a20c */ /* 0x000fe20003f26270 */
[----:B------:R-:W-:Y:S01]  /*4510*/  FMUL.FTZ R17, R17, c[0x0][0x2ec] ;  /* 0x0000bb0011117a20 */ /* 0x000fe20000410000 */
[----:B------:R1:W-:Y:S01]  /*4520*/  MUFU.TANH R81, R9 ;  /* 0x0000000900517308 */ /* 0x0003e20000002400 */
[----:B------:R-:W-:Y:S01]  /*4530*/  @!P2 IMNMX R4, R4, R209, PT ;  /* 0x000000d10404a217 */ /* 0x000fe20003800200 */
[----:B------:R-:W-:Y:S01]  /*4540*/  FMUL.FTZ R18, R18, c[0x0][0x2ec] ;  /* 0x0000bb0012127a20 */ /* 0x000fe20000410000 */
[----:B------:R-:W-:Y:S01]  /*4550*/  @!P2 FSEL R0, R89, -INF , !P1 ;  /* 0xff8000005900a808 */ /* 0x000fe20004800000 */
[----:B------:R-:W-:Y:S01]  /*4560*/  FMUL.FTZ R19, R19, c[0x0][0x2ec] ;  /* 0x0000bb0013137a20 */ /* 0x000fe20000410000 */
[C---:B----4-:R-:W-:Y:S02]  /*4570*/  @!P2 IADD3 R7, R3.reuse, 0x1, RZ ;  /* 0x000000010307a810 */ /* 0x050fe40007ffe0ff */
[-C--:B------:R-:W-:Y:S02]  /*4580*/  @!P2 ISETP.GE.AND P1, PT, R3, R4.reuse, PT ;  /* 0x000000040300a20c */ /* 0x080fe40003f26270 */
[----:B------:R-:W-:Y:S01]  /*4590*/  @!P2 ISETP.GE.AND P0, PT, R7, R5, PT ;  /* 0x000000050700a20c */ /* 0x000fe20003f06270 */
[----:B------:R4:W3:Y:S01]  /*45a0*/  MUFU.TANH R82, R8 ;  /* 0x0000000800527308 */ /* 0x0008e20000002400 */
[--C-:B--2---:R-:W-:Y:S01]  /*45b0*/  FFMA.FTZ R6, R0, c[0x0][0x23c], -R2.reuse ;  /* 0x00008f0000067a23 */ /* 0x104fe20000010802 */
[----:B------:R-:W-:Y:S02]  /*45c0*/  MOV R0, R83 ;  /* 0x0000005300007202 */ /* 0x000fe40000000f00 */
[----:B------:R-:W-:Y:S02]  /*45d0*/  @!P2 FSEL R0, R83, -INF , !P0 ;  /* 0xff8000005300a808 */ /* 0x000fe40004000000 */
[----:B------:R-:W-:Y:S04]  /*45e0*/  FSETP.NEU.FTZ.AND P0, PT, R202, -INF , PT ;  /* 0xff800000ca00780b */ /* 0x000fe80003f1d000 */
[----:B------:R3:W-:Y:S01]  /*45f0*/  MUFU.EX2 R94, R6 ;  /* 0x00000006005e7308 */ /* 0x0007e20000000800 */
[----:B-1----:R-:W-:Y:S09]  /*4600*/  FFMA.FTZ R9, R0, c[0x0][0x23c], -R2 ;  /* 0x00008f0000097a23 */ /* 0x002ff20000010802 */
[----:B------:R1:W-:Y:S01]  /*4610*/  MUFU.EX2 R148, R9 ;  /* 0x0000000900947308 */ /* 0x0003e20000000800 */
[----:B----4-:R-:W-:Y:S05]  /*4620*/  FMUL.FTZ R8, R202, 1.4426950216293334961 ;  /* 0x3fb8aa3bca087820 */ /* 0x010fea0000410000 */
[----:B------:R-:W-:Y:S04]  /*4630*/  FSEL R0, R8, RZ, P0 ;  /* 0x000000ff08007208 */ /* 0x000fe80000000000 */
[----:B------:R-:W2:Y:S01]  /*4640*/  MUFU.TANH R91, R10 ;  /* 0x0000000a005b7308 */ /* 0x000ea20000002400 */
[----:B------:R-:W-:Y:S02]  /*4650*/  @!P2 ISETP.GE.AND P0, PT, R7, R4, PT ;  /* 0x000000040700a20c */ /* 0x000fe40003f06270 */
[----:B------:R-:W-:Y:S02]  /*4660*/  @!P2 IADD3 R8, R3, 0x8, RZ ;  /* 0x000000080308a810 */ /* 0x000fe40007ffe0ff */
[----:B---3--:R-:W-:Y:S02]  /*4670*/  MOV R6, R93 ;  /* 0x0000005d00067202 */ /* 0x008fe40000000f00 */
[----:B------:R-:W-:Y:S03]  /*4680*/  @!P2 FSEL R6, R93, -INF , !P1 ;  /* 0xff8000005d06a808 */ /* 0x000fe60004800000 */
[----:B------:R-:W3:Y:S02]  /*4690*/  MUFU.TANH R90, R11 ;  /* 0x0000000b005a7308 */ /* 0x000ee40000002400 */
[--C-:B------:R-:W-:Y:S01]  /*46a0*/  FFMA.FTZ R7, R6, c[0x0][0x23c], -R0.reuse ;  /* 0x00008f0006077a23 */ /* 0x100fe20000010800 */
[----:B------:R-:W-:Y:S02]  /*46b0*/  MOV R6, R92 ;  /* 0x0000005c00067202 */ /* 0x000fe40000000f00 */
[----:B------:R-:W-:Y:S02]  /*46c0*/  @!P2 FSEL R6, R92, -INF , !P0 ;  /* 0xff8000005c06a808 */ /* 0x000fe40004000000 */
[-C--:B------:R-:W-:Y:S03]  /*46d0*/  @!P2 ISETP.GE.AND P0, PT, R8, R5.reuse, PT ;  /* 0x000000050800a20c */ /* 0x080fe60003f06270 */
[----:B-1----:R-:W-:Y:S01]  /*46e0*/  FFMA.FTZ R9, R6, c[0x0][0x23c], -R0 ;  /* 0x00008f0006097a23 */ /* 0x002fe20000010800 */
[----:B------:R1:W-:Y:S01]  /*46f0*/  MUFU.EX2 R157, R7 ;  /* 0x00000007009d7308 */ /* 0x0003e20000000800 */
[----:B------:R-:W-:Y:S02]  /*4700*/  MOV R6, R82 ;  /* 0x0000005200067202 */ /* 0x000fe40000000f00 */
[----:B------:R-:W-:Y:S07]  /*4710*/  @!P2 FSEL R6, R82, -INF , !P0 ;  /* 0xff8000005206a808 */ /* 0x000fee0004000000 */
[----:B------:R4:W-:Y:S10]  /*4720*/  MUFU.EX2 R155, R9 ;  /* 0x00000009009b7308 */ /* 0x0009f40000000800 */
[----:B------:R-:W3:Y:S01]  /*4730*/  MUFU.TANH R88, R12 ;  /* 0x0000000c00587308 */ /* 0x000ee20000002400 */
[----:B-1----:R-:W-:Y:S04]  /*4740*/  @!P2 IADD3 R7, R3, 0x9, RZ ;  /* 0x000000090307a810 */ /* 0x002fe80007ffe0ff */
[----:B------:R-:W-:Y:S05]  /*4750*/  @!P2 ISETP.GE.AND P0, PT, R7, R5, PT ;  /* 0x000000050700a20c */ /* 0x000fea0003f06270 */
[----:B------:R-:W1:Y:S01]  /*4760*/  MUFU.TANH R80, R13 ;  /* 0x0000000d00507308 */ /* 0x000e620000002400 */
[--C-:B----4-:R-:W-:Y:S01]  /*4770*/  FFMA.FTZ R9, R6, c[0x0][0x23c], -R2.reuse ;  /* 0x00008f0006097a23 */ /* 0x110fe20000010802 */
[----:B------:R-:W-:Y:S02]  /*4780*/  MOV R6, R81 ;  /* 0x0000005100067202 */ /* 0x000fe40000000f00 */
[----:B------:R-:W-:Y:S02]  /*4790*/  @!P2 FSEL R6, R81, -INF , !P0 ;  /* 0xff8000005106a808 */ /* 0x000fe40004000000 */
[-C--:B------:R-:W-:Y:S04]  /*47a0*/  @!P2 ISETP.GE.AND P0, PT, R8, R4.reuse, PT ;  /* 0x000000040800a20c */ /* 0x080fe80003f06270 */
[----:B------:R4:W-:Y:S01]  /*47b0*/  MUFU.EX2 R99, R9 ;  /* 0x0000000900637308 */ /* 0x0009e20000000800 */
[----:B------:R-:W-:Y:S01]  /*47c0*/  FFMA.FTZ R8, R6, c[0x0][0x23c], -R2 ;  /* 0x00008f0006087a23 */ /* 0x000fe20000010802 */
[----:B--2---:R-:W-:Y:S02]  /*47d0*/  MOV R6, R91 ;  /* 0x0000005b00067202 */ /* 0x004fe40000000f00 */
[----:B------:R-:W-:Y:S02]  /*47e0*/  @!P2 FSEL R6, R91, -INF , !P0 ;  /* 0xff8000005b06a808 */ /* 0x000fe40004000000 */
[----:B------:R-:W-:Y:S04]  /*47f0*/  @!P2 ISETP.GE.AND P0, PT, R7, R4, PT ;  /* 0x000000040700a20c */ /* 0x000fe80003f06270 */
[----:B------:R2:W-:Y:S01]  /*4800*/  MUFU.EX2 R97, R8 ;  /* 0x0000000800617308 */ /* 0x0005e20000000800 */
[--C-:B------:R-:W-:Y:S01]  /*4810*/  FFMA.FTZ R7, R6, c[0x0][0x23c], -R0.reuse ;  /* 0x00008f0006077a23 */ /* 0x100fe20000010800 */
[----:B---3--:R-:W-:Y:S02]  /*4820*/  MOV R6, R90 ;  /* 0x0000005a00067202 */ /* 0x008fe40000000f00 */
[----:B------:R-:W-:Y:S06]  /*4830*/  @!P2 FSEL R6, R90, -INF , !P0 ;  /* 0xff8000005a06a808 */ /* 0x000fec0004000000 */
[----:B------:R3:W-:Y:S01]  /*4840*/  MUFU.EX2 R154, R7 ;  /* 0x00000007009a7308 */ /* 0x0007e20000000800 */
[----:B----4-:R-:W-:Y:S01]  /*4850*/  FFMA.FTZ R9, R6, c[0x0][0x23c], -R0 ;  /* 0x00008f0006097a23 */ /* 0x010fe20000010800 */
[----:B------:R-:W-:Y:S08]  /*4860*/  MOV R6, R88 ;  /* 0x0000005800067202 */ /* 0x000ff00000000f00 */
[----:B------:R4:W-:Y:S01]  /*4870*/  MUFU.EX2 R152, R9 ;  /* 0x0000000900987308 */ /* 0x0009e20000000800 */
[C---:B--2---:R-:W-:Y:S04]  /*4880*/  @!P2 IADD3 R8, R3.reuse, 0x10, RZ ;  /* 0x000000100308a810 */ /* 0x044fe80007ffe0ff */
[-C--:B------:R-:W-:Y:S05]  /*4890*/  @!P2 ISETP.GE.AND P0, PT, R8, R5.reuse, PT ;  /* 0x000000050800a20c */ /* 0x080fea0003f06270 */
[----:B------:R-:W2:Y:S01]  /*48a0*/  MUFU.TANH R87, R14 ;  /* 0x0000000e00577308 */ /* 0x000ea20000002400 */
[----:B------:R-:W-:Y:S02]  /*48b0*/  @!P2 FSEL R6, R88, -INF , !P0 ;  /* 0xff8000005806a808 */ /* 0x000fe40004000000 */
[----:B---3--:R-:W-:Y:S04]  /*48c0*/  @!P2 IADD3 R7, R3, 0x11, RZ ;  /* 0x000000110307a810 */ /* 0x008fe80007ffe0ff */
[----:B------:R-:W-:Y:S03]  /*48d0*/  @!P2 ISETP.GE.AND P0, PT, R7, R5, PT ;  /* 0x000000050700a20c */ /* 0x000fe60003f06270 */
[----:B------:R-:W3:Y:S01]  /*48e0*/  MUFU.TANH R86, R15 ;  /* 0x0000000f00567308 */ /* 0x000ee20000002400 */
[--C-:B----4-:R-:W-:Y:S01]  /*48f0*/  FFMA.FTZ R9, R6, c[0x0][0x23c], -R2.reuse ;  /* 0x00008f0006097a23 */ /* 0x110fe20000010802 */
[----:B-1----:R-:W-:Y:S02]  /*4900*/  MOV R6, R80 ;  /* 0x0000005000067202 */ /* 0x002fe40000000f00 */
[----:B------:R-:W-:Y:S02]  /*4910*/  @!P2 FSEL R6, R80, -INF , !P0 ;  /* 0xff8000005006a808 */ /* 0x000fe40004000000 */
[-C--:B------:R-:W-:Y:S04]  /*4920*/  @!P2 ISETP.GE.AND P0, PT, R8, R4.reuse, PT ;  /* 0x000000040800a20c */ /* 0x080fe80003f06270 */
[----:B------:R-:W1:Y:S01]  /*4930*/  MUFU.TANH R79, R16 ;  /* 0x00000010004f7308 */ /* 0x000e620000002400 */
        /* <DEDUP_REMOVED lines=8> */
[----:B------:R3:W-:Y:S10]  /*49c0*/  MUFU.EX2 R156, R7 ;  /* 0x00000007009c7308 */ /* 0x0007f40000000800 */
[----:B------:R4:W-:Y:S01]  /*49d0*/  MUFU.EX2 R149, R9 ;  /* 0x0000000900957308 */ /* 0x0009e20000000800 */
[C---:B--2---:R-:W-:Y:S04]  /*49e0*/  @!P2 IADD3 R8, R3.reuse, 0x18, RZ ;  /* 0x000000180308a810 */ /* 0x044fe80007ffe0ff */
[----:B------:R-:W-:Y:S05]  /*49f0*/  @!P2 ISETP.GE.AND P0, PT, R8, R5, PT ;  /* 0x000000050800a20c */ /* 0x000fea0003f06270 */
[----:B------:R-:W2:Y:S01]  /*4a00*/  MUFU.TANH R78, R17 ;  /* 0x00000011004e7308 */ /* 0x000ea20000002400 */
[----:B---3--:R-:W-:Y:S09]  /*4a10*/  @!P2 IADD3 R7, R3, 0x19, RZ ;  /* 0x000000190307a810 */ /* 0x008ff20007ffe0ff */
[----:B------:R-:W3:Y:S01]  /*4a20*/  MUFU.TANH R85, R18 ;  /* 0x0000001200557308 */ /* 0x000ee20000002400 */
[----:B----4-:R-:W-:Y:S01]  /*4a30*/  FFMA.FTZ R9, R6, c[0x0][0x23c], -R0 ;  /* 0x00008f0006097a23 */ /* 0x010fe20000010800 */
[----:B-1----:R-:W-:Y:S02]  /*4a40*/  MOV R6, R79 ;  /* 0x0000004f00067202 */ /* 0x002fe40000000f00 */
[----:B------:R-:W-:Y:S02]  /*4a50*/  @!P2 FSEL R6, R79, -INF , !P0 ;  /* 0xff8000004f06a808 */ /* 0x000fe40004000000 */
[----:B------:R-:W-:Y:S04]  /*4a60*/  @!P2 ISETP.GE.AND P0, PT, R7, R5, PT ;  /* 0x000000050700a20c */ /* 0x000fe80003f06270 */
[----:B------:R-:W1:Y:S01]  /*4a70*/  MUFU.TANH R84, R19 ;  /* 0x0000001300547308 */ /* 0x000e620000002400 */
[--C-:B------:R-:W-:Y:S01]  /*4a80*/  FFMA.FTZ R5, R6, c[0x0][0x23c], -R2.reuse ;  /* 0x00008f0006057a23 */ /* 0x100fe20000010802 */
[----:B--2---:R-:W-:Y:S02]  /*4a90*/  MOV R3, R78 ;  /* 0x0000004e00037202 */ /* 0x004fe40000000f00 */
[----:B------:R-:W-:Y:S02]  /*4aa0*/  @!P2 FSEL R3, R78, -INF , !P0 ;  /* 0xff8000004e03a808 */ /* 0x000fe40004000000 */
[-C--:B------:R-:W-:Y:S04]  /*4ab0*/  @!P2 ISETP.GE.AND P0, PT, R8, R4.reuse, PT ;  /* 0x000000040800a20c */ /* 0x080fe80003f06270 */
[----:B------:R2:W-:Y:S01]  /*4ac0*/  MUFU.EX2 R96, R5 ;  /* 0x0000000500607308 */ /* 0x0005e20000000800 */
[----:B------:R-:W-:Y:S01]  /*4ad0*/  FFMA.FTZ R2, R3, c[0x0][0x23c], -R2 ;  /* 0x00008f0003027a23 */ /* 0x000fe20000010802 */
[----:B---3--:R-:W-:Y:S02]  /*4ae0*/  MOV R3, R85 ;  /* 0x0000005500037202 */ /* 0x008fe40000000f00 */
[----:B------:R-:W-:Y:S02]  /*4af0*/  @!P2 FSEL R3, R85, -INF , !P0 ;  /* 0xff8000005503a808 */ /* 0x000fe40004000000 */
[----:B------:R-:W-:Y:S04]  /*4b00*/  @!P2 ISETP.GE.AND P0, PT, R7, R4, PT ;  /* 0x000000040700a20c */ /* 0x000fe80003f06270 */
[----:B------:R1:W3:Y:S01]  /*4b10*/  MUFU.EX2 R95, R2 ;  /* 0x00000002005f7308 */ /* 0x0002e20000000800 */
[--C-:B------:R-:W-:Y:S01]  /*4b20*/  FFMA.FTZ R3, R3, c[0x0][0x23c], -R0.reuse ;  /* 0x00008f0003037a23 */ /* 0x100fe20000010800 */
[----:B------:R-:W-:Y:S08]  /*4b30*/  F2FP.PACK_AB R4, R98, R149 ;  /* 0x000000956204723e */ /* 0x000ff000000000ff */
[----:B------:R4:W-:Y:S01]  /*4b40*/  MUFU.EX2 R151, R3 ;  /* 0x0000000300977308 */ /* 0x0009e20000000800 */
[----:B--2---:R-:W-:Y:S09]  /*4b50*/  F2FP.PACK_AB R5, R152, R154 ;  /* 0x0000009a9805723e */ /* 0x004ff200000000ff */
[----:B------:R-:W2:Y:S01]  /*4b60*/  MUFU.EX2 R153, R9 ;  /* 0x0000000900997308 */ /* 0x000ea20000000800 */
[----:B-1----:R-:W-:Y:S02]  /*4b70*/  MOV R2, R84 ;  /* 0x0000005400027202 */ /* 0x002fe40000000f00 */
[----:B------:R-:W-:Y:S02]  /*4b80*/  @!P2 FSEL R2, R84, -INF , !P0 ;  /* 0xff8000005402a808 */ /* 0x000fe40004000000 */
[----:B------:R-:W-:Y:S03]  /*4b90*/  IADD3 R76, P0, R230, R213, RZ ;  /* 0x000000d5e64c7210 */ /* 0x000fe60007f1e0ff */
[----:B------:R-:W-:Y:S01]  /*4ba0*/  FFMA.FTZ R0, R2, c[0x0][0x23c], -R0 ;  /* 0x00008f0002007a23 */ /* 0x000fe20000010800 */
[----:B------:R-:W-:Y:S02]  /*4bb0*/  F2FP.PACK_AB R2, R155, R157 ;  /* 0x0000009d9b02723e */ /* 0x000fe400000000ff */
[----:B----4-:R-:W-:Y:S01]  /*4bc0*/  F2FP.PACK_AB R3, R148, R94 ;  /* 0x0000005e9403723e */ /* 0x010fe200000000ff */
[----:B------:R1:W4:Y:S01]  /*4bd0*/  MUFU.EX2 R150, R0 ;  /* 0x0000000000967308 */ /* 0x0003220000000800 */
[----:B------:R-:W-:Y:S01]  /*4be0*/  IADD3.X R77, R229, R212, RZ, P0, !PT ;  /* 0x000000d4e54d7210 */ /* 0x000fe200007fe4ff */
[----:B------:R3:W-:Y:S01]  /*4bf0*/  STS [R203+0x20400], R2 ;  /* 0x02040002cb007388 */ /* 0x0007e20000000800 */
[C---:B------:R-:W-:Y:S03]  /*4c00*/  LEA R188, P0, R158.reuse, R188, 0x2 ;  /* 0x000000bc9ebc7211 */ /* 0x040fe600078010ff */
[----:B------:R2:W-:Y:S01]  /*4c10*/  STS [R203+0x20000], R3 ;  /* 0x02000003cb007388 */ /* 0x0005e20000000800 */
[----:B------:R-:W-:Y:S03]  /*4c20*/  LEA.HI.X.SX32 R189, R158, R189, 0x2, P0 ;  /* 0x000000bd9ebd7211 */ /* 0x000fe600000f16ff */
[----:B------:R-:W-:Y:S01]  /*4c30*/  STS [R206+0x20400], R5 ;  /* 0x02040005ce007388 */ /* 0x000fe20000000800 */
[----:B-1----:R-:W-:Y:S02]  /*4c40*/  F2FP.PACK_AB R0, R97, R99 ;  /* 0x000000636100723e */ /* 0x002fe400000000ff */
[----:B---3--:R-:W-:Y:S03]  /*4c50*/  F2FP.PACK_AB R2, R95, R96 ;  /* 0x000000605f02723e */ /* 0x008fe600000000ff */
[----:B------:R4:W-:Y:S01]  /*4c60*/  STS [R206+0x20000], R0 ;  /* 0x02000000ce007388 */ /* 0x0009e20000000800 */
[----:B--2---:R-:W-:Y:S03]  /*4c70*/  F2FP.PACK_AB R3, R153, R156 ;  /* 0x0000009c9903723e */ /* 0x004fe600000000ff */
[----:B------:R-:W-:Y:S04]  /*4c80*/  STS [R204+0x20000], R4 ;  /* 0x02000004cc007388 */ /* 0x000fe80000000800 */
[----:B------:R1:W-:Y:S04]  /*4c90*/  STS [R204+0x20400], R3 ;  /* 0x02040003cc007388 */ /* 0x0003e80000000800 */
[----:B------:R2:W-:Y:S01]  /*4ca0*/  STS [R205+0x20000], R2 ;  /* 0x02000002cd007388 */ /* 0x0005e20000000800 */
[----:B----4-:R-:W-:Y:S05]  /*4cb0*/  F2FP.PACK_AB R0, R150, R151 ;  /* 0x000000979600723e */ /* 0x010fea00000000ff */
[----:B------:R3:W-:Y:S01]  /*4cc0*/  STS [R205+0x20400], R0 ;  /* 0x02040000cd007388 */ /* 0x0007e20000000800 */
[----:B-1----:R-:W-:Y:S03]  /*4cd0*/  FFMA.FTZ R3, -R83, R83, 1 ;  /* 0x3f80000053037423 */ /* 0x002fe60000010153 */
[----:B------:R-:W-:Y:S01]  /*4ce0*/  LDSM.16.M88.4 R16, [R176+0xc000] ;  /* 0x00c00000b010783b */ /* 0x000fe20000000200 */
[----:B------:R-:W-:Y:S07]  /*4cf0*/  FMUL.FTZ R3, R3, c[0x0][0x2ec] ;  /* 0x0000bb0003037a20 */ /* 0x000fee0000410000 */
[----:B------:R-:W1:Y:S08]  /*4d00*/  LDSM.16.M88.4 R8, [R169+0x18000] ;  /* 0x01800000a908783b */ /* 0x000e700000000200 */
[----:B------:R-:W4:Y:S08]  /*4d10*/  LDSM.16.M88.4 R68, [R169+0x18800] ;  /* 0x01880000a944783b */ /* 0x000f300000000200 */
[----:B--2---:R-:W2:Y:S04]  /*4d20*/  LDG.E R2, [R76.64] ;  /* 0x000000064c027981 */ /* 0x004ea8000c1e1900 */
[----:B------:R-:W-:Y:S08]  /*4d30*/  LDSM.16.M88.4 R72, [R177+0xc000] ;  /* 0x00c00000b148783b */ /* 0x000ff00000000200 */
[----:B---3--:R3:W2:Y:S01]  /*4d40*/  LDG.E R0, [R76.64+0x20] ;  /* 0x000020064c007981 */ /* 0x0086a2000c1e1900 */
[C---:B-1----:R-:W-:Y:S08]  /*4d50*/  HMMA.16816.F32 R4, R16.reuse, R8, RZ ;  /* 0x000000081004723c */ /* 0x042ff000000018ff */
[C---:B------:R-:W-:Y:S08]  /*4d60*/  HMMA.16816.F32 R8, R16.reuse, R10, RZ ;  /* 0x0000000a1008723c */ /* 0x040ff000000018ff */
[C---:B----4-:R-:W-:Y:S08]  /*4d70*/  HMMA.16816.F32 R12, R16.reuse, R68, RZ ;  /* 0x00000044100c723c */ /* 0x050ff000000018ff */
[----:B------:R-:W-:Y:S01]  /*4d80*/  HMMA.16816.F32 R16, R16, R70, RZ ;  /* 0x000000461010723c */ /* 0x000fe200000018ff */
[----:B------:R-:W1:Y:S07]  /*4d90*/  LDSM.16.M88.4 R68, [R170+0x18000] ;  /* 0x01800000aa44783b */ /* 0x000e6e0000000200 */
[C---:B-1----:R-:W-:Y:S08]  /*4da0*/  HMMA.16816.F32 R4, R72.reuse, R68, R4 ;  /* 0x000000444804723c */ /* 0x042ff00000001804 */
[C---:B------:R-:W-:Y:S01]  /*4db0*/  HMMA.16816.F32 R8, R72.reuse, R70, R8 ;  /* 0x000000464808723c */ /* 0x040fe20000001808 */
[----:B------:R-:W1:Y:S07]  /*4dc0*/  LDSM.16.M88.4 R68, [R170+0x18800] ;  /* 0x01880000aa44783b */ /* 0x000e6e0000000200 */
[C---:B-1----:R-:W-:Y:S08]  /*4dd0*/  HMMA.16816.F32 R12, R72.reuse, R68, R12 ;  /* 0x00000044480c723c */ /* 0x042ff0000000180c */
[----:B------:R-:W-:Y:S01]  /*4de0*/  HMMA.16816.F32 R16, R72, R70, R16 ;  /* 0x000000464810723c */ /* 0x000fe20000001810 */
[----:B------:R-:W-:Y:S08]  /*4df0*/  LDSM.16.M88.4 R68, [R179+0xc000] ;  /* 0x00c00000b344783b */ /* 0x000ff00000000200 */
[----:B------:R-:W1:Y:S02]  /*4e00*/  LDSM.16.M88.4 R72, [R172+0x18000] ;  /* 0x01800000ac48783b */ /* 0x000e640000000200 */
        /* <DEDUP_REMOVED lines=65> */
[----:B------:R-:W1:Y:S11]  /*5220*/  LDSM.16.M88.4 R72, [R171+0x1c800] ;  /* 0x01c80000ab48783b */ /* 0x000e760000000200 */
[----:B------:R-:W-:Y:S04]  /*5230*/  @!UPT UIADD3 URZ, URZ, URZ, URZ ;  /* 0x0000003f3f3ff290 */ /* 0x000fe8000fffe03f */
[C---:B--2---:R-:W-:Y:S02]  /*5240*/  FADD.FTZ R4, -R2.reuse, R4 ;  /* 0x0000000402047221 */ /* 0x044fe40000010100 */
[----:B------:R-:W-:Y:S02]  /*5250*/  FADD.FTZ R5, -R2, R5 ;  /* 0x0000000502057221 */ /* 0x000fe40000010100 */
[----:B---3--:R-:W-:Y:S02]  /*5260*/  FMUL.FTZ R76, R94, R4 ;  /* 0x000000045e4c7220 */ /* 0x008fe40000410000 */
[----:B------:R-:W-:Y:S04]  /*5270*/  FFMA.FTZ R4, -R89, R89, 1 ;  /* 0x3f80000059047423 */ /* 0x000fe80000010159 */
[----:B------:R-:W-:Y:S01]  /*5280*/  FMUL.FTZ R4, R4, c[0x0][0x2ec] ;  /* 0x0000bb0004047a20 */ /* 0x000fe20000410000 */
[C---:B-1----:R-:W-:Y:S07]  /*5290*/  HMMA.16816.F32 R12, R68.reuse, R72, R12 ;  /* 0x00000048440c723c */ /* 0x042fee000000180c */
[----:B------:R-:W-:Y:S01]  /*52a0*/  FFMA.FTZ R73, -R88, R88, 1 ;  /* 0x3f80000058497423 */ /* 0x000fe20000010158 */
[----:B------:R-:W-:Y:S04]  /*52b0*/  HMMA.16816.F32 R16, R68, R74, R16 ;  /* 0x0000004a4410723c */ /* 0x000fe80000001810 */
[----:B------:R-:W-:Y:S02]  /*52c0*/  FFMA.FTZ R72, -R80, R80, 1 ;  /* 0x3f80000050487423 */ /* 0x000fe40000010150 */
[----:B------:R-:W-:Y:S02]  /*52d0*/  FMUL.FTZ R73, R73, c[0x0][0x2ec] ;  /* 0x0000bb0049497a20 */ /* 0x000fe40000410000 */
[----:B------:R-:W-:Y:S04]  /*52e0*/  FMUL.FTZ R74, R148, R5 ;  /* 0x00000005944a7220 */ /* 0x000fe80000410000 */
[----:B------:R-:W-:Y:S02]  /*52f0*/  FADD.FTZ R5, -R2, R8 ;  /* 0x0000000802057221 */ /* 0x000fe40000010100 */
[----:B------:R-:W-:Y:S02]  /*5300*/  FMUL.FTZ R74, R74, R3 ;  /* 0x000000034a4a7220 */ /* 0x000fe40000410000 */
[----:B------:R-:W-:Y:S02]  /*5310*/  FFMA.FTZ R69, -R82, R82, 1 ;  /* 0x3f80000052457423 */ /* 0x000fe40000010152 */
[C---:B------:R-:W-:Y:S02]  /*5320*/  FADD.FTZ R12, -R2.reuse, R12 ;  /* 0x0000000c020c7221 */ /* 0x040fe40000010100 */
[C---:B------:R-:W-:Y:S02]  /*5330*/  FADD.FTZ R3, -R2.reuse, R13 ;  /* 0x0000000d02037221 */ /* 0x040fe40000010100 */
[----:B------:R-:W-:Y:S02]  /*5340*/  FADD.FTZ R8, -R2, R9 ;  /* 0x0000000902087221 */ /* 0x000fe40000010100 */
[----:B------:R-:W-:Y:S02]  /*5350*/  FMUL.FTZ R5, R99, R5 ;  /* 0x0000000563057220 */ /* 0x000fe40000410000 */
[----:B------:R-:W-:Y:S02]  /*5360*/  FMUL.FTZ R75, R76, R4 ;  /* 0x000000044c4b7220 */ /* 0x000fe40000410000 */
[C---:B------:R-:W-:Y:S02]  /*5370*/  FADD.FTZ R4, -R2.reuse, R16 ;  /* 0x0000001002047221 */ /* 0x040fe40000010100 */
[----:B------:R-:W-:Y:S02]  /*5380*/  FADD.FTZ R17, -R2, R17 ;  /* 0x0000001102117221 */ /* 0x000fe40000010100 */
[----:B------:R-:W-:Y:S02]  /*5390*/  FMUL.FTZ R69, R69, c[0x0][0x2ec] ;  /* 0x0000bb0045457a20 */ /* 0x000fe40000410000 */
[----:B------:R-:W-:Y:S02]  /*53a0*/  FMUL.FTZ R2, R149, R12 ;  /* 0x0000000c95027220 */ /* 0x000fe40000410000 */
[----:B------:R-:W-:Y:S02]  /*53b0*/  FMUL.FTZ R3, R98, R3 ;  /* 0x0000000362037220 */ /* 0x000fe40000410000 */
[----:B------:R-:W-:Y:S02]  /*53c0*/  FMUL.FTZ R72, R72, c[0x0][0x2ec] ;  /* 0x0000bb0048487a20 */ /* 0x000fe40000410000 */
[----:B------:R-:W-:Y:S02]  /*53d0*/  FMUL.FTZ R69, R5, R69 ;  /* 0x0000004505457220 */ /* 0x000fe40000410000 */
[----:B------:R-:W-:Y:S02]  /*53e0*/  FMUL.FTZ R5, R95, R17 ;  /* 0x000000115f057220 */ /* 0x000fe40000410000 */
[----:B------:R-:W-:Y:S02]  /*53f0*/  FFMA.FTZ R71, -R79, R79, 1 ;  /* 0x3f8000004f477423 */ /* 0x000fe4000001014f */
[----:B------:R-:W-:Y:S02]  /*5400*/  FFMA.FTZ R70, -R78, R78, 1 ;  /* 0x3f8000004e467423 */ /* 0x000fe4000001014e */
[----:B------:R-:W-:Y:S02]  /*5410*/  FMUL.FTZ R73, R2, R73 ;  /* 0x0000004902497220 */ /* 0x000fe40000410000 */
[----:B------:R-:W-:Y:S02]  /*5420*/  FMUL.FTZ R72, R3, R72 ;  /* 0x0000004803487220 */ /* 0x000fe40000410000 */
[C---:B------:R-:W-:Y:S02]  /*5430*/  FADD.FTZ R2, -R0.reuse, R6 ;  /* 0x0000000600027221 */ /* 0x040fe40000010100 */
[----:B------:R-:W-:Y:S02]  /*5440*/  FADD.FTZ R3, -R0, R7 ;  /* 0x0000000700037221 */ /* 0x000fe40000010100 */
[----:B------:R-:W-:Y:S02]  /*5450*/  FFMA.FTZ R17, -R93, R93, 1 ;  /* 0x3f8000005d117423 */ /* 0x000fe4000001015d */
[----:B------:R-:W-:Y:S02]  /*5460*/  FFMA.FTZ R16, -R92, R92, 1 ;  /* 0x3f8000005c107423 */ /* 0x000fe4000001015c */
[----:B------:R-:W-:Y:S02]  /*5470*/  FMUL.FTZ R4, R96, R4 ;  /* 0x0000000460047220 */ /* 0x000fe40000410000 */
[----:B------:R-:W-:Y:S02]  /*5480*/  FMUL.FTZ R71, R71, c[0x0][0x2ec] ;  /* 0x0000bb0047477a20 */ /* 0x000fe40000410000 */
[----:B------:R-:W-:Y:S02]  /*5490*/  FMUL.FTZ R70, R70, c[0x0][0x2ec] ;  /* 0x0000bb0046467a20 */ /* 0x000fe40000410000 */
[----:B------:R-:W-:Y:S02]  /*54a0*/  FMUL.FTZ R2, R157, R2 ;  /* 0x000000029d027220 */ /* 0x000fe40000410000 */
[----:B------:R-:W-:Y:S02]  /*54b0*/  FMUL.FTZ R3, R155, R3 ;  /* 0x000000039b037220 */ /* 0x000fe40000410000 */
[----:B------:R-:W-:Y:S02]  /*54c0*/  FMUL.FTZ R17, R17, c[0x0][0x2ec] ;  /* 0x0000bb0011117a20 */ /* 0x000fe40000410000 */
[----:B------:R-:W-:Y:S02]  /*54d0*/  FMUL.FTZ R16, R16, c[0x0][0x2ec] ;  /* 0x0000bb0010107a20 */ /* 0x000fe40000410000 */
[----:B------:R-:W-:Y:S02]  /*54e0*/  FADD.FTZ R18, -R0, R18 ;  /* 0x0000001200127221 */ /* 0x000fe40000010100 */
[----:B------:R-:W-:Y:S02]  /*54f0*/  FFMA.FTZ R68, -R81, R81, 1 ;  /* 0x3f80000051447423 */ /* 0x000fe40000010151 */
[----:B------:R-:W-:Y:S02]  /*5500*/  FMUL.FTZ R71, R4, R71 ;  /* 0x0000004704477220 */ /* 0x000fe40000410000 */
[----:B------:R-:W-:Y:S02]  /*5510*/  FMUL.FTZ R70, R5, R70 ;  /* 0x0000004605467220 */ /* 0x000fe40000410000 */
[C---:B------:R-:W-:Y:S02]  /*5520*/  FADD.FTZ R4, -R0.reuse, R10 ;  /* 0x0000000a00047221 */ /* 0x040fe40000010100 */
[----:B------:R-:W-:Y:S02]  /*5530*/  FADD.FTZ R5, -R0, R11 ;  /* 0x0000000b00057221 */ /* 0x000fe40000010100 */
[----:B------:R-:W-:Y:S02]  /*5540*/  FMUL.FTZ R17, R2, R17 ;  /* 0x0000001102117220 */ /* 0x000fe40000410000 */
[----:B------:R-:W-:Y:S02]  /*5550*/  FMUL.FTZ R16, R3, R16 ;  /* 0x0000001003107220 */ /* 0x000fe40000410000 */
[C---:B------:R-:W-:Y:S02]  /*5560*/  FADD.FTZ R3, -R0.reuse, R14 ;  /* 0x0000000e00037221 */ /* 0x040fe40000010100 */
[----:B------:R-:W-:Y:S02]  /*5570*/  FADD.FTZ R6, -R0, R15 ;  /* 0x0000000f00067221 */ /* 0x000fe40000010100 */
[----:B------:R-:W-:Y:S02]  /*5580*/  FFMA.FTZ R13, -R91, R91, 1 ;  /* 0x3f8000005b0d7423 */ /* 0x000fe4000001015b */
[----:B------:R-:W-:Y:S02]  /*5590*/  FFMA.FTZ R12, -R90, R90, 1 ;  /* 0x3f8000005a0c7423 */ /* 0x000fe4000001015a */
[----:B------:R-:W-:Y:S02]  /*55a0*/  FADD.FTZ R2, -R0, R19 ;  /* 0x0000001300027221 */ /* 0x000fe40000010100 */
[----:B------:R-:W-:Y:S02]  /*55b0*/  FMUL.FTZ R0, R151, R18 ;  /* 0x0000001297007220 */ /* 0x000fe40000410000 */
[----:B------:R-:W-:Y:S02]  /*55c0*/  FFMA.FTZ R15, -R87, R87, 1 ;  /* 0x3f800000570f7423 */ /* 0x000fe40000010157 */
[----:B------:R-:W-:Y:S02]  /*55d0*/  FFMA.FTZ R14, -R86, R86, 1 ;  /* 0x3f800000560e7423 */ /* 0x000fe40000010156 */
[----:B------:R-:W-:Y:S02]  /*55e0*/  FFMA.FTZ R19, -R85, R85, 1 ;  /* 0x3f80000055137423 */ /* 0x000fe40000010155 */
[----:B------:R-:W-:Y:S02]  /*55f0*/  FFMA.FTZ R18, -R84, R84, 1 ;  /* 0x3f80000054127423 */ /* 0x000fe40000010154 */
[----:B------:R-:W-:Y:S02]  /*5600*/  FMUL.FTZ R8, R97, R8 ;  /* 0x0000000861087220 */ /* 0x000fe40000410000 */
[----:B------:R-:W-:Y:S02]  /*5610*/  FMUL.FTZ R68, R68, c[0x0][0x2ec] ;  /* 0x0000bb0044447a20 */ /* 0x000fe40000410000 */
[----:B------:R-:W-:Y:S02]  /*5620*/  FMUL.FTZ R4, R154, R4 ;  /* 0x000000049a047220 */ /* 0x000fe40000410000 */
[----:B------:R-:W-:Y:S02]  /*5630*/  FMUL.FTZ R5, R152, R5 ;  /* 0x0000000598057220 */ /* 0x000fe40000410000 */
[----:B------:R-:W-:Y:S02]  /*5640*/  FMUL.FTZ R13, R13, c[0x0][0x2ec] ;  /* 0x0000bb000d0d7a20 */ /* 0x000fe40000410000 */
[----:B------:R-:W-:Y:S02]  /*5650*/  FMUL.FTZ R12, R12, c[0x0][0x2ec] ;  /* 0x0000bb000c0c7a20 */ /* 0x000fe40000410000 */
[----:B------:R-:W-:Y:S02]  /*5660*/  FMUL.FTZ R3, R156, R3 ;  /* 0x000000039c037220 */ /* 0x000fe40000410000 */
[----:B------:R-:W-:Y:S02]  /*5670*/  FMUL.FTZ R6, R153, R6 ;  /* 0x0000000699067220 */ /* 0x000fe40000410000 */
        /* <DEDUP_REMOVED lines=88> */
.L_x_606:
        /* <DEDUP_REMOVED lines=138> */
.L_x_607:
        /* <DEDUP_REMOVED lines=462> */
.L_x_609:
        /* <DEDUP_REMOVED lines=15> */
.L_x_610:
        /* <DEDUP_REMOVED lines=46> */
.L_x_612:
[----:B------:R-:W-:Y:S05]  /*8550*/  BSYNC B0 ;  /* 0x0000000000007941 */ /* 0x000fea0003800000 */
.L_x_611:
        /* <DEDUP_REMOVED lines=20> */
.L_x_614:
[----:B------:R-:W-:Y:S05]  /*86a0*/  BSYNC B0 ;  /* 0x0000000000007941 */ /* 0x000fea0003800000 */
.L_x_613:
        /* <DEDUP_REMOVED lines=25> */
.L_x_616:
[----:B------:R-:W-:Y:S05]  /*8840*/  BSYNC B0 ;  /* 0x0000000000007941 */ /* 0x000fea0003800000 */
.L_x_615:
        /* <DEDUP_REMOVED lines=17> */
.L_x_587:
[----:B------:R-:W-:Y:S05]  /*8960*/  BSYNC B1 ;  /* 0x0000000000017941 */ /* 0x000fea0003800000 */
.L_x_573:
[----:B------:R-:W-:-:S04]  /*8970*/  IADD3 R235, R235, c[0x0][0xc], RZ ;  /* 0x00000300ebeb7a10 */ /* 0x000fc80007ffe0ff */
[----:B------:R-:W-:-:S13]  /*8980*/  ISETP.GE.AND P0, PT, R235, UR4, PT ;  /* 0x00000004eb007c0c */ /* 0x000fda000bf06270 */
[----:B------:R-:W-:Y:S01]  /*8990*/  @P0 CALL.REL.NOINC `(.L_x_617) ;  /* 0x0000001000000944 */ /* 0x000fe20003c00000 */
[----:B------:R-:W-:Y:S05]  /*89a0*/  BRA `(.L_x_618) ;  /* 0xffff7f1000007947 */ /* 0x000fea000383ffff */
.L_x_617:
[----:B------:R-:W-:Y:S05]  /*89b0*/  EXIT ;  /* 0x000000000000794d */ /* 0x000fea0003800000 */
.L_x_619:
        /* <DEDUP_REMOVED lines=12> */
.L_x_815:


//--------------------- .text._ZN5flash44flash_bwd_dq_dk_dv_loop_seqk_parallel_kernelI23Flash_bwd_kernel_traitsILi192ELi64ELi64ELi8ELi4ELi2ELi2ELb0ELb0EN7cutlass6half_tE19Flash_kernel_traitsILi192ELi64ELi64ELi8ES3_EELb1ELb1ELb0ELb0ELb0ELb1ELb0EEEvNS_16Flash_bwd_paramsE --------------------------
	.section	.text._ZN5flash44flash_bwd_dq_dk_dv_loop_seqk_parallel_kernelI23Flash_bwd_kernel_traitsILi192ELi64ELi64ELi8ELi4ELi2ELi2ELb0ELb0EN7cutlass6half_tE19Flash_kernel_traitsILi192ELi64ELi64ELi8ES3_EELb1ELb1ELb0ELb0ELb0ELb1ELb0EEEvNS_16Flash_bwd_paramsE,"ax",@progbits
	.sectioninfo	@"SHI_REGISTERS=255"
	.align	128
        .global         _ZN5flash44flash_bwd_dq_dk_dv_loop_seqk_parallel_kernelI23Flash_bwd_kernel_traitsILi192ELi64ELi64ELi8ELi4ELi2ELi2ELb0ELb0EN7cutlass6half_tE19Flash_kernel_traitsILi192ELi64ELi64ELi8ES3_EELb1ELb1ELb0ELb0ELb0ELb1ELb0EEEvNS_16Flash_bwd_paramsE
        .type           _ZN5flash44flash_bwd_dq_dk_dv_loop_seqk_parallel_kernelI23Flash_bwd_kernel_traitsILi192ELi64ELi64ELi8ELi4ELi2ELi2ELb0ELb0EN7cutlass6half_tE19Flash_kernel_traitsILi192ELi64ELi64ELi8ES3_EELb1ELb1ELb0ELb0ELb0ELb1ELb0EEEvNS_16Flash_bwd_paramsE,@function
        .size           _ZN5flash44flash_bwd_dq_dk_dv_loop_seqk_parallel_kernelI23Flash_bwd_kernel_traitsILi192ELi64ELi64ELi8ELi4ELi2ELi2ELb0ELb0EN7cutlass6half_tE19Flash_kernel_traitsILi192ELi64ELi64ELi8ES3_EELb1ELb1ELb0ELb0ELb0ELb1ELb0EEEvNS_16Flash_bwd_paramsE,(.L_x_816 - _ZN5flash44flash_bwd_dq_dk_dv_loop_seqk_parallel_kernelI23Flash_bwd_kernel_traitsILi192ELi64ELi64ELi8ELi4ELi2ELi2ELb0ELb0EN7cutlass6half_tE19Flash_kernel_traitsILi192ELi64ELi64ELi8ES3_EELb1ELb1ELb0ELb0ELb0ELb1ELb0EEEvNS_16Flash_bwd_paramsE)
        .other          _ZN5flash44flash_bwd_dq_dk_dv_loop_seqk_parallel_kernelI23Flash_bwd_kernel_traitsILi192ELi64ELi64ELi8ELi4ELi2ELi2ELb0ELb0EN7cutlass6half_tE19Flash_kernel_traitsILi192ELi64ELi64ELi8ES3_EELb1ELb1ELb0ELb0ELb0ELb1ELb0EEEvNS_16Flash_bwd_paramsE,@"STO_CUDA_ENTRY STV_DEFAULT"
_ZN5flash44flash_bwd_dq_dk_dv_loop_seqk_parallel_kernelI23Flash_bwd_kernel_traitsILi192ELi64ELi64ELi8ELi4ELi2ELi2ELb0ELb0EN7cutlass6half_tE19Flash_kernel_traitsILi192ELi64ELi64ELi8ES3_EELb1ELb1ELb0ELb0ELb0ELb1ELb0EEEvNS_16Flash_bwd_paramsE:
.text._ZN5flash44flash_bwd_dq_dk_dv_loop_seqk_parallel_kernelI23Flash_bwd_kernel_traitsILi192ELi64ELi64ELi8ELi4ELi2ELi2ELb0ELb0EN7cutlass6half_tE19Flash_kernel_traitsILi192ELi64ELi64ELi8ES3_EELb1ELb1ELb0ELb0ELb0ELb1ELb0EEEvNS_16Flash_bwd_paramsE:
        /* <DEDUP_REMOVED lines=21> */
[----:B------:R-:W-:Y:S02]  /*0150*/  LOP3.LUT R5, R2, 0xfffffff0, RZ, 0xc0, !PT ;  /* 0xfffffff002057812 */ /* 0x000fe400078ec0ff */
[----:B------:R-:W-:-:S02]  /*0160*/  LEA.HI R10, R3, R11, RZ, 0x3 ;  /* 0x0000000b030a7211 */ /* 0x000fc400078f18ff */
[----:B------:R-:W-:Y:S02]  /*0170*/  LEA.HI R2, R2, R4, RZ, 0x1 ;  /* 0x0000000402027211 */ /* 0x000fe400078f08ff */
[--C-:B------:R-:W-:Y:S02]  /*0180*/  SHF.R.S32.HI R6, RZ, 0x2, R0.reuse ;  /* 0x00000002ff067819 */ /* 0x100fe40000011400 */
[----:B------:R-:W-:Y:S02]  /*0190*/  SHF.R.S32.HI R7, RZ, 0x1f, R0 ;  /* 0x0000001fff077819 */ /* 0x000fe40000011400 */
[----:B------:R-:W-:Y:S02]  /*01a0*/  LOP3.LUT R0, R0, 0x7ffffffc, RZ, 0xc0, !PT ;  /* 0x7ffffffc00007812 */ /* 0x000fe400078ec0ff */
[----:B------:R-:W-:Y:S02]  /*01b0*/  LOP3.LUT R9, R8, 0xffffffe0, RZ, 0xc0, !PT ;  /* 0xffffffe008097812 */ /* 0x000fe400078ec0ff */
[-C--:B------:R-:W-:Y:S01]  /*01c0*/  LEA.HI R245, R3, R11.reuse, RZ, 0x7 ;  /* 0x0000000b03f57211 */ /* 0x080fe200078f38ff */
[----:B------:R-:W-:Y:S01]  /*01d0*/  IMAD.IADD R15, R11, 0x1, -R0 ;  /* 0x000000010b0f7824 */ /* 0x000fe200078e0a00 */
[----:B------:R-:W-:Y:S01]  /*01e0*/  LEA.HI R14, R3, R11, RZ, 0x6 ;  /* 0x0000000b030e7211 */ /* 0x000fe200078f30ff */
[C---:B------:R-:W-:Y:S01]  /*01f0*/  IMAD.IADD R17, R11.reuse, 0x1, -R9 ;  /* 0x000000010b117824 */ /* 0x040fe200078e0a09 */
[----:B------:R-:W-:Y:S01]  /*0200*/  LOP3.LUT R3, R10, 0xfffffff8, RZ, 0xc0, !PT ;  /* 0xfffffff80a037812 */ /* 0x000fe200078ec0ff */
[----:B------:R-:W-:Y:S01]  /*0210*/  IMAD.IADD R9, R11, 0x1, -R5 ;  /* 0x000000010b097824 */ /* 0x000fe200078e0a05 */
[----:B------:R-:W-:-:S02]  /*0220*/  SHF.R.S32.HI R233, RZ, 0x3, R10 ;  /* 0x00000003ffe97819 */ /* 0x000fc4000001140a */
[----:B------:R-:W-:Y:S01]  /*0230*/  LOP3.LUT R2, R2, 0xfffffffe, RZ, 0xc0, !PT ;  /* 0xfffffffe02027812 */ /* 0x000fe200078ec0ff */
[----:B------:R-:W-:Y:S01]  /*0240*/  IMAD.IADD R3, R11, 0x1, -R3 ;  /* 0x000000010b037824 */ /* 0x000fe200078e0a03 */
[----:B------:R-:W-:Y:S01]  /*0250*/  SHF.R.S32.HI R20, RZ, 0x5, R8 ;  /* 0x00000005ff147819 */ /* 0x000fe20000011408 */
[----:B------:R-:W-:Y:S01]  /*0260*/  IMAD.SHL.U32 R5, R233, 0x40, RZ ;  /* 0x00000040e9057824 */ /* 0x000fe200078e00ff */
[----:B------:R-:W-:Y:S01]  /*0270*/  LEA.HI R0, R7, R6, RZ, 0x3 ;  /* 0x0000000607007211 */ /* 0x000fe200078f18ff */
[----:B------:R-:W-:Y:S01]  /*0280*/  IMAD.IADD R12, R4, 0x1, -R2 ;  /* 0x00000001040c7824 */ /* 0x000fe200078e0a02 */
[----:B------:R-:W-:Y:S01]  /*0290*/  LEA.HI R4, R8, R20, RZ, 0x1 ;  /* 0x0000001408047211 */ /* 0x000fe200078f08ff */
[----:B------:R-:W-:Y:S01]  /*02a0*/  IMAD.SHL.U32 R18, R3, 0x8, RZ ;  /* 0x0000000803127824 */ /* 0x000fe200078e00ff */
[----:B------:R-:W-:Y:S01]  /*02b0*/  LOP3.LUT R2, R0, 0xfffffff8, RZ, 0xc0, !PT ;  /* 0xfffffff800027812 */ /* 0x000fe200078ec0ff */
[----:B------:R1:W-:Y:S01]  /*02c0*/  STL [R1+0x8], R17 ;  /* 0x0000081101007387 */ /* 0x0003e20000100800 */
[----:B------:R-:W-:-:S02]  /*02d0*/  LOP3.LUT R0, R5, 0x1c0, RZ, 0xc0, !PT ;  /* 0x000001c005007812 */ /* 0x000fc400078ec0ff */
[----:B------:R-:W-:Y:S01]  /*02e0*/  LOP3.LUT R4, R4, 0xfffffffe, RZ, 0xc0, !PT ;  /* 0xfffffffe04047812 */ /* 0x000fe200078ec0ff */
[----:B------:R-:W-:Y:S01]  /*02f0*/  IMAD.IADD R6, R6, 0x1, -R2 ;  /* 0x0000000106067824 */ /* 0x000fe200078e0a02 */
[----:B------:R-:W-:Y:S02]  /*0300*/  LOP3.LUT R5, R0, 0x38, R18, 0xf8, !PT ;  /* 0x0000003800057812 */ /* 0x000fe400078ef812 */
[----:B------:R-:W-:Y:S01]  /*0310*/  SHF.R.U32.HI R2, RZ, 0x3, R0 ;  /* 0x00000003ff027819 */ /* 0x000fe20000011600 */
[C---:B------:R-:W-:Y:S01]  /*0320*/  IMAD.SHL.U32 R0, R3.reuse, 0x40, RZ ;  /* 0x0000004003007824 */ /* 0x040fe200078e00ff */
[C---:B------:R-:W-:Y:S01]  /*0330*/  LOP3.LUT P4, RZ, R3.reuse, 0x2, RZ, 0xc0, !PT ;  /* 0x0000000203ff7812 */ /* 0x040fe2000788c0ff */
[----:B------:R-:W-:Y:S01]  /*0340*/  IMAD.IADD R181, R20, 0x1, -R4 ;  /* 0x0000000114b57824 */ /* 0x000fe200078e0a04 */
[----:B------:R-:W-:Y:S01]  /*0350*/  LOP3.LUT P3, RZ, R3, 0x4, RZ, 0xc0, !PT ;  /* 0x0000000403ff7812 */ /* 0x000fe2000786c0ff */
[----:B------:R-:W-:Y:S01]  /*0360*/  IMAD.SHL.U32 R4, R12, 0x200, RZ ;  /* 0x000002000c047824 */ /* 0x000fe200078e00ff */
[----:B------:R-:W-:-:S02]  /*0370*/  SHF.R.S32.HI R3, RZ, 0x1f, R9 ;  /* 0x0000001fff037819 */ /* 0x000fc40000011409 */
[----:B------:R-:W-:Y:S01]  /*0380*/  LOP3.LUT R11, R5, R2, RZ, 0x3c, !PT ;  /* 0x00000002050b7212 */ /* 0x000fe200078e3cff */
[----:B------:R-:W-:Y:S01]  /*0390*/  IMAD.SHL.U32 R2, R181, 0x10, RZ ;  /* 0x00000010b5027824 */ /* 0x000fe200078e00ff */
[----:B------:R-:W-:Y:S02]  /*03a0*/  LOP3.LUT R0, R0, 0x1c0, RZ, 0xc0, !PT ;  /* 0x000001c000007812 */ /* 0x000fe400078ec0ff */
[----:B------:R-:W-:Y:S02]  /*03b0*/  LEA.HI R13, R3, R9, RZ, 0x3 ;  /* 0x00000009030d7211 */ /* 0x000fe400078f18ff */
[C---:B------:R-:W-:Y:S02]  /*03c0*/  LOP3.LUT R171, R0.reuse, 0x8, R10, 0xf8, !PT ;  /* 0x0000000800ab7812 */ /* 0x040fe400078ef80a */
[----:B------:R-:W-:Y:S02]  /*03d0*/  LOP3.LUT R7, R0, 0x10, R2, 0xf8, !PT ;  /* 0x0000001000077812 */ /* 0x000fe400078ef802 */
[----:B------:R-:W-:-:S02]  /*03e0*/  SHF.R.U32.HI R174, RZ, 0x3, R0 ;  /* 0x00000003ffae7819 */ /* 0x000fc40000011600 */
[----:B------:R-:W-:Y:S02]  /*03f0*/  SHF.R.S32.HI R245, RZ, 0x7, R245 ;  /* 0x00000007fff57819 */ /* 0x000fe400000114f5 */
[----:B------:R-:W-:Y:S02]  /*0400*/  LOP3.LUT R3, R13, 0xfffffff8, RZ, 0xc0, !PT ;  /* 0xfffffff80d037812 */ /* 0x000fe400078ec0ff */
[----:B------:R-:W-:Y:S01]  /*0410*/  LOP3.LUT R0, R6, 0x1, RZ, 0xc0, !PT ;  /* 0x0000000106007812 */ /* 0x000fe200078ec0ff */
[----:B------:R-:W-:Y:S01]  /*0420*/  IMAD R2, R245, 0x800, R4 ;  /* 0x00000800f5027824 */ /* 0x000fe200078e0204 */
[----:B------:R-:W-:Y:S01]  /*0430*/  LOP3.LUT R171, R171, R174, RZ, 0x3c, !PT ;  /* 0x000000aeabab7212 */ /* 0x000fe200078e3cff */
[----:B------:R-:W-:Y:S01]  /*0440*/  IMAD.IADD R21, R9, 0x1, -R3 ;  /* 0x0000000109157824 */ /* 0x000fe200078e0a03 */
[----:B------:R-:W-:Y:S01]  /*0450*/  ISETP.NE.U32.AND P0, PT, R0, 0x1, PT ;  /* 0x000000010000780c */ /* 0x000fe20003f05070 */
[----:B------:R-:W-:Y:S01]  /*0460*/  IMAD.SHL.U32 R3, R6, 0x40, RZ ;  /* 0x0000004006037824 */ /* 0x000fe200078e00ff */
[----:B------:R-:W-:Y:S01]  /*0470*/  SHF.R.S32.HI R0, RZ, 0x6, R14 ;  /* 0x00000006ff007819 */ /* 0x000fe2000001140e */
[----:B------:R-:W-:Y:S01]  /*0480*/  IMAD.IADD R171, R2, 0x1, R171 ;  /* 0x0000000102ab7824 */ /* 0x000fe200078e02ab */
[----:B------:R-:W-:Y:S01]  /*0490*/  LOP3.LUT R7, R7, 0x8, R10, 0xf8, !PT ;  /* 0x0000000807077812 */ /* 0x000fe200078ef80a */
[----:B------:R-:W-:Y:S01]  /*04a0*/  IMAD.SHL.U32 R22, R245, 0x20, RZ ;  /* 0x00000020f5167824 */ /* 0x000fe200078e00ff */
[----:B------:R-:W-:Y:S01]  /*04b0*/  SHF.R.S32.HI R5, RZ, 0x1f, R8 ;  /* 0x0000001fff057819 */ /* 0x000fe20000011408 */
[----:B------:R-:W-:Y:S01]  /*04c0*/  IMAD R16, R0, 0x200, R11 ;  /* 0x0000020000107824 */ /* 0x000fe200078e020b */
[----:B------:R-:W-:Y:S01]  /*04d0*/  LOP3.LUT R174, R4, R7, R174, 0xf6, !PT ;  /* 0x0000000704ae7212 */ /* 0x000fe200078ef6ae */
[----:B------:R-:W-:Y:S01]  /*04e0*/  IMAD.SHL.U32 R2, R0, 0x8, RZ ;  /* 0x0000000800027824 */ /* 0x000fe200078e00ff */
[----:B------:R-:W-:Y:S01]  /*04f0*/  LOP3.LUT R0, R3, 0x1c0, RZ, 0xc0, !PT ;  /* 0x000001c003007812 */ /* 0x000fe200078ec0ff */
[----:B------:R-:W-:Y:S01]  /*0500*/  IMAD.SHL.U32 R4, R12, 0x20, RZ ;  /* 0x000000200c047824 */ /* 0x000fe200078e00ff */
[----:B------:R-:W-:Y:S01]  /*0510*/  LEA.HI R5, R5, R20, RZ, 0x2 ;  /* 0x0000001405057211 */ /* 0x000fe200078f10ff */
[----:B------:R-:W-:Y:S01]  /*0520*/  IMAD.SHL.U32 R7, R15, 0x2, RZ ;  /* 0x000000020f077824 */ /* 0x000fe200078e00ff */
[----:B------:R-:W-:Y:S01]  /*0530*/  LOP3.LUT R2, R2, 0x18, RZ, 0xc0, !PT ;  /* 0x0000001802027812 */ /* 0x000fe200078ec0ff */
[----:B------:R1:W-:Y:S01]  /*0540*/  STL [R1+0x10], R21 ;  /* 0x0000101501007387 */ /* 0x0003e20000100800 */
[----:B------:R-:W-:Y:S01]  /*0550*/  SHF.R.U32.HI R3, RZ, 0x3, R0 ;  /* 0x00000003ff037819 */ /* 0x000fe20000011600 */
[----:B------:R-:W-:Y:S01]  /*0560*/  IMAD.SHL.U32 R172, R171, 0x2, RZ ;  /* 0x00000002abac7824 */ /* 0x000fe200078e00ff */
[----:B------:R-:W-:Y:S01]  /*0570*/  LOP3.LUT R5, R5, 0xfffffffc, RZ, 0xc0, !PT ;  /* 0xfffffffc05057812 */ /* 0x000fe200078ec0ff */
[----:B------:R1:W-:Y:S01]  /*0580*/  STL [R1+0xc], R16 ;  /* 0x00000c1001007387 */ /* 0x0003e20000100800 */
[----:B------:R-:W-:Y:S01]  /*0590*/  LOP3.LUT R8, R2, 0x20, R4, 0xf8, !PT ;  /* 0x0000002002087812 */ /* 0x000fe200078ef804 */
[----:B------:R-:W-:Y:S01]  /*05a0*/  IMAD.SHL.U32 R4, R13, 0x40, RZ ;  /* 0x000000400d047824 */ /* 0x000fe200078e00ff */
[----:B------:R-:W-:Y:S01]  /*05b0*/  LOP3.LUT R9, R3, R0, R2, 0x1e, !PT ;  /* 0x0000000003097212 */ /* 0x000fe200078e1e02 */
[----:B------:R-:W-:Y:S01]  /*05c0*/  IMAD.SHL.U32 R2, R21, 0x40, RZ ;  /* 0x0000004015027824 */ /* 0x000fe200078e00ff */
[----:B------:R-:W-:Y:S01]  /*05d0*/  LOP3.LUT R0, R0, 0x20, R22, 0xf8, !PT ;  /* 0x0000002000007812 */ /* 0x000fe200078ef816 */
[----:B------:R-:W-:Y:S01]  /*05e0*/  IMAD.IADD R246, R20, 0x1, -R5 ;  /* 0x0000000114f67824 */ /* 0x000fe200078e0a05 */
[----:B------:R-:W-:Y:S01]  /*05f0*/  R2P PR, R6, 0x6 ;  /* 0x0000000606007804 */ /* 0x000fe20000000000 */
[----:B------:R-:W-:Y:S01]  /*0600*/  IMAD.SHL.U32 R5, R12, 0x8, RZ ;  /* 0x000000080c057824 */ /* 0x000fe200078e00ff */
[----:B------:R-:W-:Y:S01]  /*0610*/  LOP3.LUT R2, R2, 0x1c0, RZ, 0xc0, !PT ;  /* 0x000001c002027812 */ /* 0x000fe200078ec0ff */
[----:B------:R-:W-:Y:S01]  /*0620*/  IMAD.SHL.U32 R196, R16, 0x2, RZ ;  /* 0x0000000210c47824 */ /* 0x000fe200078e00ff */
[----:B------:R-:W-:Y:S01]  /*0630*/  LOP3.LUT R6, R0, R3, RZ, 0x3c, !PT ;  /* 0x0000000300067212 */ /* 0x000fe200078e3cff */
[----:B------:R-:W-:Y:S01]  /*0640*/  IMAD R0, R246, 0x400, R7 ;  /* 0x00000400f6007824 */ /* 0x000fe200078e0207 */
[----:B------:R-:W-:-:S02]  /*0650*/  SHF.R.S32.HI R19, RZ, 0x1f, R18 ;  /* 0x0000001fff137819 */ /* 0x000fc40000011412 */
[----:B------:R-:W-:Y:S01]  /*0660*/  SHF.R.U32.HI R3, RZ, 0x3, R2 ;  /* 0x00000003ff037819 */ /* 0x000fe20000011602 */
[----:B------:R-:W-:Y:S01]  /*0670*/  IMAD.IADD R6, R0, 0x1, R6 ;  /* 0x0000000100067824 */ /* 0x000fe200078e0206 */
[----:B------:R-:W-:Y:S01]  /*0680*/  LOP3.LUT R5, R2, 0x8, R5, 0xf8, !PT ;  /* 0x0000000802057812 */ /* 0x000fe200078ef805 */
[----:B------:R1:W-:Y:S01]  /*0690*/  STL.64 [R1], R18 ;  /* 0x0000001201007387 */ /* 0x0003e20000100a00 */
        /* <DEDUP_REMOVED lines=27> */
[----:B------:R-:W-:Y:S01]  /*0850*/  SHF.R.S32.HI R2, RZ, 0x1f, R233 ;  /* 0x0000001fff027819 */ /* 0x000fe200000114e9 */
[----:B------:R-:W-:Y:S01]  /*0860*/  IMAD.SHL.U32 R174, R174, 0x2, RZ ;  /* 0x00000002aeae7824 */ /* 0x000fe200078e00ff */
[----:B------:R-:W-:Y:S01]  /*0870*/  LEA R181, R181, 0x1e000, 0x1 ;  /* 0x0001e000b5b57811 */ /* 0x000fe200078e08ff */
[----:B------:R-:W-:Y:S01]  /*0880*/  IMAD.IADD R206, R206, 0x1, R205 ;  /* 0x00000001cece7824 */ /* 0x000fe200078e02cd */
[----:B-1----:R-:W-:-:S02]  /*0890*/  @P2 IADD3 R236, R235, -0x40, RZ ;  /* 0xffffffc0ebec2810 */ /* 0x002fc40007ffe0ff */
.L_x_648:
[----:B-1----:R-:W1:Y:S01]  /*08a0*/  S2R R32, SR_CTAID.Y ;  /* 0x0000000000207919 */ /* 0x002e620000002600 */
[----:B------:R-:W2:Y:S01]  /*08b0*/  LDC.U8 R0, c[0x0][0x312] ;  /* 0x0000c480ff007b82 */ /* 0x000ea20000000000 */
[----:B------:R-:W-:-:S02]  /*08c0*/  ISETP.NE.U32.AND P4, PT, RZ, c[0x0][0x240], PT ;  /* 0x00009000ff007a0c */ /* 0x000fc40003f85070 */
[----:B------:R-:W3:Y:S01]  /*08d0*/  S2R R2, SR_CTAID.Y ;  /* 0x0000000000027919 */ /* 0x000ee20000002600 */
        /* <DEDUP_REMOVED lines=31> */
.L_x_620:
        /* <DEDUP_REMOVED lines=45> */
.L_x_622:
        /* <DEDUP_REMOVED lines=15> */
.L_x_623:
[----:B------:R-:W-:Y:S01]  /*0e90*/  IABS R10, c[0x0][0x1c8] ;  /* 0x00007200000a7a13 */ /* 0x000fe20000000000 */
[----:B------:R-:W1:Y:S01]  /*0ea0*/  S2R R33, SR_CTAID.Z ;  /* 0x0000000000217919 */ /* 0x000e620000002700 */
[----:B------:R-:W2:Y:S01]  /*0eb0*/  LDC.U8 R17, c[0x0][0x328] ;  /* 0x0000ca00ff117b82 */ /* 0x000ea20000000000 */
[----:B------:R-:W-:Y:S01]  /*0ec0*/  IMAD.MOV.U32 R13, RZ, RZ, c[0x0][0x224] ;  /* 0x00008900ff0d7624 */ /* 0x000fe200078e00ff */
[----:B------:R-:W3:Y:S01]  /*0ed0*/  I2F.RP R2, R10 ;  /* 0x0000000a00027306 */ /* 0x000ee20000209400 */
[----:B------:R-:W-:-:S03]  /*0ee0*/  @P1 IMAD.WIDE.U32 R4, R0, c[0x0][0x370], RZ ;  /* 0x0000dc0000041a25 */ /* 0x000fc600078e00ff */
[----:B------:R-:W-:Y:S01]  /*0ef0*/  SHF.R.S32.HI R13, RZ, 0x1f, R13 ;  /* 0x0000001fff0d7819 */ /* 0x000fe2000001140d */
[----:B------:R-:W-:Y:S01]  /*0f00*/  @P1 IMAD R12, R0, c[0x0][0x374], R5 ;  /* 0x0000dd00000c1a24 */ /* 0x000fe200078e0205 */
[----:B------:R-:W-:Y:S01]  /*0f10*/  @P1 MOV R11, R4 ;  /* 0x00000004000b1202 */ /* 0x000fe20000000f00 */
[C---:B------:R-:W-:Y:S01]  /*0f20*/  @!P1 IMAD.WIDE.U32 R4, R32.reuse, c[0x0][0x368], RZ ;  /* 0x0000da0020049a25 */ /* 0x040fe200078e00ff */
[----:B------:R-:W4:Y:S03]  /*0f30*/  LDC.U8 R19, c[0x0][0x3d0] ;  /* 0x0000f400ff137b82 */ /* 0x000f260000000000 */
[----:B------:R-:W-:Y:S02]  /*0f40*/  IMAD.MOV.U32 R28, RZ, RZ, c[0x0][0x22c] ;  /* 0x00008b00ff1c7624 */ /* 0x000fe400078e00ff */
        /* <DEDUP_REMOVED lines=44> */
[----:B------:R-:W-:-:S03]  /*1210*/  IMAD.WIDE.U32 R6, R20, R6, RZ ;  /* 0x0000000614067225 */ /* 0x000fc600078e00ff */
[----:B------:R-:W-:Y:S01]  /*1220*/  @P1 IADD3 R14, R5, R3, RZ ;  /* 0x00000003050e1210 */ /* 0x000fe20007ffe0ff */
[----:B------:R-:W-:Y:S01]  /*1230*/  IMAD R8, R20, R8, R10 ;  /* 0x0000000814087224 */ /* 0x000fe200078e020a */
[----:B------:R-:W-:Y:S01]  /*1240*/  @P6 IADD3 R2, R2, 0x1, RZ ;  /* 0x0000000102026810 */ /* 0x000fe20007ffe0ff */
[----:B------:R-:W-:Y:S01]  /*1250*/  @P2 IMAD R4, R32, c[0x0][0x214], RZ ;  /* 0x0000850020042a24 */ /* 0x000fe200078e02ff */
[----:B----4-:R-:W-:Y:S01]  /*1260*/  ISETP.NE.AND P6, PT, R19, RZ, PT ;  /* 0x000000ff1300720c */ /* 0x010fe20003fc5270 */
[C---:B-1----:R-:W-:Y:S01]  /*1270*/  IMAD.WIDE.U32 R20, R13.reuse, c[0x0][0x3d8], RZ ;  /* 0x0000f6000d147a25 */ /* 0x042fe200078e00ff */
[----:B------:R-:W-:Y:S02]  /*1280*/  SHF.R.S32.HI R19, RZ, 0x1f, R18 ;  /* 0x0000001fff137819 */ /* 0x000fe40000011412 */
[----:B------:R-:W-:Y:S01]  /*1290*/  @P2 SEL R4, R4, R0, !P1 ;  /* 0x0000000004042207 */ /* 0x000fe20004800000 */
[----:B------:R-:W-:Y:S01]  /*12a0*/  IMAD.MOV.U32 R10, RZ, RZ, R2 ;  /* 0x000000ffff0a7224 */ /* 0x000fe200078e0002 */
[----:B------:R-:W-:Y:S01]  /*12b0*/  SEL R20, R20, RZ, P6 ;  /* 0x000000ff14147207 */ /* 0x000fe20003000000 */
[----:B------:R-:W-:Y:S01]  /*12c0*/  IMAD R3, R13, c[0x0][0x3dc], R21 ;  /* 0x0000f7000d037a24 */ /* 0x000fe200078e0215 */
[----:B------:R-:W-:Y:S01]  /*12d0*/  IADD3 R8, R7, R8, RZ ;  /* 0x0000000807087210 */ /* 0x000fe20007ffe0ff */
        /* <DEDUP_REMOVED lines=17> */
.L_x_624:
[----:B------:R-:W-:-:S04]  /*13f0*/  IMAD R0, R32, c[0x0][0x1c0], R33 ;  /* 0x0000700020007a24 */ /* 0x000fc800078e0221 */
[----:B------:R-:W-:Y:S02]  /*1400*/  IMAD R0, R0, c[0x0][0x224], RZ ;  /* 0x0000890000007a24 */ /* 0x000fe400078e02ff */
.L_x_625:
[----:B------:R-:W2:Y:S04]  /*1410*/  LDL.64 R36, [R1] ;  /* 0x0000000001247983 */ /* 0x000ea80000100a00 */
[----:B------:R-:W3:Y:S01]  /*1420*/  LDL R31, [R1+0x8] ;  /* 0x00000800011f7983 */ /* 0x000ee20000100800 */
[----:B------:R-:W-:Y:S01]  /*1430*/  IMAD R28, R28, c[0x0][0x1c0], RZ ;  /* 0x000070001c1c7a24 */ /* 0x000fe200078e02ff */
[----:B------:R-:W-:Y:S01]  /*1440*/  SHF.R.S32.HI R34, RZ, 0x1f, R233 ;  /* 0x0000001fff227819 */ /* 0x000fe200000114e9 */
[C---:B------:R-:W-:Y:S01]  /*1450*/  IMAD.IADD R5, R9.reuse, 0x1, R0 ;  /* 0x0000000109057824 */ /* 0x040fe200078e0200 */
[----:B------:R-:W1:Y:S01]  /*1460*/  S2R R38, SR_TID.X ;  /* 0x0000000000267919 */ /* 0x000e620000002100 */
[----:B------:R-:W-:Y:S01]  /*1470*/  IMAD R0, R16, c[0x0][0x370], RZ ;  /* 0x0000dc0010007a24 */ /* 0x000fe200078e02ff */
[----:B------:R-:W-:Y:S01]  /*1480*/  BSSY B1, `(.L_x_621) ;  /* 0x0000690000017945 */ /* 0x000fe20003800000 */
[----:B------:R-:W-:Y:S01]  /*1490*/  IMAD.IADD R198, R9, 0x1, R4 ;  /* 0x0000000109c67824 */ /* 0x000fe200078e0204 */
[----:B------:R-:W4:Y:S01]  /*14a0*/  S2R R39, SR_TID.X ;  /* 0x0000000000277919 */ /* 0x000f220000002100 */
[----:B------:R-:W-:Y:S01]  /*14b0*/  IADD3 R4, P3, R233, R9, RZ ;  /* 0x00000009e9047210 */ /* 0x000fe20007f7e0ff */
[----:B------:R-:W-:Y:S01]  /*14c0*/  IMAD.MOV.U32 R199, RZ, RZ, 0x4 ;  /* 0x00000004ffc77424 */ /* 0x000fe200078e00ff */
[----:B-1----:R-:W-:-:S04]  /*14d0*/  SHF.R.S32.HI R38, RZ, 0x1f, R38 ;  /* 0x0000001fff267819 */ /* 0x002fc80000011426 */
[----:B----4-:R-:W-:-:S04]  /*14e0*/  LEA.HI R38, R38, R39, RZ, 0x5 ;  /* 0x0000002726267211 */ /* 0x010fc800078f28ff */
[----:B------:R-:W-:Y:S02]  /*14f0*/  SHF.R.S32.HI R38, RZ, 0x5, R38 ;  /* 0x00000005ff267819 */ /* 0x000fe40000011426 */
[----:B--2---:R-:W-:Y:S01]  /*1500*/  IADD3 R2, P1, R36, R11, RZ ;  /* 0x0000000b24027210 */ /* 0x004fe20007f3e0ff */
[----:B------:R-:W-:-:S04]  /*1510*/  IMAD.SHL.U32 R11, R28, 0x40, RZ ;  /* 0x000000401c0b7824 */ /* 0x000fc800078e00ff */
[----:B------:R-:W-:Y:S01]  /*1520*/  IMAD.X R3, R37, 0x1, R12, P1 ;  /* 0x0000000125037824 */ /* 0x000fe200008e060c */
[----:B------:R-:W-:Y:S01]  /*1530*/  IADD3 R7, P2, P1, R6, R11, R13 ;  /* 0x0000000b06077210 */ /* 0x000fe2000795e00d */
[C---:B------:R-:W-:Y:S01]  /*1540*/  IMAD R6, R9.reuse, c[0x0][0x374], R0 ;  /* 0x0000dd0009067a24 */ /* 0x040fe200078e0200 */
[----:B------:R-:W-:Y:S01]  /*1550*/  SHF.R.S32.HI R0, RZ, 0x1f, R11 ;  /* 0x0000001fff007819 */ /* 0x000fe2000001140b */
[----:B------:R-:W-:-:S03]  /*1560*/  IMAD.WIDE.U32 R2, R9, c[0x0][0x370], R2 ;  /* 0x0000dc0009027a25 */ /* 0x000fc600078e0002 */
[----:B------:R-:W-:Y:S01]  /*1570*/  IADD3.X R9, R8, R0, R30, P2, P1 ;  /* 0x0000000008097210 */ /* 0x000fe200017e241e */
[----:B------:R-:W-:Y:S01]  /*1580*/  IMAD.WIDE R12, R5, R199, c[0x0][0x3c8] ;  /* 0x0000f200050c7625 */ /* 0x000fe200078e02c7 */
[----:B------:R-:W-:Y:S02]  /*1590*/  IADD3 R0, -R200, R234, R18 ;  /* 0x000000eac8007210 */ /* 0x000fe40007ffe112 */
[----:B------:R-:W-:Y:S01]  /*15a0*/  IADD3 R3, R3, R6, RZ ;  /* 0x0000000603037210 */ /* 0x000fe20007ffe0ff */
[----:B------:R-:W-:Y:S01]  /*15b0*/  IMAD.X R5, R34, 0x1, R16, P3 ;  /* 0x0000000122057824 */ /* 0x000fe200018e0610 */
[----:B------:R-:W-:Y:S01]  /*15c0*/  IADD3 R6, R0, -c[0x0][0x2e8], RZ ;  /* 0x8000ba0000067a10 */ /* 0x000fe20007ffe0ff */
[----:B------:R-:W-:Y:S01]  /*15d0*/  IMAD.MOV.U32 R209, RZ, RZ, R12 ;  /* 0x000000ffffd17224 */ /* 0x000fe200078e000c */
[----:B------:R-:W-:Y:S01]  /*15e0*/  IADD3 R7, P2, P1, R20, R7, R17 ;  /* 0x0000000714077210 */ /* 0x000fe2000795e011 */
[----:B------:R-:W-:Y:S01]  /*15f0*/  IMAD R5, R5, c[0x0][0x190], RZ ;  /* 0x0000640005057a24 */ /* 0x000fe200078e02ff */
[----:B------:R-:W-:Y:S01]  /*1600*/  SHF.R.S32.HI R8, RZ, 0x1f, R6 ;  /* 0x0000001fff087819 */ /* 0x000fe20000011406 */
[----:B---3--:R-:W-:Y:S01]  /*1610*/  IMAD R0, R38, R28, R31 ;  /* 0x0000001c26007224 */ /* 0x008fe200078e021f */
[----:B------:R-:W-:Y:S01]  /*1620*/  IADD3.X R9, R15, R9, R14, P2, P1 ;  /* 0x000000090f097210 */ /* 0x000fe200017e240e */
[----:B------:R-:W-:Y:S01]  /*1630*/  IMAD R12, R4, c[0x0][0x194], R5 ;  /* 0x00006500040c7a24 */ /* 0x000fe200078e0205 */
[----:B------:R-:W-:Y:S01]  /*1640*/  LEA.HI R6, R8, R6, RZ, 0x6 ;  /* 0x0000000608067211 */ /* 0x000fe200078f30ff */
[----:B------:R-:W-:Y:S01]  /*1650*/  IMAD.WIDE.U32 R4, R4, c[0x0][0x190], R36 ;  /* 0x0000640004047a25 */ /* 0x000fe200078e0024 */
[----:B------:R-:W-:-:S02]  /*1660*/  IADD3 R7, P1, R0, R7, RZ ;  /* 0x0000000700077210 */ /* 0x000fc40007f3e0ff */
[----:B------:R-:W-:Y:S01]  /*1670*/  SHF.R.S32.HI R6, RZ, 0x6, R6 ;  /* 0x00000006ff067819 */ /* 0x000fe20000011406 */
[----:B------:R-:W-:Y:S01]  /*1680*/  IMAD R11, R29, c[0x0][0x378], RZ ;  /* 0x0000de001d0b7a24 */ /* 0x000fe200078e02ff */
[----:B------:R-:W-:Y:S01]  /*1690*/  IADD3 R4, P2, R27, R4, RZ ;  /* 0x000000041b047210 */ /* 0x000fe20007f5e0ff */
[C---:B------:R-:W-:Y:S01]  /*16a0*/  IMAD.WIDE.U32 R2, R33.reuse, c[0x0][0x378], R2 ;  /* 0x0000de0021027a25 */ /* 0x040fe200078e0002 */
[----:B------:R-:W-:Y:S02]  /*16b0*/  IMNMX R227, RZ, R6, !PT ;  /* 0x00000006ffe37217 */ /* 0x000fe40007800200 */
[----:B------:R-:W-:Y:S01]  /*16c0*/  IADD3.X R5, R22, R5, R12, P2, !PT ;  /* 0x0000000516057210 */ /* 0x000fe200017fe40c */
[----:B------:R-:W-:Y:S01]  /*16d0*/  IMAD R11, R33, c[0x0][0x37c], R11 ;  /* 0x0000df00210b7a24 */ /* 0x000fe200078e020b */
[----:B------:R-:W-:Y:S01]  /*16e0*/  ISETP.GT.AND P4, PT, R191, R227, PT ;  /* 0x000000e3bf00720c */ /* 0x000fe20003f84270 */
[----:B------:R-:W-:Y:S01]  /*16f0*/  IMAD R8, R29, c[0x0][0x1a8], RZ ;  /* 0x00006a001d087a24 */ /* 0x000fe200078e02ff */
[----:B------:R-:W-:Y:S01]  /*1700*/  LEA.HI.X.SX32 R9, R0, R9, 0x1, P1 ;  /* 0x0000000900097211 */ /* 0x000fe200008f0eff */
[----:B------:R-:W-:Y:S01]  /*1710*/  IMAD.IADD R3, R3, 0x1, R11 ;  /* 0x0000000103037824 */ /* 0x000fe200078e020b */
[----:B------:R-:W-:Y:S01]  /*1720*/  LEA R188, P1, R7, c[0x0][0x350], 0x2 ;  /* 0x0000d40007bc7a11 */ /* 0x000fe200078210ff */
[----:B------:R-:W-:Y:S01]  /*1730*/  IMAD R0, R34, c[0x0][0x370], RZ ;  /* 0x0000dc0022007a24 */ /* 0x000fe200078e02ff */
[----:B------:R-:W-:Y:S01]  /*1740*/  IADD3 R191, R191, -0x1, RZ ;  /* 0xffffffffbfbf7810 */ /* 0x000fe20007ffe0ff */
[----:B------:R-:W-:Y:S01]  /*1750*/  IMAD R8, R33, c[0x0][0x1ac], R8 ;  /* 0x00006b0021087a24 */ /* 0x000fe200078e0208 */
[----:B------:R-:W-:Y:S01]  /*1760*/  LEA.HI.X R189, R7, c[0x0][0x354], R9, 0x2, P1 ;  /* 0x0000d50007bd7a11 */ /* 0x000fe200008f1409 */
[----:B------:R-:W-:-:S04]  /*1770*/  IMAD.WIDE.U32 R4, R33, c[0x0][0x1a8], R4 ;  /* 0x00006a0021047a25 */ /* 0x000fc800078e0004 */
[----:B------:R-:W-:Y:S01]  /*1780*/  IMAD R0, R233, c[0x0][0x374], R0 ;  /* 0x0000dd00e9007a24 */ /* 0x000fe200078e0200 */
[----:B------:R-:W-:Y:S01]  /*1790*/  IADD3 R8, R5, R8, RZ ;  /* 0x0000000805087210 */ /* 0x000fe20007ffe0ff */
[----:B------:R-:W-:Y:S01]  /*17a0*/  IMAD.WIDE.U32 R2, R233, c[0x0][0x370], R2 ;  /* 0x0000dc00e9027a25 */ /* 0x000fe200078e0002 */
[----:B------:R-:W-:-:S03]  /*17b0*/  LEA R194, P3, R4, c[0x0][0x160], 0x1 ;  /* 0x0000580004c27a11 */ /* 0x000fc600078608ff */
[----:B------:R-:W-:Y:S01]  /*17c0*/  IMAD.IADD R0, R3, 0x1, R0 ;  /* 0x0000000103007824 */ /* 0x000fe200078e0200 */
[----:B------:R-:W-:Y:S01]  /*17d0*/  LEA R192, P2, R2, c[0x0][0x330], 0x1 ;  /* 0x0000cc0002c07a11 */ /* 0x000fe200078408ff */
[----:B------:R-:W-:Y:S01]  /*17e0*/  IMAD.MOV.U32 R208, RZ, RZ, R13 ;  /* 0x000000ffffd07224 */ /* 0x000fe200078e000d */
[----:B------:R-:W-:Y:S01]  /*17f0*/  LEA.HI.X R195, R4, c[0x0][0x164], R8, 0x1, P3 ;  /* 0x0000590004c37a11 */ /* 0x000fe200018f0c08 */
[----:B------:R-:W-:Y:S01]  /*1800*/  IMAD.WIDE R198, R198, R199, c[0x0][0x200] ;  /* 0x00008000c6c67625 */ /* 0x000fe200078e02c7 */
        /* <DEDUP_REMOVED lines=17> */
.L_x_627:
        /* <DEDUP_REMOVED lines=15> */
.L_x_628:
        /* <DEDUP_REMOVED lines=24> */
.L_x_630:
[----:B------:R-:W-:Y:S05]  /*1b90*/  BSYNC B0 ;  /* 0x0000000000007941 */ /* 0x000fea0003800000 */
.L_x_629:
        /* <DEDUP_REMOVED lines=16> */
.L_x_632:
[----:B------:R-:W-:Y:S05]  /*1ca0*/  BSYNC B0 ;  /* 0x0000000000007941 */ /* 0x000fea0003800000 */
.L_x_631:
        /* <DEDUP_REMOVED lines=22> */
.L_x_634:
[----:B------:R-:W-:Y:S05]  /*1e10*/  BSYNC B0 ;  /* 0x0000000000007941 */ /* 0x000fea0003800000 */
.L_x_633:
        /* <DEDUP_REMOVED lines=14> */
.L_x_626:
[----:B------:R-:W2:Y:S01]  /*1f00*/  LDL R22, [R1+0xc] ;  /* 0x00000c0001167983 */ /* 0x000ea20000100800 */
[----:B------:R-:W-:Y:S01]  /*1f10*/  IMAD R20, R191, -0x40, R234 ;  /* 0xffffffc0bf147824 */ /* 0x000fe200078e02ea */
[----:B------:R-:W-:Y:S01]  /*1f20*/  IADD3 R2, R233, 0x20, RZ ;  /* 0x00000020e9027810 */ /* 0x000fe20007ffe0ff */
[----:B------:R-:W-:-:S02]  /*1f30*/  IMAD R0, R228, -0x40, R200 ;  /* 0xffffffc0e4007824 */ /* 0x000fc400078e02c8 */
[----:B------:R-:W-:Y:S01]  /*1f40*/  IMAD.MOV.U32 R180, RZ, RZ, 0x40 ;  /* 0x00000040ffb47424 */ /* 0x000fe200078e00ff */
[----:B------:R-:W-:Y:S01]  /*1f50*/  ISETP.GE.AND P3, PT, R2, R20, PT ;  /* 0x000000140200720c */ /* 0x000fe20003f66270 */
[--C-:B------:R-:W-:Y:S01]  /*1f60*/  IMAD.WIDE.U32 R4, R18, c[0x0][0x1a0], R36.reuse ;  /* 0x0000680012047a25 */ /* 0x100fe200078e0024 */
[-C--:B------:R-:W-:Y:S02]  /*1f70*/  ISETP.GE.AND P1, PT, R2, R0.reuse, PT ;  /* 0x000000000200720c */ /* 0x080fe40003f26270 */
[----:B------:R-:W-:Y:S01]  /*1f80*/  ISETP.GE.AND P2, PT, R233, R0, PT ;  /* 0x00000000e900720c */ /* 0x000fe20003f46270 */
[----:B------:R-:W-:Y:S02]  /*1f90*/  IMAD R0, R19, c[0x0][0x198], RZ ;  /* 0x0000660013007a24 */ /* 0x000fe400078e02ff */
[----:B------:R-:W-:-:S04]  /*1fa0*/  IMAD.WIDE.U32 R2, R18, c[0x0][0x198], R36 ;  /* 0x0000660012027a25 */ /* 0x000fc800078e0024 */
[----:B------:R-:W-:Y:S01]  /*1fb0*/  IMAD R6, R19, c[0x0][0x1a0], RZ ;  /* 0x0000680013067a24 */ /* 0x000fe200078e02ff */
[----:B------:R-:W-:Y:S01]  /*1fc0*/  IADD3 R2, P4, R25, R2, RZ ;  /* 0x0000000219027210 */ /* 0x000fe20007f9e0ff */
[----:B------:R-:W-:Y:S01]  /*1fd0*/  IMAD R0, R18, c[0x0][0x19c], R0 ;  /* 0x0000670012007a24 */ /* 0x000fe200078e0200 */
[----:B------:R-:W-:Y:S01]  /*1fe0*/  IADD3 R4, P0, R23, R4, RZ ;  /* 0x0000000417047210 */ /* 0x000fe20007f1e0ff */
[----:B------:R-:W-:-:S04]  /*1ff0*/  IMAD.WIDE.U32 R12, R180, c[0x0][0x370], RZ ;  /* 0x0000dc00b40c7a25 */ /* 0x000fc800078e00ff */
[----:B------:R-:W-:Y:S02]  /*2000*/  IMAD R6, R18, c[0x0][0x1a4], R6 ;  /* 0x0000690012067a24 */ /* 0x000fe400078e0206 */
[----:B------:R-:W-:Y:S01]  /*2010*/  IMAD.WIDE.U32 R8, R180, c[0x0][0x190], RZ ;  /* 0x00006400b4087a25 */ /* 0x000fe200078e00ff */
[----:B------:R-:W-:Y:S02]  /*2020*/  @!P3 IADD3 R14, P5, R192, R12, RZ ;  /* 0x0000000cc00eb210 */ /* 0x000fe40007fbe0ff */
[----:B------:R-:W-:Y:S01]  /*2030*/  IADD3.X R3, R26, R3, R0, P4, !PT ;  /* 0x000000031a037210 */ /* 0x000fe200027fe400 */
[----:B------:R-:W-:Y:S01]  /*2040*/  IMAD R7, R180, c[0x0][0x374], RZ ;  /* 0x0000dd00b4077a24 */ /* 0x000fe200078e02ff */
[----:B------:R-:W-:Y:S01]  /*2050*/  IADD3.X R5, R24, R5, R6, P0, !PT ;  /* 0x0000000518057210 */ /* 0x000fe200007fe406 */
[----:B------:R-:W-:Y:S01]  /*2060*/  IMAD R11, R180, c[0x0][0x194], RZ ;  /* 0x00006500b40b7a24 */ /* 0x000fe200078e02ff */
[----:B------:R-:W-:Y:S01]  /*2070*/  @!P3 IADD3 R12, P0, R194, R8, RZ ;  /* 0x00000008c20cb210 */ /* 0x000fe20007f1e0ff */
[----:B------:R-:W-:Y:S01]  /*2080*/  IMAD R0, R21, c[0x0][0x1b0], RZ ;  /* 0x00006c0015007a24 */ /* 0x000fe200078e02ff */
[----:B------:R-:W-:Y:S01]  /*2090*/  @!P3 IADD3.X R15, R193, R13, R7, P5, !PT ;  /* 0x0000000dc10fb210 */ /* 0x000fe20002ffe407 */
[----:B------:R-:W-:Y:S01]  /*20a0*/  IMAD R6, R21, c[0x0][0x1b8], RZ ;  /* 0x00006e0015067a24 */ /* 0x000fe200078e02ff */
[----:B------:R-:W-:Y:S01]  /*20b0*/  @!P3 IADD3.X R13, R195, R9, R11, P0, !PT ;  /* 0x00000009c30db210 */ /* 0x000fe200007fe40b */
[C---:B------:R-:W-:Y:S01]  /*20c0*/  IMAD R7, R10.reuse, c[0x0][0x1b4], R0 ;  /* 0x00006d000a077a24 */ /* 0x040fe200078e0200 */
[----:B------:R-:W-:Y:S01]  /*20d0*/  @!P1 IADD3 R0, P0, R233, 0x20, RZ ;  /* 0x00000020e9009810 */ /* 0x000fe20007f1e0ff */
[C---:B------:R-:W-:Y:S01]  /*20e0*/  IMAD.WIDE.U32 R2, R10.reuse, c[0x0][0x1b0], R2 ;  /* 0x00006c000a027a25 */ /* 0x040fe200078e0002 */
[----:B------:R-:W-:Y:S01]  /*20f0*/  LEA.HI R8, R191, R191, RZ, 0x1 ;  /* 0x000000bfbf087211 */ /* 0x000fe200078f08ff */
[----:B------:R-:W3:Y:S02]  /*2100*/  LDL R21, [R1+0x10] ;  /* 0x0000100001157983 */ /* 0x000ee40000100800 */
[----:B------:R-:W-:-:S02]  /*2110*/  IMAD R9, R10, c[0x0][0x1bc], R6 ;  /* 0x00006f000a097a24 */ /* 0x000fc400078e0206 */
[----:B------:R-:W-:Y:S02]  /*2120*/  IMAD.IADD R3, R3, 0x1, R7 ;  /* 0x0000000103037824 */ /* 0x000fe400078e0207 */
[----:B------:R-:W-:Y:S02]  /*2130*/  @!P1 IMAD.X R6, RZ, RZ, R34, P0 ;  /* 0x000000ffff069224 */ /* 0x000fe400000e0622 */
[----:B------:R-:W-:Y:S01]  /*2140*/  IMAD.WIDE.U32 R10, R10, c[0x0][0x1b8], R4 ;  /* 0x00006e000a0a7a25 */ /* 0x000fe200078e0004 */
[----:B------:R-:W-:-:S03]  /*2150*/  @!P1 MOV R4, R2 ;  /* 0x0000000200049202 */ /* 0x000fc60000000f00 */
[----:B------:R-:W-:Y:S01]  /*2160*/  @!P2 IMAD R7, R34, c[0x0][0x198], RZ ;  /* 0x000066002207aa24 */ /* 0x000fe200078e02ff */
[----:B------:R-:W-:Y:S01]  /*2170*/  LOP3.LUT R8, R8, 0xfffffffe, RZ, 0xc0, !PT ;  /* 0xfffffffe08087812 */ /* 0x000fe200078ec0ff */
[----:B------:R-:W-:Y:S02]  /*2180*/  @!P1 IMAD.MOV.U32 R5, RZ, RZ, R3 ;  /* 0x000000ffff059224 */ /* 0x000fe400078e0003 */
[----:B------:R-:W-:Y:S02]  /*2190*/  @!P1 IMAD R6, R6, c[0x0][0x198], RZ ;  /* 0x0000660006069a24 */ /* 0x000fe400078e02ff */
[C---:B------:R-:W-:Y:S02]  /*21a0*/  @!P2 IMAD R7, R233.reuse, c[0x0][0x19c], R7 ;  /* 0x00006700e907aa24 */ /* 0x040fe400078e0207 */
[----:B------:R-:W-:-:S04]  /*21b0*/  @!P2 IMAD.WIDE.U32 R2, R233, c[0x0][0x198], R2 ;  /* 0x00006600e902aa25 */ /* 0x000fc800078e0002 */
[C---:B------:R-:W-:Y:S02]  /*21c0*/  @!P1 IMAD R17, R0.reuse, c[0x0][0x19c], R6 ;  /* 0x0000670000119a24 */ /* 0x040fe400078e0206 */
[----:B------:R-:W-:Y:S01]  /*21d0*/  @!P1 IMAD.WIDE.U32 R4, R0, c[0x0][0x198], R4 ;  /* 0x0000660000049a25 */ /* 0x000fe200078e0004 */
[----:B------:R-:W-:-:S03]  /*21e0*/  @!P1 IADD3 R0, P4, R233, 0x20, RZ ;  /* 0x00000020e9009810 */ /* 0x000fc60007f9e0ff */
[----:B------:R-:W-:Y:S01]  /*21f0*/  IMAD.IADD R16, R191, 0x1, -R8 ;  /* 0x00000001bf107824 */ /* 0x000fe200078e0a08 */
[C---:B------:R-:W-:Y:S01]  /*2200*/  @!P2 LEA R8, P0, R2.reuse, c[0x0][0x168], 0x1 ;  /* 0x00005a000208aa11 */ /* 0x040fe200078008ff */
[----:B------:R-:W-:Y:S01]  /*2210*/  @!P2 IMAD.IADD R7, R3, 0x1, R7 ;  /* 0x000000010307a824 */ /* 0x000fe200078e0207 */
[----:B------:R-:W-:Y:S01]  /*2220*/  @!P1 IADD3.X R6, RZ, R34, RZ, P4, !PT ;  /* 0x00000022ff069210 */ /* 0x000fe200027fe4ff */
[----:B------:R-:W-:Y:S01]  /*2230*/  IMAD.IADD R3, R11, 0x1, R9 ;  /* 0x000000010b037824 */ /* 0x000fe200078e0209 */
[----:B------:R-:W-:Y:S01]  /*2240*/  ISETP.GE.AND P4, PT, R233, R20, PT ;  /* 0x00000014e900720c */ /* 0x000fe20003f86270 */
[----:B------:R-:W-:Y:S01]  /*2250*/  @P6 BAR.SYNC.DEFER_BLOCKING 0x0 ;  /* 0x0000000000006b1d */ /* 0x000fe20000010000 */
[----:B------:R-:W-:Y:S01]  /*2260*/  @!P2 LEA.HI.X R9, R2, c[0x0][0x16c], R7, 0x1, P0 ;  /* 0x00005b000209aa11 */ /* 0x000fe200000f0c07 */
[----:B------:R-:W-:Y:S01]  /*2270*/  @!P1 IMAD.IADD R5, R5, 0x1, R17 ;  /* 0x0000000105059824 */ /* 0x000fe200078e0211 */
[----:B------:R-:W-:Y:S01]  /*2280*/  ISETP.NE.AND P0, PT, R16, 0x1, PT ;  /* 0x000000011000780c */ /* 0x000fe20003f05270 */
[----:B------:R-:W-:Y:S01]  /*2290*/  @!P1 IMAD R7, R6, c[0x0][0x1a0], RZ ;  /* 0x0000680006079a24 */ /* 0x000fe200078e02ff */
[----:B------:R-:W-:Y:S01]  /*22a0*/  @!P1 MOV R16, R10 ;  /* 0x0000000a00109202 */ /* 0x000fe20000000f00 */
[----:B------:R-:W-:-:S02]  /*22b0*/  @!P1 IMAD.MOV.U32 R17, RZ, RZ, R3 ;  /* 0x000000ffff119224 */ /* 0x000fc400078e0003 */
[C---:B------:R-:W-:Y:S02]  /*22c0*/  @!P1 IMAD R19, R0.reuse, c[0x0][0x1a4], R7 ;  /* 0x0000690000139a24 */ /* 0x040fe400078e0207 */
[----:B------:R-:W-:Y:S01]  /*22d0*/  @!P1 IMAD.WIDE.U32 R16, R0, c[0x0][0x1a0], R16 ;  /* 0x0000680000109a25 */ /* 0x000fe200078e0010 */
[----:B------:R-:W-:-:S03]  /*22e0*/  @!P1 LEA R6, P5, R4, c[0x0][0x168], 0x1 ;  /* 0x00005a0004069a11 */ /* 0x000fc600078a08ff */
[----:B------:R-:W-:Y:S01]  /*22f0*/  @!P2 IMAD.MOV.U32 R2, RZ, RZ, R10 ;  /* 0x000000ffff02a224 */ /* 0x000fe200078e000a */
[----:B------:R-:W-:Y:S01]  /*2300*/  @!P1 LEA.HI.X R7, R4, c[0x0][0x16c], R5, 0x1, P5 ;  /* 0x00005b0004079a11 */ /* 0x000fe200028f0c05 */
[----:B------:R-:W-:Y:S01]  /*2310*/  @!P2 IMAD R4, R34, c[0x0][0x1a0], RZ ;  /* 0x000068002204aa24 */ /* 0x000fe200078e02ff */
        /* <DEDUP_REMOVED lines=18> */
[----:B------:R-:W-:-:S02]  /*2440*/  @!P2 IMAD R4, R233, c[0x0][0x1a4], R4 ;  /* 0x00006900e904aa24 */ /* 0x000fc400078e0204 */
[----:B------:R-:W-:-:S04]  /*2450*/  @!P2 IMAD.WIDE.U32 R10, R233, c[0x0][0x1a0], R2 ;  /* 0x00006800e90aaa25 */ /* 0x000fc800078e0002 */
[----:B------:R-:W-:Y:S02]  /*2460*/  IMAD.MOV.U32 R230, RZ, RZ, c[0x0][0x308] ;  /* 0x0000c200ffe67624 */ /* 0x000fe400078e00ff */
[----:B------:R-:W-:Y:S01]  /*2470*/  IMAD.MOV.U32 R231, RZ, RZ, c[0x0][0x30c] ;  /* 0x0000c300ffe77624 */ /* 0x000fe200078e00ff */
[----:B--2---:R-:W-:-:S04]  /*2480*/  IADD3 R0, R22, 0x3000, RZ ;  /* 0x0000300016007810 */ /* 0x004fc80007ffe0ff */
[----:B------:R-:W-:-:S05]  /*2490*/  SEL R0, R0, R22, !P0 ;  /* 0x0000001600007207 */ /* 0x000fca0004000000 */
[----:B------:R-:W-:-:S05]  /*24a0*/  IMAD.SHL.U32 R190, R0, 0x2, RZ ;  /* 0x0000000200be7824 */ /* 0x000fca00078e00ff */
[----:B------:R1:W-:Y:S04]  /*24b0*/  @P4 STS [R190], RZ ;  /* 0x000000ffbe004388 */ /* 0x0003e80000000800 */
        /* <DEDUP_REMOVED lines=16> */
[----:B------:R1:W-:Y:S01]  /*25c0*/  @!P4 LDGSTS.E.BYPASS.LTC128B.128 [R190+0x4000], [R194.64+0x100] ;  /* 0x04000100c2becfae */ /* 0x0003e2000b901d46 */
[----:B------:R-:W-:-:S03]  /*25d0*/  @!P2 IMAD.IADD R0, R11, 0x1, R4 ;  /* 0x000000010b00a824 */ /* 0x000fc600078e0204 */
        /* <DEDUP_REMOVED lines=12> */
[----:B------:R-:W-:-:S03]  /*26a0*/  @!P2 LEA R4, P6, R10, c[0x0][0x170], 0x1 ;  /* 0x00005c000a04aa11 */ /* 0x000fc600078c08ff */
        /* <DEDUP_REMOVED lines=37> */
[----:B------:R-:W-:-:S03]  /*2900*/  ISETP.GE.AND P2, PT, R201, R20, PT ;  /* 0x00000014c900720c */ /* 0x000fc60003f46270 */
[----:B----4-:R4:W2:Y:S04]  /*2910*/  LDG.E.64 R4, [R230.64+0x8] ;  /* 0x00000806e6047981 */ /* 0x0108a8000c1e1b00 */
[----:B----4-:R-:W4:Y:S01]  /*2920*/  LDG.E.64 R230, [R230.64] ;  /* 0x00000006e6e67981 */ /* 0x010f22000c1e1b00 */
[----:B------:R-:W-:Y:S02]  /*2930*/  @!P1 IADD3 R3, R17, R19, RZ ;  /* 0x0000001311039210 */ /* 0x000fe40007ffe0ff */
[----:B------:R-:W-:-:S04]  /*2940*/  @!P1 LEA R2, P5, R16, c[0x0][0x170], 0x1 ;  /* 0x00005c0010029a11 */ /* 0x000fc800078a08ff */
[----:B------:R-:W-:Y:S02]  /*2950*/  @!P1 LEA.HI.X R3, R16, c[0x0][0x174], R3, 0x1, P5 ;  /* 0x00005d0010039a11 */ /* 0x000fe400028f0c03 */
[----:B------:R-:W-:-:S03]  /*2960*/  IADD3 R0, R201, 0x8, RZ ;  /* 0x00000008c9007810 */ /* 0x000fc60007ffe0ff */
[----:B------:R-:W-:Y:S01]  /*2970*/  @!PT LDS RZ, [RZ] ;  /* 0x00000000fffff984 */ /* 0x000fe20000000800 */
[----:B------:R-:W-:Y:S01]  /*2980*/  @!PT LDS RZ, [RZ] ;  /* 0x00000000fffff984 */ /* 0x000fe20000000800 */
[----:B------:R-:W-:Y:S01]  /*2990*/  @!PT LDS RZ, [RZ] ;  /* 0x00000000fffff984 */ /* 0x000fe20000000800 */
[----:B------:R1:W-:Y:S04]  /*29a0*/  @!P1 LDGSTS.E.BYPASS.LTC128B.128 [R196+0x19000], [R2.64] ;  /* 0x1900000002c49fae */ /* 0x0003e8000b901d46 */
[----:B------:R1:W-:Y:S04]  /*29b0*/  @!P1 LDGSTS.E.BYPASS.LTC128B.128 [R196+0x1b000], [R2.64+0x80] ;  /* 0x1b00008002c49fae */ /* 0x0003e8000b901d46 */
[----:B------:R1:W-:Y:S01]  /*29c0*/  @!P1 LDGSTS.E.BYPASS.LTC128B.128 [R196+0x1d000], [R2.64+0x100] ;  /* 0x1d00010002c49fae */ /* 0x0003e2000b901d46 */
[----:B------:R-:W-:Y:S01]  /*29d0*/  ISETP.GE.AND P1, PT, R0, R20, PT ;  /* 0x000000140000720c */ /* 0x000fe20003f26270 */
[----:B------:R-:W-:Y:S01]  /*29e0*/  IMAD R0, R32, c[0x0][0x1c0], R33 ;  /* 0x0000700020007a24 */ /* 0x000fe200078e0221 */
[----:B------:R-:W-:Y:S01]  /*29f0*/  MOV R203, 0x7f800000 ;  /* 0x7f80000000cb7802 */ /* 0x000fe20000000f00 */
[----:B------:R-:W-:Y:S01]  /*2a00*/  IMAD.MOV.U32 R202, RZ, RZ, 0x7f800000 ;  /* 0x7f800000ffca7424 */ /* 0x000fe200078e00ff */
[----:B------:R-:W0:Y:S01]  /*2a10*/  LDGDEPBAR ;  /* 0x00000000000079af */ /* 0x000e220000000000 */
[----:B------:R-:W-:-:S02]  /*2a20*/  IMAD.SHL.U32 R0, R0, 0x20, RZ ;  /* 0x0000002000007824 */ /* 0x000fc400078e00ff */
[----:B-1----:R-:W-:-:S05]  /*2a30*/  IMAD.WIDE R2, R201, 0x4, R198 ;  /* 0x00000004c9027825 */ /* 0x002fca00078e02c6 */
[----:B------:R1:W5:Y:S04]  /*2a40*/  @!P2 LDG.E R202, [R2.64] ;  /* 0x0000000602caa981 */ /* 0x000368000c1e1900 */
[----:B------:R1:W5:Y:S02]  /*2a50*/  @!P1 LDG.E R203, [R2.64+0x20] ;  /* 0x0000200602cb9981 */ /* 0x000364000c1e1900 */
[----:B-1----:R-:W-:Y:S02]  /*2a60*/  SHF.R.S32.HI R2, RZ, 0x1f, R0 ;  /* 0x0000001fff027819 */ /* 0x002fe40000011400 */
[--C-:B------:R-:W-:Y:S01]  /*2a70*/  SHF.R.S32.HI R3, RZ, 0x1f, R31.reuse ;  /* 0x0000001fff037819 */ /* 0x100fe2000001141f */
[----:B------:R-:W-:Y:S02]  /*2a80*/  IMAD.MOV.U32 R185, RZ, RZ, 0x20 ;  /* 0x00000020ffb97424 */ /* 0x000fe400078e00ff */
[----:B------:R-:W-:Y:S01]  /*2a90*/  IMAD.SHL.U32 R176, R187, 0x2, RZ ;  /* 0x00000002bbb07824 */ /* 0x000fe200078e00ff */
        /* <DEDUP_REMOVED lines=47> */
[----:B--2---:R-:W-:-:S02]  /*2d90*/  IADD3 R210, P2, P1, R0, R4, R31 ;  /* 0x0000000400d27210 */ /* 0x004fc4000795e01f */
[----:B------:R-:W-:-:S04]  /*2da0*/  IADD3 R0, R186, 0x3000, RZ ;  /* 0x00003000ba007810 */ /* 0x000fc80007ffe0ff */
[----:B------:R-:W-:-:S05]  /*2db0*/  SEL R0, R0, R186, !P0 ;  /* 0x000000ba00007207 */ /* 0x000fca0004000000 */
[----:B------:R-:W-:Y:S01]  /*2dc0*/  IMAD.SHL.U32 R168, R0, 0x2, RZ ;  /* 0x0000000200a87824 */ /* 0x000fe200078e00ff */
[----:B------:R-:W-:-:S05]  /*2dd0*/  MOV R0, c[0x0][0x22c] ;  /* 0x00008b0000007a02 */ /* 0x000fca0000000f00 */
[----:B------:R-:W-:Y:S01]  /*2de0*/  IMAD R0, R0, c[0x0][0x1c0], RZ ;  /* 0x0000700000007a24 */ /* 0x000fe200078e02ff */
[----:B------:R-:W-:Y:S02]  /*2df0*/  IADD3.X R239, R2, R5, R3, P2, P1 ;  /* 0x0000000502ef7210 */ /* 0x000fe400017e2403 */
[----:B------:R-:W-:Y:S01]  /*2e00*/  IADD3 R2, R187, 0x3000, RZ ;  /* 0x00003000bb027810 */ /* 0x000fe20007ffe0ff */
[----:B------:R-:W-:Y:S01]  /*2e10*/  IMAD.SHL.U32 R229, R0, 0x10, RZ ;  /* 0x0000001000e57824 */ /* 0x000fe200078e00ff */
[----:B------:R-:W-:Y:S01]  /*2e20*/  IADD3 R3, R234, 0x40, R18 ;  /* 0x00000040ea037810 */ /* 0x000fe20007ffe012 */
[----:B------:R-:W-:Y:S01]  /*2e30*/  IMAD.SHL.U32 R197, R0, 0x8, RZ ;  /* 0x0000000800c57824 */ /* 0x000fe200078e00ff */
[----:B------:R-:W-:Y:S02]  /*2e40*/  SEL R2, R2, R187, !P0 ;  /* 0x000000bb02027207 */ /* 0x000fe40004000000 */
[C---:B------:R-:W-:Y:S02]  /*2e50*/  IADD3 R251, R229.reuse, 0x20, RZ ;  /* 0x00000020e5fb7810 */ /* 0x040fe40007ffe0ff */
[----:B------:R-:W-:-:S02]  /*2e60*/  IADD3 R248, R229, 0x80, RZ ;  /* 0x00000080e5f87810 */ /* 0x000fc40007ffe0ff */
[C---:B------:R-:W-:Y:S02]  /*2e70*/  IADD3 R250, R229.reuse, 0x40, RZ ;  /* 0x00000040e5fa7810 */ /* 0x040fe40007ffe0ff */
[C---:B------:R-:W-:Y:S02]  /*2e80*/  IADD3 R249, R229.reuse, 0x60, RZ ;  /* 0x00000060e5f97810 */ /* 0x040fe40007ffe0ff */
[----:B------:R-:W-:Y:S01]  /*2e90*/  IADD3 R247, R229, 0xa0, RZ ;  /* 0x000000a0e5f77810 */ /* 0x000fe20007ffe0ff */
[----:B------:R-:W-:Y:S01]  /*2ea0*/  IMAD.SHL.U32 R175, R2, 0x2, RZ ;  /* 0x0000000202af7824 */ /* 0x000fe200078e00ff */
[----:B------:R-:W-:Y:S01]  /*2eb0*/  IADD3 R237, R3, -R200, RZ ;  /* 0x800000c803ed7210 */ /* 0x000fe20007ffe0ff */
[C---:B------:R-:W-:Y:S01]  /*2ec0*/  IMAD.IADD R244, R197.reuse, 0x1, R251 ;  /* 0x00000001c5f47824 */ /* 0x040fe200078e02fb */
[C---:B------:R-:W-:Y:S01]  /*2ed0*/  IADD3 R242, R197.reuse, R249, RZ ;  /* 0x000000f9c5f27210 */ /* 0x040fe20007ffe0ff */
[C---:B------:R-:W-:Y:S01]  /*2ee0*/  IMAD.IADD R241, R197.reuse, 0x1, R248 ;  /* 0x00000001c5f17824 */ /* 0x040fe200078e02f8 */
[C---:B----4-:R-:W-:Y:S01]  /*2ef0*/  IADD3 R4, R230.reuse, -0x61c88647, RZ ;  /* 0x9e3779b9e6047810 */ /* 0x050fe20007ffe0ff */
[----:B------:R-:W-:Y:S01]  /*2f00*/  IMAD.IADD R243, R197, 0x1, R250 ;  /* 0x00000001c5f37824 */ /* 0x000fe200078e02fa */
[----:B------:R-:W-:Y:S01]  /*2f10*/  IADD3 R3, R231, -0x4498517b, RZ ;  /* 0xbb67ae85e7037810 */ /* 0x000fe20007ffe0ff */
[----:B------:R-:W-:Y:S01]  /*2f20*/  IMAD.IADD R240, R197, 0x1, R247 ;  /* 0x00000001c5f07824 */ /* 0x000fe200078e02f7 */
[----:B------:R-:W-:-:S02]  /*2f30*/  IADD3 R2, R230, 0x3c6ef372, RZ ;  /* 0x3c6ef372e6027810 */ /* 0x000fc40007ffe0ff */
[C---:B------:R-:W-:Y:S02]  /*2f40*/  IADD3 R4, R231.reuse, 0x76cf5d0a, RZ ;  /* 0x76cf5d0ae7047810 */ /* 0x040fe40007ffe0ff */
[C---:B------:R-:W-:Y:S02]  /*2f50*/  IADD3 R3, R230.reuse, -0x255992d5, RZ ;  /* 0xdaa66d2be6037810 */ /* 0x040fe40007ffe0ff */
[C---:B------:R-:W-:Y:S02]  /*2f60*/  IADD3 R2, R231.reuse, 0x32370b8f, RZ ;  /* 0x32370b8fe7027810 */ /* 0x040fe40007ffe0ff */
[C---:B------:R-:W-:Y:S02]  /*2f70*/  IADD3 R4, R230.reuse, 0x78dde6e4, RZ ;  /* 0x78dde6e4e6047810 */ /* 0x040fe40007ffe0ff */
[----:B------:R-:W-:Y:S02]  /*2f80*/  IADD3 R3, R231, -0x126145ec, RZ ;  /* 0xed9eba14e7037810 */ /* 0x000fe40007ffe0ff */
[----:B------:R-:W-:Y:S01]  /*2f90*/  IADD3 R2, R230, 0x1715609d, RZ ;  /* 0x1715609de6027810 */ /* 0x000fe20007ffe0ff */
[----:B------:R-:W-:Y:S01]  /*2fa0*/  IMAD.IADD R5, R197, 0x1, R243 ;  /* 0x00000001c5057824 */ /* 0x000fe200078e02f3 */
[----:B---3--:R-:W-:-:S02]  /*2fb0*/  R2P PR, R21, 0x6 ;  /* 0x0000000615007804 */ /* 0x008fc40000000000 */
[----:B------:R-:W-:Y:S01]  /*2fc0*/  IADD3 R4, R231, -0x56f99767, RZ ;  /* 0xa9066899e7047810 */ /* 0x000fe20007ffe0ff */
[----:B------:R-:W-:Y:S01]  /*2fd0*/  IMAD.IADD R4, R197, 0x1, R242 ;  /* 0x00000001c5047824 */ /* 0x000fe200078e02f2 */
[----:B------:R-:W-:Y:S02]  /*2fe0*/  IADD3 R3, R230, -0x4ab325aa, RZ ;  /* 0xb54cda56e6037810 */ /* 0x000fe40007ffe0ff */
[----:B------:R-:W-:Y:S01]  /*2ff0*/  IADD3 R2, R231, 0x646e171e, RZ ;  /* 0x646e171ee7027810 */ /* 0x000fe20007ffe0ff */
[C---:B------:R-:W-:Y:S01]  /*3000*/  IMAD.IADD R2, R197.reuse, 0x1, R240 ;  /* 0x00000001c5027824 */ /* 0x040fe200078e02f0 */
[C---:B------:R-:W-:Y:S02]  /*3010*/  IADD3 R6, R197.reuse, R244, RZ ;  /* 0x000000f4c5067210 */ /* 0x040fe40007ffe0ff */
[C---:B------:R-:W-:Y:S01]  /*3020*/  IADD3 R3, R197.reuse, R241, RZ ;  /* 0x000000f1c5037210 */ /* 0x040fe20007ffe0ff */
[----:B------:R-:W-:Y:S01]  /*3030*/  IMAD.IADD R217, R197, 0x1, R4 ;  /* 0x00000001c5d97824 */ /* 0x000fe200078e0204 */
[----:B------:R-:W-:Y:S01]  /*3040*/  SEL R185, R185, 0xffffffe0, !P1 ;  /* 0xffffffe0b9b97807 */ /* 0x000fe20004800000 */
[C---:B------:R-:W-:Y:S01]  /*3050*/  IMAD.IADD R221, R197.reuse, 0x1, R6 ;  /* 0x00000001c5dd7824 */ /* 0x040fe200078e0206 */
[C---:B------:R-:W-:Y:S01]  /*3060*/  IADD3 R219, R197.reuse, R5, RZ ;  /* 0x00000005c5db7210 */ /* 0x040fe20007ffe0ff */
[C---:B------:R-:W-:Y:S01]  /*3070*/  IMAD.IADD R215, R197.reuse, 0x1, R3 ;  /* 0x00000001c5d77824 */ /* 0x040fe200078e0203 */
[----:B------:R-:W-:Y:S01]  /*3080*/  IADD3 R213, R197, R2, RZ ;  /* 0x00000002c5d57210 */ /* 0x000fe20007ffe0ff */
[----:B------:R-:W-:Y:S01]  /*3090*/  IMAD.IADD R182, R181, 0x1, R185 ;  /* 0x00000001b5b67824 */ /* 0x000fe200078e02b9 */
[----:B------:R-:W-:Y:S01]  /*30a0*/  SEL R180, R180, 0xffffffc0, !P2 ;  /* 0xffffffc0b4b47807 */ /* 0x000fe20005000000 */
[----:B------:R-:W-:Y:S01]  /*30b0*/  IMAD.IADD R177, R185, 0x1, R176 ;  /* 0x00000001b9b17824 */ /* 0x000fe200078e02b0 */
[C---:B------:R-:W-:Y:S01]  /*30c0*/  IADD3 R216, R197.reuse, R217, RZ ;  /* 0x000000d9c5d87210 */ /* 0x040fe20007ffe0ff */
[----:B------:R-:W-:-:S02]  /*30d0*/  IMAD.IADD R220, R197, 0x1, R221 ;  /* 0x00000001c5dc7824 */ /* 0x000fc400078e02dd */
[C---:B------:R-:W-:Y:S02]  /*30e0*/  IMAD.IADD R214, R197.reuse, 0x1, R215 ;  /* 0x00000001c5d67824 */ /* 0x040fe400078e02d7 */
[C---:B------:R-:W-:Y:S02]  /*30f0*/  IMAD.IADD R218, R197.reuse, 0x1, R219 ;  /* 0x00000001c5da7824 */ /* 0x040fe400078e02db */
[----:B------:R-:W-:Y:S01]  /*3100*/  IMAD.IADD R212, R197, 0x1, R213 ;  /* 0x00000001c5d47824 */ /* 0x000fe200078e02d5 */
[----:B------:R-:W-:Y:S01]  /*3110*/  CS2R R30, SRZ ;  /* 0x00000000001e7805 */ /* 0x000fe2000001ff00 */
[----:B------:R-:W-:Y:S01]  /*3120*/  CS2R R20, SRZ ;  /* 0x0000000000147805 */ /* 0x000fe2000001ff00 */
[----:B------:R-:W-:Y:S01]  /*3130*/  IMAD.WIDE.U32 R210, R210, -0x2daee0ad, RZ ;  /* 0xd2511f53d2d27825 */ /* 0x000fe200078e00ff */
[----:B------:R-:W-:Y:S02]  /*3140*/  IADD3 R183, R181, R180, RZ ;  /* 0x000000b4b5b77210 */ /* 0x000fe40007ffe0ff */
[C---:B------:R-:W-:Y:S01]  /*3150*/  IADD3 R184, R180.reuse, R182, RZ ;  /* 0x000000b6b4b87210 */ /* 0x040fe20007ffe0ff */
[C---:B------:R-:W-:Y:S01]  /*3160*/  IMAD.IADD R179, R180.reuse, 0x1, R176 ;  /* 0x00000001b4b37824 */ /* 0x040fe200078e02b0 */
[----:B------:R-:W-:Y:S01]  /*3170*/  IADD3 R178, R180, R177, RZ ;  /* 0x000000b1b4b27210 */ /* 0x000fe20007ffe0ff */
[C---:B------:R-:W-:Y:S01]  /*3180*/  IMAD.IADD R225, R197.reuse, 0x1, R218 ;  /* 0x00000001c5e17824 */ /* 0x040fe200078e02da */
[C---:B------:R-:W-:Y:S01]  /*3190*/  IADD3 R226, R197.reuse, R220, RZ ;  /* 0x000000dcc5e27210 */ /* 0x040fe20007ffe0ff */
[C---:B------:R-:W-:Y:S01]  /*31a0*/  IMAD.IADD R224, R197.reuse, 0x1, R216 ;  /* 0x00000001c5e07824 */ /* 0x040fe200078e02d8 */
[C---:B------:R-:W-:Y:S01]  /*31b0*/  IADD3 R223, R197.reuse, R214, RZ ;  /* 0x000000d6c5df7210 */ /* 0x040fe20007ffe0ff */
[----:B------:R-:W-:-:S02]  /*31c0*/  IMAD.IADD R222, R197, 0x1, R212 ;  /* 0x00000001c5de7824 */ /* 0x000fc400078e02d4 */
.L_x_638:
[----:B------:R-:W0:Y:S01]  /*31d0*/  LDGDEPBAR ;  /* 0x00000000000079af */ /* 0x000e220000000000 */
[C---:B------:R-:W-:Y:S01]  /*31e0*/  IMAD.IADD R0, R175.reuse, 0x1, R185 ;  /* 0x00000001af007824 */ /* 0x040fe200078e02b9 */
        /* <DEDUP_REMOVED lines=88> */
[----:B------:R-:W-:Y:S02]  /*3770*/  ISETP.LT.AND P6, PT, R238, R200, P6 ;  /* 0x000000c8ee00720c */ /* 0x000fe400037c1270 */
        /* <DEDUP_REMOVED lines=43> */
[----:B------:R-:W-:Y:S01]  /*3a30*/  IADD3 R86, R230, 0x78dde6e4, RZ ;  /* 0x78dde6e4e6567810 */ /* 0x000fe20007ffe0ff */
        /* <DEDUP_REMOVED lines=164> */
[----:B------:R-:W-:Y:S03]  /*4480*/  FSETP.GE.FTZ.AND P3, PT, R80, RZ, PT ;  /* 0x000000ff5000720b */ /* 0x000fe60003f76000 */
        /* <DEDUP_REMOVED lines=112> */
[C---:B-1----:R-:W-:Y:S08]  /*4b90*/  HMMA.16816.F32 R12, R68.reuse, R72, R12 ;  /* 0x00000048440c723c */ /* 0x042ff0000000180c */
[----:B------:R-:W-:Y:S07]  /*4ba0*/  HMMA.16816.F32 R16, R68, R74, R16 ;  /* 0x0000004a4410723c */ /* 0x000fee0000001810 */
[----:B------:R-:W-:Y:S09]  /*4bb0*/  FMUL.FTZ R70, R85, R8 ;  /* 0x0000000855467220 */ /* 0x000ff20000410000 */
[C---:B------:R-:W-:Y:S02]  /*4bc0*/  FADD.FTZ R5, -R2.reuse, R12 ;  /* 0x0000000c02057221 */ /* 0x040fe40000010100 */
[----:B------:R-:W-:Y:S03]  /*4bd0*/  FADD.FTZ R4, -R2, R13 ;  /* 0x0000000d02047221 */ /* 0x000fe60000010100 */
[-C--:B------:R-:W-:Y:S02]  /*4be0*/  FSEL R5, R5, R2.reuse, P4 ;  /* 0x0000000205057208 */ /* 0x080fe40002000000 */
[-C--:B------:R-:W-:Y:S01]  /*4bf0*/  FSEL R4, R4, R2.reuse, P3 ;  /* 0x0000000204047208 */ /* 0x080fe20001800000 */
[----:B------:R-:W-:Y:S01]  /*4c00*/  FADD.FTZ R3, -R2, R16 ;  /* 0x0000001002037221 */ /* 0x000fe20000010100 */
[----:B------:R-:W-:Y:S01]  /*4c10*/  FSETP.GE.FTZ.AND P4, PT, R86, RZ, PT ;  /* 0x000000ff5600720b */ /* 0x000fe20003f96000 */
[----:B------:R-:W-:Y:S01]  /*4c20*/  FMUL.FTZ R71, R83, R5 ;  /* 0x0000000553477220 */ /* 0x000fe20000410000 */
[----:B------:R-:W-:Y:S01]  /*4c30*/  FSETP.GE.FTZ.AND P3, PT, R82, RZ, PT ;  /* 0x000000ff5200720b */ /* 0x000fe20003f76000 */
[----:B------:R-:W-:Y:S01]  /*4c40*/  FADD.FTZ R5, -R0, R11 ;  /* 0x0000000b00057221 */ /* 0x000fe20000010100 */
[----:B------:R-:W-:Y:S01]  /*4c50*/  FSEL R3, R3, R2, P2 ;  /* 0x0000000203037208 */ /* 0x000fe20001000000 */
[----:B------:R-:W-:Y:S01]  /*4c60*/  @P1 FADD.FTZ R2, -R2, R17 ;  /* 0x0000001102021221 */ /* 0x000fe20000010100 */
[----:B------:R-:W-:Y:S01]  /*4c70*/  FSETP.GE.FTZ.AND P1, PT, R90, RZ, PT ;  /* 0x000000ff5a00720b */ /* 0x000fe20003f36000 */
[----:B------:R-:W-:Y:S01]  /*4c80*/  FMUL.FTZ R69, R80, R4 ;  /* 0x0000000450457220 */ /* 0x000fe20000410000 */
[----:B------:R-:W-:Y:S01]  /*4c90*/  FSEL R5, R5, R0, P4 ;  /* 0x0000000005057208 */ /* 0x000fe20002000000 */
[----:B------:R-:W-:Y:S01]  /*4ca0*/  FMUL.FTZ R68, R78, R3 ;  /* 0x000000034e447220 */ /* 0x000fe20000410000 */
[----:B------:R-:W-:Y:S01]  /*4cb0*/  ISETP.GT.AND P4, PT, R191, R227, PT ;  /* 0x000000e3bf00720c */ /* 0x000fe20003f84270 */
[----:B------:R-:W-:Y:S01]  /*4cc0*/  FADD.FTZ R3, -R0, R7 ;  /* 0x0000000700037221 */ /* 0x000fe20000010100 */
[----:B------:R-:W-:Y:S01]  /*4cd0*/  FSETP.GE.FTZ.AND P2, PT, R91, RZ, PT ;  /* 0x000000ff5b00720b */ /* 0x000fe20003f56000 */
[----:B------:R-:W-:Y:S01]  /*4ce0*/  FMUL.FTZ R17, R76, R2 ;  /* 0x000000024c117220 */ /* 0x000fe20000410000 */
[-C--:B------:R-:W-:Y:S01]  /*4cf0*/  FSEL R2, R10, R0.reuse, P0 ;  /* 0x000000000a027208 */ /* 0x080fe20000000000 */
[----:B------:R-:W-:Y:S01]  /*4d00*/  FADD.FTZ R4, -R0, R14 ;  /* 0x0000000e00047221 */ /* 0x000fe20000010100 */
[----:B------:R-:W-:Y:S01]  /*4d10*/  FSETP.GE.FTZ.AND P0, PT, R77, RZ, PT ;  /* 0x000000ff4d00720b */ /* 0x000fe20003f16000 */
[----:B------:R-:W-:Y:S01]  /*4d20*/  FMUL.FTZ R11, R86, R5 ;  /* 0x00000005560b7220 */ /* 0x000fe20000410000 */
[----:B------:R-:W-:Y:S01]  /*4d30*/  FSEL R3, R3, R0, P1 ;  /* 0x0000000003037208 */ /* 0x000fe20000800000 */
[----:B------:R-:W-:Y:S01]  /*4d40*/  FMUL.FTZ R12, R87, R2 ;  /* 0x00000002570c7220 */ /* 0x000fe20000410000 */
[-C--:B------:R-:W-:Y:S01]  /*4d50*/  FSEL R6, R6, R0.reuse, P2 ;  /* 0x0000000006067208 */ /* 0x080fe20001000000 */
[----:B------:R-:W-:Y:S01]  /*4d60*/  FADD.FTZ R2, -R0, R18 ;  /* 0x0000001200027221 */ /* 0x000fe20000010100 */
[----:B------:R-:W-:Y:S01]  /*4d70*/  FSETP.GE.FTZ.AND P2, PT, R81, RZ, PT ;  /* 0x000000ff5100720b */ /* 0x000fe20003f56000 */
[----:B------:R-:W-:Y:S01]  /*4d80*/  FMUL.FTZ R13, R90, R3 ;  /* 0x000000035a0d7220 */ /* 0x000fe20000410000 */
[----:B------:R-:W-:Y:S01]  /*4d90*/  FSETP.GE.FTZ.AND P1, PT, R79, RZ, PT ;  /* 0x000000ff4f00720b */ /* 0x000fe20003f36000 */
[----:B------:R-:W-:Y:S01]  /*4da0*/  FADD.FTZ R3, -R0, R15 ;  /* 0x0000000f00037221 */ /* 0x000fe20000010100 */
[----:B------:R-:W-:Y:S01]  /*4db0*/  FSEL R4, R4, R0, P3 ;  /* 0x0000000004047208 */ /* 0x000fe20001800000 */
[----:B------:R-:W-:Y:S01]  /*4dc0*/  FMUL.FTZ R16, R91, R6 ;  /* 0x000000065b107220 */ /* 0x000fe20000410000 */
[-C--:B------:R-:W-:Y:S02]  /*4dd0*/  FSEL R2, R2, R0.reuse, P1 ;  /* 0x0000000002027208 */ /* 0x080fe40000800000 */
[----:B------:R-:W-:Y:S01]  /*4de0*/  FSEL R3, R3, R0, P2 ;  /* 0x0000000003037208 */ /* 0x000fe20001000000 */
[----:B------:R-:W-:Y:S02]  /*4df0*/  @P0 FADD.FTZ R0, -R0, R19 ;  /* 0x0000001300000221 */ /* 0x000fe40000010100 */
        /* <DEDUP_REMOVED lines=11> */
[C---:B------:R-:W-:Y:S02]  /*4eb0*/  LEA R3, P0, R2.reuse, R194, 0x1 ;  /* 0x000000c202037211 */ /* 0x040fe400078008ff */
        /* <DEDUP_REMOVED lines=18> */
.L_x_636:
        /* <DEDUP_REMOVED lines=107> */
.L_x_637:
[----:B------:R-:W-:Y:S01]  /*5690*/  LDSM.16.M88.4 R96, [R181] ;  /* 0x00000000b560783b */ /* 0x000fe20000000200 */
[----:B-1----:R-:W-:Y:S03]  /*56a0*/  @P4 IADD3 R2, P0, R198, -0x100, RZ ;  /* 0xffffff00c6024810 */ /* 0x002fe60007f1e0ff */
[----:B------:R-:W1:Y:S02]  /*56b0*/  LDSM.16.MT88.4 R16, [R0+0x12000] ;  /* 0x012000000010783b */ /* 0x000e640000004200 */
[----:B------:R-:W-:Y:S01]  /*56c0*/  @P4 IMAD.MOV.U32 R198, RZ, RZ, R2 ;  /* 0x000000ffffc64224 */ /* 0x000fe200078e0002 */
[CC--:B------:R-:W-:Y:S01]  /*56d0*/  LEA R2, P1, R197.reuse, R188.reuse, 0x2 ;  /* 0x000000bcc5027211 */ /* 0x0c0fe200078210ff */
[----:B------:R-:W2:Y:S03]  /*56e0*/  LDSM.16.M88.4 R92, [R181+0x1000] ;  /* 0x00100000b55c783b */ /* 0x000ea60000000200 */
[-C--:B------:R-:W-:Y:S01]  /*56f0*/  LEA.HI.X.SX32 R3, R197, R189.reuse, 0x2, P1 ;  /* 0x000000bdc5037211 */ /* 0x080fe200008f16ff */
        /* <DEDUP_REMOVED lines=115> */
[-C--:B---3--:R-:W-:Y:S02]  /*5e30*/  LEA.HI.X.SX32 R11, R157, R189.reuse, 0x2, P0 ;  /* 0x000000bd9d0b7211 */ /* 0x088fe400000f16ff */
        /* <DEDUP_REMOVED lines=15> */
[CC--:B-1----:R-:W-:Y:S02]  /*5f30*/  LEA R8, P2, R219.reuse, R188.reuse, 0x2 ;  /* 0x000000bcdb087211 */ /* 0x0c2fe400078410ff */
[CC--:B--2---:R-:W-:Y:S02]  /*5f40*/  LEA R4, P0, R250.reuse, R188.reuse, 0x2 ;  /* 0x000000bcfa047211 */ /* 0x0c4fe400078010ff */
        /* <DEDUP_REMOVED lines=76> */
[----:B------:R-:W-:Y:S02]  /*6410*/  LEA.HI.X.SX32 R7, R213, R189, 0x2, P2 ;  /* 0x000000bdd5077211 */ /* 0x000fe400010f16ff */
[----:B------:R-:W-:Y:S01]  /*6420*/  ISETP.GT.AND P2, PT, R191, R227, PT ;  /* 0x000000e3bf00720c */ /* 0x000fe20003f44270 */
[----:B------:R-:W-:Y:S01]  /*6430*/  RED.E.ADD.F32.FTZ.RN.STRONG.GPU [R10.64], R99 ;  /* 0x000000630a00798e */ /* 0x000fe2000c10e786 */
[CC--:B---3--:R-:W-:Y:S03]  /*6440*/  LEA R2, P0, R222.reuse, R188.reuse, 0x2 ;  /* 0x000000bcde027211 */ /* 0x0c8fe600078010ff */
[----:B------:R-:W-:Y:S01]  /*6450*/  RED.E.ADD.F32.FTZ.RN.STRONG.GPU [R8.64], R92 ;  /* 0x0000005c0800798e */ /* 0x000fe2000c10e786 */
[-C--:B------:R-:W-:Y:S02]  /*6460*/  LEA.HI.X.SX32 R3, R222, R189.reuse, 0x2, P0 ;  /* 0x000000bdde037211 */ /* 0x080fe400000f16ff */
[----:B------:R-:W-:Y:S01]  /*6470*/  ISETP.NE.U32.AND P0, PT, R0, 0x1, PT ;  /* 0x000000010000780c */ /* 0x000fe20003f05070 */
[----:B------:R-:W-:Y:S01]  /*6480*/  RED.E.ADD.F32.FTZ.RN.STRONG.GPU [R6.64], R93 ;  /* 0x0000005d0600798e */ /* 0x000fe2000c10e786 */
[C---:B------:R-:W-:Y:S03]  /*6490*/  IADD3 R0, R168.reuse, -0x6000, RZ ;  /* 0xffffa000a8007810 */ /* 0x040fe60007ffe0ff */
[----:B------:R-:W-:Y:S08]  /*64a0*/  LDSM.16.MT88.4 R8, [R168] ;  /* 0x00000000a808783b */ /* 0x000ff00000004200 */
        /* <DEDUP_REMOVED lines=71> */
[----:B------:R-:W-:Y:S01]  /*6920*/  FMUL.FTZ R68, R48, c[0x0][0x2dc] ;  /* 0x0000b70030447a20 */ /* 0x000fe20000410000 */
[----:B------:R-:W-:Y:S01]  /*6930*/  ISETP.NE.AND P0, PT, R252, -0x1, PT ;  /* 0xfffffffffc00780c */ /* 0x000fe20003f05270 */
[----:B------:R-:W-:-:S02]  /*6940*/  FMUL.FTZ R13, R43, c[0x0][0x2dc] ;  /* 0x0000b7002b0d7a20 */ /* 0x000fc40000410000 */
[----:B------:R-:W-:Y:S01]  /*6950*/  FMUL.FTZ R48, R44, c[0x0][0x2dc] ;  /* 0x0000b7002c307a20 */ /* 0x000fe20000410000 */
[----:B------:R-:W1:Y:S01]  /*6960*/  S2R R157, SR_CTAID.Y ;  /* 0x00000000009d7919 */ /* 0x000e620000002600 */
[----:B------:R-:W-:Y:S02]  /*6970*/  FMUL.FTZ R15, R39, c[0x0][0x2dc] ;  /* 0x0000b700270f7a20 */ /* 0x000fe40000410000 */
[----:B------:R-:W-:Y:S01]  /*6980*/  FMUL.FTZ R70, R40, c[0x0][0x2dc] ;  /* 0x0000b70028467a20 */ /* 0x000fe20000410000 */
[----:B------:R-:W2:Y:S01]  /*6990*/  S2R R96, SR_CTAID.Y ;  /* 0x0000000000607919 */ /* 0x000ea20000002600 */
[----:B------:R-:W-:Y:S02]  /*69a0*/  FMUL.FTZ R100, R100, c[0x0][0x2e0] ;  /* 0x0000b80064647a20 */ /* 0x000fe40000410000 */
[----:B------:R-:W-:Y:S02]  /*69b0*/  FMUL.FTZ R44, R101, c[0x0][0x2e0] ;  /* 0x0000b800652c7a20 */ /* 0x000fe40000410000 */
[----:B------:R-:W-:-:S02]  /*69c0*/  FMUL.FTZ R102, R102, c[0x0][0x2e0] ;  /* 0x0000b80066667a20 */ /* 0x000fc40000410000 */
[----:B------:R-:W-:Y:S01]  /*69d0*/  FMUL.FTZ R43, R103, c[0x0][0x2e0] ;  /* 0x0000b800672b7a20 */ /* 0x000fe20000410000 */
[----:B------:R-:W-:Y:S01]  /*69e0*/  F2FP.PACK_AB R44, R44, R100 ;  /* 0x000000642c2c723e */ /* 0x000fe200000000ff */
[----:B------:R-:W-:Y:S02]  /*69f0*/  FMUL.FTZ R14, R41, c[0x0][0x2dc] ;  /* 0x0000b700290e7a20 */ /* 0x000fe40000410000 */
        /* <DEDUP_REMOVED lines=23> */
[----:B-1----:R-:W-:Y:S01]  /*6b70*/  SHF.R.S32.HI R97, RZ, 0x1f, R157 ;  /* 0x0000001fff617819 */ /* 0x002fe2000001149d */
        /* <DEDUP_REMOVED lines=17> */
[----:B------:R-:W-:Y:S01]  /*6c90*/  STS [R236+0x1400], R37 ;  /* 0x00140025ec007388 */ /* 0x000fe20000000800 */
[----:B------:R-:W-:Y:S02]  /*6ca0*/  FMUL.FTZ R118, R118, c[0x0][0x2e0] ;  /* 0x0000b80076767a20 */ /* 0x000fe40000410000 */
        /* <DEDUP_REMOVED lines=19> */
[----:B------:R-:W-:-:S02]  /*6de0*/  FMUL.FTZ R120, R120, c[0x0][0x2e0] ;  /* 0x0000b80078787a20 */ /* 0x000fc40000410000 */
[----:B------:R-:W-:Y:S01]  /*6df0*/  FMUL.FTZ R34, R121, c[0x0][0x2e0] ;  /* 0x0000b80079227a20 */ /* 0x000fe20000410000 */
[----:B------:R-:W-:Y:S01]  /*6e00*/  STS [R236+0x2400], R31 ;  /* 0x0024001fec007388 */ /* 0x000fe20000000800 */
[----:B------:R-:W-:Y:S01]  /*6e10*/  FMUL.FTZ R122, R122, c[0x0][0x2e0] ;  /* 0x0000b8007a7a7a20 */ /* 0x000fe20000410000 */
[----:B------:R-:W-:Y:S01]  /*6e20*/  F2FP.PACK_AB R17, R17, R73 ;  /* 0x000000491111723e */ /* 0x000fe200000000ff */
[----:B------:R-:W-:Y:S01]  /*6e30*/  FMUL.FTZ R33, R123, c[0x0][0x2e0] ;  /* 0x0000b8007b217a20 */ /* 0x000fe20000410000 */
[----:B------:R-:W-:Y:S01]  /*6e40*/  F2FP.PACK_AB R34, R34, R120 ;  /* 0x000000782222723e */ /* 0x000fe200000000ff */
        /* <DEDUP_REMOVED lines=112> */
[----:B------:R3:W-:Y:S01]  /*7550*/  STS [R236+0xb000], R2 ;  /* 0x00b00002ec007388 */ /* 0x0007e20000000800 */
[----:B-1----:R-:W-:-:S05]  /*7560*/  @P0 IADD3 R0, R232, R252, RZ ;  /* 0x000000fce8000210 */ /* 0x002fca0007ffe0ff */
[----:B---3--:R-:W-:-:S04]  /*7570*/  @P0 IMAD.WIDE.U32 R2, R0, c[0x0][0x3a0], RZ ;  /* 0x0000e80000020a25 */ /* 0x008fc800078e00ff */
[----:B------:R-:W-:Y:S01]  /*7580*/  @P0 IMAD R6, R0, c[0x0][0x3a4], R3 ;  /* 0x0000e90000060a24 */ /* 0x000fe200078e0203 */
[----:B------:R-:W-:Y:S01]  /*7590*/  @P0 MOV R5, R2 ;  /* 0x0000000200050202 */ /* 0x000fe20000000f00 */
[----:B------:R-:W-:Y:S05]  /*75a0*/  @P0 BRA `(.L_x_639) ;  /* 0x000000a000000947 */ /* 0x000fea0003800000 */
[----:B--2---:R-:W-:Y:S01]  /*75b0*/  SHF.R.S32.HI R0, RZ, 0x1f, R232 ;  /* 0x0000001fff007819 */ /* 0x004fe200000114e8 */
        /* <DEDUP_REMOVED lines=9> */
.L_x_639:
[----:B--2---:R-:W-:-:S05]  /*7650*/  @P0 IADD3 R0, R232, R252, RZ ;  /* 0x000000fce8000210 */ /* 0x004fca0007ffe0ff */
        /* <DEDUP_REMOVED lines=14> */
.L_x_640:
[----:B------:R-:W2:Y:S01]  /*7740*/  LDL.64 R2, [R1] ;  /* 0x0000000001027983 */ /* 0x000ea20000100a00 */
[C---:B------:R-:W-:Y:S01]  /*7750*/  SHF.L.U32 R0, R228.reuse, 0x6, RZ ;  /* 0x00000006e4007819 */ /* 0x040fe200000006ff */
[----:B------:R-:W-:Y:S01]  /*7760*/  IMAD R23, R228, -0x40, R200 ;  /* 0xffffffc0e4177824 */ /* 0x000fe200078e02c8 */
[----:B------:R-:W-:Y:S01]  /*7770*/  BSSY B0, `(.L_x_641) ;  /* 0x000002a000007945 */ /* 0x000fe20003800000 */
[----:B------:R-:W-:Y:S01]  /*7780*/  BAR.SYNC.DEFER_BLOCKING 0x0 ;  /* 0x0000000000007b1d */ /* 0x000fe20000010000 */
[----:B------:R-:W-:Y:S02]  /*7790*/  SHF.R.S32.HI R24, RZ, 0x1f, R0 ;  /* 0x0000001fff187819 */ /* 0x000fe40000011400 */
[----:B------:R-:W-:Y:S02]  /*77a0*/  ISETP.GE.AND P2, PT, R233, R23, PT ;  /* 0x00000017e900720c */ /* 0x000fe40003f46270 */
[----:B------:R-:W-:Y:S01]  /*77b0*/  SHF.R.S32.HI R65, RZ, 0x1f, R233 ;  /* 0x0000001fff417819 */ /* 0x000fe200000114e9 */
[----:B------:R-:W1:Y:S01]  /*77c0*/  S2R R66, SR_CTAID.Z ;  /* 0x0000000000427919 */ /* 0x000e620000002700 */
[----:B------:R-:W-:-:S04]  /*77d0*/  IMAD R4, R24, c[0x0][0x3a0], RZ ;  /* 0x0000e80018047a24 */ /* 0x000fc800078e02ff */
[----:B------:R-:W-:Y:S01]  /*77e0*/  IMAD R4, R0, c[0x0][0x3a4], R4 ;  /* 0x0000e90000047a24 */ /* 0x000fe200078e0204 */
[----:B------:R3:W4:Y:S04]  /*77f0*/  LDS.128 R36, [R196+0x13000] ;  /* 0x01300000c4247984 */ /* 0x0007280000000c00 */
[----:B------:R3:W2:Y:S01]  /*7800*/  LDS.128 R32, [R196+0x15000] ;  /* 0x01500000c4207984 */ /* 0x0006a20000000c00 */
[----:B-1----:R-:W-:-:S03]  /*7810*/  SHF.R.S32.HI R64, RZ, 0x1f, R66 ;  /* 0x0000001fff407819 */ /* 0x002fc60000011442 */
[----:B------:R3:W1:Y:S04]  /*7820*/  LDS.128 R28, [R196+0x17000] ;  /* 0x01700000c41c7984 */ /* 0x0006680000000c00 */
[----:B------:R3:W1:Y:S04]  /*7830*/  LDS.128 R48, [R196+0x18000] ;  /* 0x01800000c4307984 */ /* 0x0006680000000c00 */
[----:B------:R3:W1:Y:S04]  /*7840*/  LDS.128 R60, [R196+0x19000] ;  /* 0x01900000c43c7984 */ /* 0x0006680000000c00 */
[----:B------:R3:W1:Y:S04]  /*7850*/  LDS.128 R44, [R196+0x1a000] ;  /* 0x01a00000c42c7984 */ /* 0x0006680000000c00 */
[----:B------:R3:W1:Y:S04]  /*7860*/  LDS.128 R56, [R196+0x1b000] ;  /* 0x01b00000c4387984 */ /* 0x0006680000000c00 */
[----:B------:R3:W1:Y:S04]  /*7870*/  LDS.128 R40, [R196+0x1c000] ;  /* 0x01c00000c4287984 */ /* 0x0006680000000c00 */
[----:B------:R3:W1:Y:S01]  /*7880*/  LDS.128 R52, [R196+0x1d000] ;  /* 0x01d00000c4347984 */ /* 0x0006620000000c00 */
[----:B--2---:R-:W-:-:S02]  /*7890*/  MOV R20, R2 ;  /* 0x0000000200147202 */ /* 0x004fc40000000f00 */
[----:B------:R-:W-:-:S05]  /*78a0*/  MOV R21, R3 ;  /* 0x0000000300157202 */ /* 0x000fca0000000f00 */
[----:B------:R-:W-:-:S05]  /*78b0*/  IMAD.WIDE.U32 R2, R0, c[0x0][0x3a0], R20 ;  /* 0x0000e80000027a25 */ /* 0x000fca00078e0014 */
[----:B------:R-:W-:-:S04]  /*78c0*/  IADD3 R2, P0, R5, R2, RZ ;  /* 0x0000000205027210 */ /* 0x000fc80007f1e0ff */
[----:B------:R-:W-:Y:S01]  /*78d0*/  IADD3.X R3, R6, R3, R4, P0, !PT ;  /* 0x0000000306037210 */ /* 0x000fe200007fe404 */
[----:B------:R-:W-:-:S04]  /*78e0*/  IMAD R6, R64, c[0x0][0x3b8], RZ ;  /* 0x0000ee0040067a24 */ /* 0x000fc800078e02ff */
[C---:B------:R-:W-:Y:S02]  /*78f0*/  IMAD R6, R66.reuse, c[0x0][0x3bc], R6 ;  /* 0x0000ef0042067a24 */ /* 0x040fe400078e0206 */
[----:B------:R-:W-:-:S05]  /*7900*/  IMAD.WIDE.U32 R4, R66, c[0x0][0x3b8], R2 ;  /* 0x0000ee0042047a25 */ /* 0x000fca00078e0002 */
[----:B------:R-:W-:Y:S01]  /*7910*/  IADD3 R22, R6, R5, RZ ;  /* 0x0000000506167210 */ /* 0x000fe20007ffe0ff */
        /* <DEDUP_REMOVED lines=15> */
.L_x_642:
[----:B-1-34-:R-:W-:Y:S05]  /*7a10*/  BSYNC B0 ;  /* 0x0000000000007941 */ /* 0x01afea0003800000 */
.L_x_641:
[----:B------:R-:W-:Y:S01]  /*7a20*/  IADD3 R2, R233, 0x20, RZ ;  /* 0x00000020e9027810 */ /* 0x000fe20007ffe0ff */
[----:B------:R-:W-:Y:S03]  /*7a30*/  BSSY B0, `(.L_x_643) ;  /* 0x000000f000007945 */ /* 0x000fe60003800000 */
[----:B------:R-:W-:-:S13]  /*7a40*/  ISETP.GE.AND P1, PT, R2, R23, PT ;  /* 0x000000170200720c */ /* 0x000fda0003f26270 */
        /* <DEDUP_REMOVED lines=13> */
.L_x_644:
[----:B------:R-:W-:Y:S05]  /*7b20*/  BSYNC B0 ;  /* 0x0000000000007941 */ /* 0x000fea0003800000 */
.L_x_643:
        /* <DEDUP_REMOVED lines=19> */
[----:B------:R1:W-:Y:S04]  /*7c60*/  STG.E.128 [R2.64], R48 ;  /* 0x0000003002007986 */ /* 0x0003e8000c101d06 */
[----:B------:R1:W-:Y:S04]  /*7c70*/  STG.E.128 [R2.64+0x80], R44 ;  /* 0x0000802c02007986 */ /* 0x0003e8000c101d06 */
[----:B------:R1:W-:Y:S02]  /*7c80*/  STG.E.128 [R2.64+0x100], R40 ;  /* 0x0001002802007986 */ /* 0x0003e4000c101d06 */
.L_x_646:
[----:B------:R-:W-:Y:S05]  /*7c90*/  BSYNC B0 ;  /* 0x0000000000007941 */ /* 0x000fea0003800000 */
.L_x_645:
        /* <DEDUP_REMOVED lines=14> */
.L_x_635:
[----:B------:R-:W-:Y:S05]  /*7d80*/  BSYNC B1 ;  /* 0x0000000000017941 */ /* 0x000fea0003800000 */
.L_x_621:
[----:B------:R-:W-:-:S04]  /*7d90*/  IADD3 R228, R228, c[0x0][0xc], RZ ;  /* 0x00000300e4e47a10 */ /* 0x000fc80007ffe0ff */
[----:B------:R-:W-:-:S13]  /*7da0*/  ISETP.GE.AND P0, PT, R228, UR5, PT ;  /* 0x00000005e4007c0c */ /* 0x000fda000bf06270 */
[----:B------:R-:W-:Y:S01]  /*7db0*/  @P0 CALL.REL.NOINC `(.L_x_647) ;  /* 0x0000001000000944 */ /* 0x000fe20003c00000 */
[----:B------:R-:W-:Y:S05]  /*7dc0*/  BRA `(.L_x_648) ;  /* 0xffff8ad000007947 */ /* 0x000fea000383ffff */
.L_x_647:
[----:B------:R-:W-:Y:S05]  /*7dd0*/  EXIT ;  /* 0x000000000000794d */ /* 0x000fea0003800000 */
.L_x_649:
        /* <DEDUP_REMOVED lines=10> */
.L_x_816:


//--------------------- .text._ZN5flash44flash_bwd_dq_dk_dv_loop_seqk_parallel_kernelI23Flash_bwd_kernel_traitsILi192ELi64ELi64ELi8ELi4ELi2ELi2ELb0ELb0EN7cutlass6half_tE19Flash_kernel_traitsILi192ELi64ELi64ELi8ES3_EELb0ELb1ELb0ELb0ELb0ELb1ELb1EEEvNS_16Flash_bwd_paramsE --------------------------
	.section	.text._ZN5flash44flash_bwd_dq_dk_dv_loop_seqk_parallel_kernelI23Flash_bwd_kernel_traitsILi192ELi64ELi64ELi8ELi4ELi2ELi2ELb0ELb0EN7cutlass6half_tE19Flash_kernel_traitsILi192ELi64ELi64ELi8ES3_EELb0ELb1ELb0ELb0ELb0ELb1ELb1EEEvNS_16Flash_bwd_paramsE,"ax",@progbits
	.sectioninfo	@"SHI_REGISTERS=255"
	.align	128
        .global         _ZN5flash44flash_bwd_dq_dk_dv_loop_seqk_parallel_kernelI23Flash_bwd_kernel_traitsILi192ELi64ELi64ELi8ELi4ELi2ELi2ELb0ELb0EN7cutlass6half_tE19Flash_kernel_traitsILi192ELi64ELi64ELi8ES3_EELb0ELb1ELb0ELb0ELb0ELb1ELb1EEEvNS_16Flash_bwd_paramsE
        .type           _ZN5flash44flash_bwd_dq_dk_dv_loop_seqk_parallel_kernelI23Flash_bwd_kernel_traitsILi192ELi64ELi64ELi8ELi4ELi2ELi2ELb0ELb0EN7cutlass6half_tE19Flash_kernel_traitsILi192ELi64ELi64ELi8ES3_EELb0ELb1ELb0ELb0ELb0ELb1ELb1EEEvNS_16Flash_bwd_paramsE,@function
        .size           _ZN5flash44flash_bwd_dq_dk_dv_loop_seqk_parallel_kernelI23Flash_bwd_kernel_traitsILi192ELi64ELi64ELi8ELi4ELi2ELi2ELb0ELb0EN7cutlass6half_tE19Flash_kernel_traitsILi192ELi64ELi64ELi8ES3_EELb0ELb1ELb0ELb0ELb0ELb1ELb1EEEvNS_16Flash_bwd_paramsE,(.L_x_817 - _ZN5flash44flash_bwd_dq_dk_dv_loop_seqk_parallel_kernelI23Flash_bwd_kernel_traitsILi192ELi64ELi64ELi8ELi4ELi2ELi2ELb0ELb0EN7cutlass6half_tE19Flash_kernel_traitsILi192ELi64ELi64ELi8ES3_EELb0ELb1ELb0ELb0ELb0ELb1ELb1EEEvNS_16Flash_bwd_paramsE)
        .other          _ZN5flash44flash_bwd_dq_dk_dv_loop_seqk_parallel_kernelI23Flash_bwd_kernel_traitsILi192ELi64ELi64ELi8ELi4ELi2ELi2ELb0ELb0EN7cutlass6half_tE19Flash_kernel_traitsILi192ELi64ELi64ELi8ES3_EELb0ELb1ELb0ELb0ELb0ELb1ELb1EEEvNS_16Flash_bwd_paramsE,@"STO_CUDA_ENTRY STV_DEFAULT"
_ZN5flash44flash_bwd_dq_dk_dv_loop_seqk_parallel_kernelI23Flash_bwd_kernel_traitsILi192ELi64ELi64ELi8ELi4ELi2ELi2ELb0ELb0EN7cutlass6half_tE19Flash_kernel_traitsILi192ELi64ELi64ELi8ES3_EELb0ELb1ELb0ELb0ELb0ELb1ELb1EEEvNS_16Flash_bwd_paramsE:
.text._ZN5flash44flash_bwd_dq_dk_dv_loop_seqk_parallel_kernelI23Flash_bwd_kernel_traitsILi192ELi64ELi64ELi8ELi4ELi2ELi2ELb0ELb0EN7cutlass6half_tE19Flash_kernel_traitsILi192ELi64ELi64ELi8ES3_EELb0ELb1ELb0ELb0ELb0ELb1ELb1EEEvNS_16Flash_bwd_paramsE:
        /* <DEDUP_REMOVED lines=139> */
.L_x_678:
        /* <DEDUP_REMOVED lines=35> */
.L_x_650:
        /* <DEDUP_REMOVED lines=45> */
.L_x_652:
        /* <DEDUP_REMOVED lines=15> */
.L_x_653:
        /* <DEDUP_REMOVED lines=86> */
.L_x_654:
[----:B------:R-:W-:-:S04]  /*1400*/  IMAD R0, R34, c[0x0][0x1c0], R32 ;  /* 0x0000700022007a24 */ /* 0x000fc800078e0220 */
[----:B------:R-:W-:-:S03]  /*1410*/  IMAD R0, R0, c[0x0][0x224], RZ ;  /* 0x0000890000007a24 */ /* 0x000fc600078e02ff */
.L_x_655:
        /* <DEDUP_REMOVED lines=82> */
.L_x_657:
        /* <DEDUP_REMOVED lines=15> */
.L_x_658:
        /* <DEDUP_REMOVED lines=24> */
.L_x_660:
[----:B------:R-:W-:Y:S05]  /*1bb0*/  BSYNC B0 ;  /* 0x0000000000007941 */ /* 0x000fea0003800000 */
.L_x_659:
        /* <DEDUP_REMOVED lines=16> */
.L_x_662:
[----:B------:R-:W-:Y:S05]  /*1cc0*/  BSYNC B0 ;  /* 0x0000000000007941 */ /* 0x000fea0003800000 */
.L_x_661:
        /* <DEDUP_REMOVED lines=22> */
.L_x_664:
[----:B------:R-:W-:Y:S05]  /*1e30*/  BSYNC B0 ;  /* 0x0000000000007941 */ /* 0x000fea0003800000 */
.L_x_663:
        /* <DEDUP_REMOVED lines=14> */
.L_x_656:
        /* <DEDUP_REMOVED lines=285> */
.L_x_668:
[----:B------:R-:W0:Y:S01]  /*30f0*/  LDGDEPBAR ;  /* 0x00000000000079af */ /* 0x000e220000000000 */
[C---:B------:R-:W-:Y:S02]  /*3100*/  IADD3 R0, R175.reuse, R185, RZ ;  /* 0x000000b9af007210 */ /* 0x040fe40007ffe0ff */
[-C--:B------:R-:W-:Y:S02]  /*3110*/  IADD3 R2, R175, R180.reuse, RZ ;  /* 0x000000b4af027210 */ /* 0x080fe40007ffe0ff */
[----:B------:R-:W-:Y:S02]  /*3120*/  IADD3 R3, R0, R180, RZ ;  /* 0x000000b400037210 */ /* 0x000fe40007ffe0ff */
[----:B-----5:R-:W-:Y:S02]  /*3130*/  FSETP.NEU.FTZ.AND P0, PT, R198, -INF , PT ;  /* 0xff800000c600780b */ /* 0x020fe40003f1d000 */
[----:B------:R-:W-:Y:S02]  /*3140*/  MOV R158, c[0x0][0x22c] ;  /* 0x00008b00009e7a02 */ /* 0x000fe40000000f00 */
[----:B------:R-:W-:Y:S03]  /*3150*/  ISETP.GT.AND P4, PT, R196, R226, PT ;  /* 0x000000e2c400720c */ /* 0x000fe60003f84270 */
        /* <DEDUP_REMOVED lines=112> */
[CC--:B-1----:R-:W-:Y:S01]  /*3860*/  @!P2 IMNMX R5, R4.reuse, R204.reuse, PT ;  /* 0x000000cc0405a217 */ /* 0x0c2fe20003800200 */
[----:B------:R-:W-:Y:S01]  /*3870*/  FMUL.FTZ R15, R15, c[0x0][0x2ec] ;  /* 0x0000bb000f0f7a20 */ /* 0x000fe20000410000 */
[----:B------:R-:W-:Y:S01]  /*3880*/  @!P2 IADD3 R4, R4, 0x8, RZ ;  /* 0x000000080404a810 */ /* 0x000fe20007ffe0ff */
[----:B------:R-:W-:Y:S01]  /*3890*/  FMUL.FTZ R16, R16, c[0x0][0x2ec] ;  /* 0x0000bb0010107a20 */ /* 0x000fe20000410000 */
[-C--:B------:R-:W-:Y:S01]  /*38a0*/  @!P2 ISETP.GE.AND P1, PT, R3, R5.reuse, PT ;  /* 0x000000050300a20c */ /* 0x080fe20003f26270 */
        /* <DEDUP_REMOVED lines=13> */
[C---:B------:R-:W-:Y:S04]  /*3980*/  FSETP.NEU.FTZ.AND P0, PT, R199.reuse, -INF , PT ;  /* 0xff800000c700780b */ /* 0x040fe80003f1d000 */
        /* <DEDUP_REMOVED lines=106> */
[----:B------:R-:W-:Y:S04]  /*4030*/  STS [R201+0x20400], R3 ;  /* 0x02040003c9007388 */ /* 0x000fe80000000800 */
[----:B------:R1:W-:Y:S01]  /*4040*/  STS [R202+0x20000], R2 ;  /* 0x02000002ca007388 */ /* 0x0003e20000000800 */
[----:B----4-:R-:W-:Y:S05]  /*4050*/  F2FP.PACK_AB R0, R150, R151 ;  /* 0x000000979600723e */ /* 0x010fea00000000ff */
[----:B------:R2:W-:Y:S04]  /*4060*/  STS [R202+0x20400], R0 ;  /* 0x02040000ca007388 */ /* 0x0005e80000000800 */
[----:B------:R-:W-:Y:S08]  /*4070*/  LDSM.16.M88.4 R16, [R176+0xc000] ;  /* 0x00c00000b010783b */ /* 0x000ff00000000200 */
[----:B------:R-:W3:Y:S08]  /*4080*/  LDSM.16.M88.4 R8, [R169+0x18000] ;  /* 0x01800000a908783b */ /* 0x000ef00000000200 */
[----:B------:R-:W3:Y:S08]  /*4090*/  LDSM.16.M88.4 R68, [R169+0x18800] ;  /* 0x01880000a944783b */ /* 0x000ef00000000200 */
[----:B-1----:R-:W4:Y:S04]  /*40a0*/  LDG.E R2, [R76.64] ;  /* 0x000000064c027981 */ /* 0x002f28000c1e1900 */
[----:B------:R-:W-:Y:S08]  /*40b0*/  LDSM.16.M88.4 R72, [R177+0xc000] ;  /* 0x00c00000b148783b */ /* 0x000ff00000000200 */
[----:B--2---:R-:W2:Y:S01]  /*40c0*/  LDG.E R0, [R76.64+0x20] ;  /* 0x000020064c007981 */ /* 0x004ea2000c1e1900 */
[C---:B---3--:R-:W-:Y:S08]  /*40d0*/  HMMA.16816.F32 R4, R16.reuse, R8, RZ ;  /* 0x000000081004723c */ /* 0x048ff000000018ff */
[C---:B------:R-:W-:Y:S08]  /*40e0*/  HMMA.16816.F32 R8, R16.reuse, R10, RZ ;  /* 0x0000000a1008723c */ /* 0x040ff000000018ff */
[C---:B------:R-:W-:Y:S08]  /*40f0*/  HMMA.16816.F32 R12, R16.reuse, R68, RZ ;  /* 0x00000044100c723c */ /* 0x040ff000000018ff */
        /* <DEDUP_REMOVED lines=76> */
[C---:B----4-:R-:W-:Y:S02]  /*45c0*/  FADD.FTZ R3, -R2.reuse, R5 ;  /* 0x0000000502037221 */ /* 0x050fe40000010100 */
[----:B------:R-:W-:Y:S02]  /*45d0*/  FADD.FTZ R4, -R2, R4 ;  /* 0x0000000402047221 */ /* 0x000fe40000010100 */
[----:B------:R-:W-:Y:S02]  /*45e0*/  FMUL.FTZ R3, R148, R3 ;  /* 0x0000000394037220 */ /* 0x000fe40000410000 */
[----:B------:R-:W-:Y:S02]  /*45f0*/  FMUL.FTZ R4, R94, R4 ;  /* 0x000000045e047220 */ /* 0x000fe40000410000 */
[C---:B------:R-:W-:Y:S02]  /*4600*/  FADD.FTZ R5, -R2.reuse, R8 ;  /* 0x0000000802057221 */ /* 0x040fe40000010100 */
[----:B------:R-:W-:Y:S02]  /*4610*/  FADD.FTZ R8, -R2, R9 ;  /* 0x0000000902087221 */ /* 0x000fe40000010100 */
[----:B------:R-:W-:Y:S02]  /*4620*/  FMUL.FTZ R5, R99, R5 ;  /* 0x0000000563057220 */ /* 0x000fe40000410000 */
[----:B------:R-:W-:Y:S01]  /*4630*/  FMUL.FTZ R8, R97, R8 ;  /* 0x0000000861087220 */ /* 0x000fe20000410000 */
[C---:B-1----:R-:W-:Y:S07]  /*4640*/  HMMA.16816.F32 R12, R68.reuse, R72, R12 ;  /* 0x00000048440c723c */ /* 0x042fee000000180c */
[----:B------:R-:W-:Y:S01]  /*4650*/  FFMA.FTZ R72, -R89, R89, 1 ;  /* 0x3f80000059487423 */ /* 0x000fe20000010159 */
[----:B------:R-:W-:Y:S04]  /*4660*/  HMMA.16816.F32 R16, R68, R74, R16 ;  /* 0x0000004a4410723c */ /* 0x000fe80000001810 */
[----:B------:R-:W-:Y:S03]  /*4670*/  FMUL.FTZ R72, R72, c[0x0][0x2ec] ;  /* 0x0000bb0048487a20 */ /* 0x000fe60000410000 */
[----:B------:R-:W-:Y:S02]  /*4680*/  FFMA.FTZ R71, -R83, R83, 1 ;  /* 0x3f80000053477423 */ /* 0x000fe40000010153 */
[----:B------:R-:W-:Y:S03]  /*4690*/  FMUL.FTZ R72, R4, R72 ;  /* 0x0000004804487220 */ /* 0x000fe60000410000 */
[----:B------:R-:W-:Y:S02]  /*46a0*/  FMUL.FTZ R71, R71, c[0x0][0x2ec] ;  /* 0x0000bb0047477a20 */ /* 0x000fe40000410000 */
[----:B------:R-:W-:Y:S02]  /*46b0*/  FFMA.FTZ R4, -R81, R81, 1 ;  /* 0x3f80000051047423 */ /* 0x000fe40000010151 */
[----:B------:R-:W-:Y:S02]  /*46c0*/  FMUL.FTZ R71, R3, R71 ;  /* 0x0000004703477220 */ /* 0x000fe40000410000 */
[----:B------:R-:W-:Y:S02]  /*46d0*/  FFMA.FTZ R3, -R82, R82, 1 ;  /* 0x3f80000052037423 */ /* 0x000fe40000010152 */
[C---:B------:R-:W-:Y:S02]  /*46e0*/  FADD.FTZ R12, -R2.reuse, R12 ;  /* 0x0000000c020c7221 */ /* 0x040fe40000010100 */
[C---:B------:R-:W-:Y:S02]  /*46f0*/  FADD.FTZ R9, -R2.reuse, R13 ;  /* 0x0000000d02097221 */ /* 0x040fe40000010100 */
[C---:B------:R-:W-:Y:S02]  /*4700*/  FADD.FTZ R68, -R2.reuse, R16 ;  /* 0x0000001002447221 */ /* 0x040fe40000010100 */
[----:B------:R-:W-:Y:S02]  /*4710*/  FADD.FTZ R17, -R2, R17 ;  /* 0x0000001102117221 */ /* 0x000fe40000010100 */
[----:B------:R-:W-:Y:S02]  /*4720*/  FMUL.FTZ R16, R3, c[0x0][0x2ec] ;  /* 0x0000bb0003107a20 */ /* 0x000fe40000410000 */
[----:B------:R-:W-:Y:S02]  /*4730*/  FMUL.FTZ R13, R4, c[0x0][0x2ec] ;  /* 0x0000bb00040d7a20 */ /* 0x000fe40000410000 */
[----:B------:R-:W-:Y:S02]  /*4740*/  FMUL.FTZ R16, R5, R16 ;  /* 0x0000001005107220 */ /* 0x000fe40000410000 */
[----:B------:R-:W-:Y:S02]  /*4750*/  FFMA.FTZ R70, -R88, R88, 1 ;  /* 0x3f80000058467423 */ /* 0x000fe40000010158 */
[----:B------:R-:W-:Y:S02]  /*4760*/  FFMA.FTZ R69, -R80, R80, 1 ;  /* 0x3f80000050457423 */ /* 0x000fe40000010150 */
[----:B------:R-:W-:Y:S02]  /*4770*/  FMUL.FTZ R4, R96, R68 ;  /* 0x0000004460047220 */ /* 0x000fe40000410000 */
[----:B------:R-:W-:Y:S02]  /*4780*/  FMUL.FTZ R5, R95, R17 ;  /* 0x000000115f057220 */ /* 0x000fe40000410000 */
[----:B------:R-:W-:Y:S02]  /*4790*/  FFMA.FTZ R68, -R79, R79, 1 ;  /* 0x3f8000004f447423 */ /* 0x000fe4000001014f */
[----:B------:R-:W-:Y:S02]  /*47a0*/  FFMA.FTZ R17, -R78, R78, 1 ;  /* 0x3f8000004e117423 */ /* 0x000fe4000001014e */
        /* <DEDUP_REMOVED lines=8> */
[C---:B--2---:R-:W-:Y:S02]  /*4830*/  FADD.FTZ R2, -R0.reuse, R6 ;  /* 0x0000000600027221 */ /* 0x044fe40000010100 */
[----:B------:R-:W-:Y:S02]  /*4840*/  FADD.FTZ R3, -R0, R7 ;  /* 0x0000000700037221 */ /* 0x000fe40000010100 */
[----:B------:R-:W-:Y:S02]  /*4850*/  FMUL.FTZ R68, R4, R68 ;  /* 0x0000004404447220 */ /* 0x000fe40000410000 */
[----:B------:R-:W-:Y:S02]  /*4860*/  FMUL.FTZ R17, R5, R17 ;  /* 0x0000001105117220 */ /* 0x000fe40000410000 */
[----:B------:R-:W-:Y:S02]  /*4870*/  FFMA.FTZ R4, -R93, R93, 1 ;  /* 0x3f8000005d047423 */ /* 0x000fe4000001015d */
[----:B------:R-:W-:Y:S02]  /*4880*/  FFMA.FTZ R5, -R92, R92, 1 ;  /* 0x3f8000005c057423 */ /* 0x000fe4000001015c */
[----:B------:R-:W-:Y:S02]  /*4890*/  FADD.FTZ R9, -R0, R11 ;  /* 0x0000000b00097221 */ /* 0x000fe40000010100 */
[----:B------:R-:W-:Y:S02]  /*48a0*/  FFMA.FTZ R7, -R90, R90, 1 ;  /* 0x3f8000005a077423 */ /* 0x000fe4000001015a */
[----:B------:R-:W-:Y:S02]  /*48b0*/  FMUL.FTZ R2, R157, R2 ;  /* 0x000000029d027220 */ /* 0x000fe40000410000 */
[----:B------:R-:W-:Y:S02]  /*48c0*/  FMUL.FTZ R3, R155, R3 ;  /* 0x000000039b037220 */ /* 0x000fe40000410000 */
[----:B------:R-:W-:Y:S02]  /*48d0*/  FMUL.FTZ R4, R4, c[0x0][0x2ec] ;  /* 0x0000bb0004047a20 */ /* 0x000fe40000410000 */
[----:B------:R-:W-:Y:S02]  /*48e0*/  FMUL.FTZ R5, R5, c[0x0][0x2ec] ;  /* 0x0000bb0005057a20 */ /* 0x000fe40000410000 */
[----:B------:R-:W-:Y:S02]  /*48f0*/  FMUL.FTZ R9, R152, R9 ;  /* 0x0000000998097220 */ /* 0x000fe40000410000 */
[----:B------:R-:W-:Y:S02]  /*4900*/  FMUL.FTZ R7, R7, c[0x0][0x2ec] ;  /* 0x0000bb0007077a20 */ /* 0x000fe40000410000 */
[----:B------:R-:W-:Y:S02]  /*4910*/  FMUL.FTZ R13, R8, R13 ;  /* 0x0000000d080d7220 */ /* 0x000fe40000410000 */
[----:B------:R-:W-:Y:S02]  /*4920*/  FADD.FTZ R6, -R0, R10 ;  /* 0x0000000a00067221 */ /* 0x000fe40000010100 */
[----:B------:R-:W-:Y:S02]  /*4930*/  FMUL.FTZ R4, R2, R4 ;  /* 0x0000000402047220 */ /* 0x000fe40000410000 */
[----:B------:R-:W-:Y:S02]  /*4940*/  FMUL.FTZ R5, R3, R5 ;  /* 0x0000000503057220 */ /* 0x000fe40000410000 */
[C---:B------:R-:W-:Y:S02]  /*4950*/  FADD.FTZ R3, -R0.reuse, R14 ;  /* 0x0000000e00037221 */ /* 0x040fe40000010100 */
[C---:B------:R-:W-:Y:S02]  /*4960*/  FADD.FTZ R14, -R0.reuse, R15 ;  /* 0x0000000f000e7221 */ /* 0x040fe40000010100 */
[----:B------:R-:W-:Y:S02]  /*4970*/  FFMA.FTZ R8, -R91, R91, 1 ;  /* 0x3f8000005b087423 */ /* 0x000fe4000001015b */
[C---:B------:R-:W-:Y:S02]  /*4980*/  FADD.FTZ R18, -R0.reuse, R18 ;  /* 0x0000001200127221 */ /* 0x040fe40000010100 */
        /* <DEDUP_REMOVED lines=47> */
.L_x_666:
        /* <DEDUP_REMOVED lines=107> */
.L_x_667:
        /* <DEDUP_REMOVED lines=461> */
.L_x_669:
        /* <DEDUP_REMOVED lines=15> */
.L_x_670:
        /* <DEDUP_REMOVED lines=43> */
.L_x_672:
[----:B------:R-:W-:Y:S05]  /*73a0*/  BSYNC B0 ;  /* 0x0000000000007941 */ /* 0x000fea0003800000 */
.L_x_671:
        /* <DEDUP_REMOVED lines=17> */
.L_x_674:
[----:B------:R-:W-:Y:S05]  /*74c0*/  BSYNC B0 ;  /* 0x0000000000007941 */ /* 0x000fea0003800000 */
.L_x_673:
        /* <DEDUP_REMOVED lines=22> */
.L_x_676:
[----:B------:R-:W-:Y:S05]  /*7630*/  BSYNC B0 ;  /* 0x0000000000007941 */ /* 0x000fea0003800000 */
.L_x_675:
        /* <DEDUP_REMOVED lines=14> */
.L_x_665:
[----:B------:R-:W-:Y:S05]  /*7720*/  BSYNC B1 ;  /* 0x0000000000017941 */ /* 0x000fea0003800000 */
.L_x_651:
[----:B------:R-:W-:-:S04]  /*7730*/  IADD3 R230, R230, c[0x0][0xc], RZ ;  /* 0x00000300e6e67a10 */ /* 0x000fc80007ffe0ff */
[----:B------:R-:W-:-:S13]  /*7740*/  ISETP.GE.AND P0, PT, R230, UR4, PT ;  /* 0x00000004e6007c0c */ /* 0x000fda000bf06270 */
[----:B------:R-:W-:Y:S01]  /*7750*/  @P0 CALL.REL.NOINC `(.L_x_677) ;  /* 0x0000001000000944 */ /* 0x000fe20003c00000 */
[----:B------:R-:W-:Y:S05]  /*7760*/  BRA `(.L_x_678) ;  /* 0xffff914000007947 */ /* 0x000fea000383ffff */
.L_x_677:
[----:B------:R-:W-:Y:S05]  /*7770*/  EXIT ;  /* 0x000000000000794d */ /* 0x000fea0003800000 */
.L_x_679:
        /* <DEDUP_REMOVED lines=16> */
.L_x_817:


//--------------------- .text._ZN5flash44flash_bwd_dq_dk_dv_loop_seqk_parallel_kernelI23Flash_bwd_kernel_traitsILi192ELi64ELi64ELi8ELi4ELi2ELi2ELb0ELb0EN7cutlass6half_tE19Flash_kernel_traitsILi192ELi64ELi64ELi8ES3_EELb1ELb1ELb0ELb1ELb0ELb0ELb0EEEvNS_16Flash_bwd_paramsE --------------------------
	.section	.text._ZN5flash44flash_bwd_dq_dk_dv_loop_seqk_parallel_kernelI23Flash_bwd_kernel_traitsILi192ELi64ELi64ELi8ELi4ELi2ELi2ELb0ELb0EN7cutlass6half_tE19Flash_kernel_traitsILi192ELi64ELi64ELi8ES3_EELb1ELb1ELb0ELb1ELb0ELb0ELb0EEEvNS_16Flash_bwd_paramsE,"ax",@progbits
	.sectioninfo	@"SHI_REGISTERS=255"
	.align	128
        .global         _ZN5flash44flash_bwd_dq_dk_dv_loop_seqk_parallel_kernelI23Flash_bwd_kernel_traitsILi192ELi64ELi64ELi8ELi4ELi2ELi2ELb0ELb0EN7cutlass6half_tE19Flash_kernel_traitsILi192ELi64ELi64ELi8ES3_EELb1ELb1ELb0ELb1ELb0ELb0ELb0EEEvNS_16Flash_bwd_paramsE
        .type           _ZN5flash44flash_bwd_dq_dk_dv_loop_seqk_parallel_kernelI23Flash_bwd_kernel_traitsILi192ELi64ELi64ELi8ELi4ELi2ELi2ELb0ELb0EN7cutlass6half_tE19Flash_kernel_traitsILi192ELi64ELi64ELi8ES3_EELb1ELb1ELb0ELb1ELb0ELb0ELb0EEEvNS_16Flash_bwd_paramsE,@function
        .size           _ZN5flash44flash_bwd_dq_dk_dv_loop_seqk_parallel_kernelI23Flash_bwd_kernel_traitsILi192ELi64ELi64ELi8ELi4ELi2ELi2ELb0ELb0EN7cutlass6half_tE19Flash_kernel_traitsILi192ELi64ELi64ELi8ES3_EELb1ELb1ELb0ELb1ELb0ELb0ELb0EEEvNS_16Flash_bwd_paramsE,(.L_x_818 - _ZN5flash44flash_bwd_dq_dk_dv_loop_seqk_parallel_kernelI23Flash_bwd_kernel_traitsILi192ELi64ELi64ELi8ELi4ELi2ELi2ELb0ELb0EN7cutlass6half_tE19Flash_kernel_traitsILi192ELi64ELi64ELi8ES3_EELb1ELb1ELb0ELb1ELb0ELb0ELb0EEEvNS_16Flash_bwd_paramsE)
        .other          _ZN5flash44flash_bwd_dq_dk_dv_loop_seqk_parallel_kernelI23Flash_bwd_kernel_traitsILi192ELi64ELi64ELi8ELi4ELi2ELi2ELb0ELb0EN7cutlass6half_tE19Flash_kernel_traitsILi192ELi64ELi64ELi8ES3_EELb1ELb1ELb0ELb1ELb0ELb0ELb0EEEvNS_16Flash_bwd_paramsE,@"STO_CUDA_ENTRY STV_DEFAULT"
_ZN5flash44flash_bwd_dq_dk_dv_loop_seqk_parallel_kernelI23Flash_bwd_kernel_traitsILi192ELi64ELi64ELi8ELi4ELi2ELi2ELb0ELb0EN7cutlass6half_tE19Flash_kernel_traitsILi192ELi64ELi64ELi8ES3_EELb1ELb1ELb0ELb1ELb0ELb0ELb0EEEvNS_16Flash_bwd_paramsE:
.text._ZN5flash44flash_bwd_dq_dk_dv_loop_seqk_parallel_kernelI23Flash_bwd_kernel_traitsILi192ELi64ELi64ELi8ELi4ELi2ELi2ELb0ELb0EN7cutlass6half_tE19Flash_kernel_traitsILi192ELi64ELi64ELi8ES3_EELb1ELb1ELb0ELb1ELb0ELb0ELb0EEEvNS_16Flash_bwd_paramsE:
        /* <DEDUP_REMOVED lines=18> */
[CC--:B------:R-:W-:Y:S02]  /*0120*/  LEA.HI R11, R2.reuse, R8.reuse, RZ, 0x3 ;  /* 0x00000008020b7211 */ /* 0x0c0fe400078f18ff */
[CC--:B------:R-:W-:Y:S02]  /*0130*/  LEA.HI R4, R2.reuse, R8.reuse, RZ, 0x4 ;  /* 0x0000000802047211 */ /* 0x0c0fe400078f20ff */
[CC--:B------:R-:W-:Y:S02]  /*0140*/  LEA.HI R13, R2.reuse, R8.reuse, RZ, 0x7 ;  /* 0x00000008020d7211 */ /* 0x0c0fe400078f38ff */
[CC--:B------:R-:W-:Y:S02]  /*0150*/  LEA.HI R14, R2.reuse, R8.reuse, RZ, 0x6 ;  /* 0x00000008020e7211 */ /* 0x0c0fe400078f30ff */
[----:B------:R-:W-:-:S02]  /*0160*/  LEA.HI R2, R2, R8, RZ, 0x2 ;  /* 0x0000000802027211 */ /* 0x000fc400078f10ff */
[----:B------:R-:W-:Y:S02]  /*0170*/  LOP3.LUT R3, R0, 0xffffffe0, RZ, 0xc0, !PT ;  /* 0xffffffe000037812 */ /* 0x000fe400078ec0ff */
[----:B------:R-:W-:Y:S02]  /*0180*/  LOP3.LUT R5, R11, 0xfffffff8, RZ, 0xc0, !PT ;  /* 0xfffffff80b057812 */ /* 0x000fe400078ec0ff */
[----:B------:R-:W-:Y:S01]  /*0190*/  LOP3.LUT R6, R4, 0xfffffff0, RZ, 0xc0, !PT ;  /* 0xfffffff004067812 */ /* 0x000fe200078ec0ff */
[----:B------:R-:W-:Y:S01]  /*01a0*/  IMAD.IADD R10, R8, 0x1, -R3 ;  /* 0x00000001080a7824 */ /* 0x000fe200078e0a03 */
        /* <DEDUP_REMOVED lines=8> */
[----:B------:R-:W-:-:S02]  /*0230*/  LEA.HI R0, R0, R3, RZ, 0x1 ;  /* 0x0000000300007211 */ /* 0x000fc400078f08ff */
[--C-:B------:R-:W-:Y:S02]  /*0240*/  SHF.R.S32.HI R7, RZ, 0x2, R2.reuse ;  /* 0x00000002ff077819 */ /* 0x100fe40000011402 */
[----:B------:R-:W-:Y:S02]  /*0250*/  LOP3.LUT R0, R0, 0xfffffffe, RZ, 0xc0, !PT ;  /* 0xfffffffe00007812 */ /* 0x000fe400078ec0ff */
[----:B------:R-:W-:Y:S02]  /*0260*/  SHF.R.S32.HI R2, RZ, 0x1f, R2 ;  /* 0x0000001fff027819 */ /* 0x000fe40000011402 */
[----:B------:R-:W-:Y:S01]  /*0270*/  SHF.R.S32.HI R245, RZ, 0x3, R11 ;  /* 0x00000003fff57819 */ /* 0x000fe2000001140b */
[----:B------:R-:W-:Y:S01]  /*0280*/  IMAD.IADD R181, R3, 0x1, -R0 ;  /* 0x0000000103b57824 */ /* 0x000fe200078e0a00 */
[----:B------:R-:W-:Y:S02]  /*0290*/  LEA.HI R4, R4, R6, RZ, 0x1 ;  /* 0x0000000604047211 */ /* 0x000fe400078f08ff */
[----:B------:R-:W-:Y:S01]  /*02a0*/  LEA.HI R8, R8, R3, RZ, 0x2 ;  /* 0x0000000308087211 */ /* 0x000fe200078f10ff */
[----:B------:R-:W-:Y:S01]  /*02b0*/  IMAD.SHL.U32 R0, R245, 0x40, RZ ;  /* 0x00000040f5007824 */ /* 0x000fe200078e00ff */
[----:B------:R-:W-:-:S02]  /*02c0*/  LEA.HI R2, R2, R7, RZ, 0x3 ;  /* 0x0000000702027211 */ /* 0x000fc400078f18ff */
[----:B------:R-:W-:Y:S02]  /*02d0*/  LOP3.LUT R4, R4, 0xfffffffe, RZ, 0xc0, !PT ;  /* 0xfffffffe04047812 */ /* 0x000fe400078ec0ff */
[----:B------:R-:W-:Y:S02]  /*02e0*/  LOP3.LUT R8, R8, 0xfffffffc, RZ, 0xc0, !PT ;  /* 0xfffffffc08087812 */ /* 0x000fe400078ec0ff */
[----:B------:R-:W-:Y:S01]  /*02f0*/  LOP3.LUT R2, R2, 0xfffffff8, RZ, 0xc0, !PT ;  /* 0xfffffff802027812 */ /* 0x000fe200078ec0ff */
[----:B------:R-:W-:Y:S01]  /*0300*/  IMAD.IADD R12, R6, 0x1, -R4 ;  /* 0x00000001060c7824 */ /* 0x000fe200078e0a04 */
[----:B------:R-:W-:Y:S01]  /*0310*/  LOP3.LUT R0, R0, 0x1c0, RZ, 0xc0, !PT ;  /* 0x000001c000007812 */ /* 0x000fe200078ec0ff */
[----:B------:R-:W-:Y:S01]  /*0320*/  IMAD.IADD R16, R3, 0x1, -R8 ;  /* 0x0000000103107824 */ /* 0x000fe200078e0a08 */
[----:B------:R-:W-:Y:S01]  /*0330*/  LOP3.LUT P4, RZ, R5, 0x4, RZ, 0xc0, !PT ;  /* 0x0000000405ff7812 */ /* 0x000fe2000788c0ff */
[----:B------:R-:W-:Y:S01]  /*0340*/  IMAD.IADD R4, R7, 0x1, -R2 ;  /* 0x0000000107047824 */ /* 0x000fe200078e0a02 */
[----:B------:R-:W-:Y:S01]  /*0350*/  SHF.R.U32.HI R3, RZ, 0x3, R0 ;  /* 0x00000003ff037819 */ /* 0x000fe20000011600 */
[----:B------:R-:W-:Y:S01]  /*0360*/  IMAD.SHL.U32 R174, R12, 0x200, RZ ;  /* 0x000002000cae7824 */ /* 0x000fe200078e00ff */
[----:B------:R-:W-:Y:S01]  /*0370*/  LOP3.LUT R2, R0, 0x38, R204, 0xf8, !PT ;  /* 0x0000003800027812 */ /* 0x000fe200078ef8cc */
[C---:B------:R-:W-:Y:S01]  /*0380*/  IMAD.SHL.U32 R0, R5.reuse, 0x40, RZ ;  /* 0x0000004005007824 */ /* 0x040fe200078e00ff */
[----:B------:R-:W-:Y:S01]  /*0390*/  LOP3.LUT P3, RZ, R5, 0x2, RZ, 0xc0, !PT ;  /* 0x0000000205ff7812 */ /* 0x000fe2000786c0ff */
[----:B------:R-:W-:Y:S01]  /*03a0*/  STL [R1+0x28], R16 ;  /* 0x0000281001007387 */ /* 0x000fe20000100800 */
[----:B------:R-:W-:-:S02]  /*03b0*/  SHF.R.S32.HI R6, RZ, 0x1f, R10 ;  /* 0x0000001fff067819 */ /* 0x000fc4000001140a */
[----:B------:R-:W-:Y:S02]  /*03c0*/  SHF.R.S32.HI R5, RZ, 0x1f, R9 ;  /* 0x0000001fff057819 */ /* 0x000fe40000011409 */
[----:B------:R-:W-:Y:S01]  /*03d0*/  LOP3.LUT R7, R2, R3, RZ, 0x3c, !PT ;  /* 0x0000000302077212 */ /* 0x000fe200078e3cff */
[----:B------:R-:W-:Y:S01]  /*03e0*/  IMAD.SHL.U32 R2, R181, 0x10, RZ ;  /* 0x00000010b5027824 */ /* 0x000fe200078e00ff */
[----:B------:R-:W-:Y:S02]  /*03f0*/  LOP3.LUT R0, R0, 0x1c0, RZ, 0xc0, !PT ;  /* 0x000001c000007812 */ /* 0x000fe400078ec0ff */
[----:B------:R-:W-:Y:S02]  /*0400*/  LEA.HI R207, R6, R10, RZ, 0x2 ;  /* 0x0000000a06cf7211 */ /* 0x000fe400078f10ff */
[----:B------:R-:W-:Y:S02]  /*0410*/  LEA.HI R10, R5, R9, RZ, 0x3 ;  /* 0x00000009050a7211 */ /* 0x000fe400078f18ff */
[----:B------:R-:W-:-:S02]  /*0420*/  LOP3.LUT R5, R0, 0x10, R2, 0xf8, !PT ;  /* 0x0000001000057812 */ /* 0x000fc400078ef802 */
[----:B------:R-:W-:Y:S02]  /*0430*/  LOP3.LUT R2, R4, 0x1, RZ, 0xc0, !PT ;  /* 0x0000000104027812 */ /* 0x000fe400078ec0ff */
[----:B------:R-:W-:Y:S02]  /*0440*/  LOP3.LUT R171, R0, 0x8, R11, 0xf8, !PT ;  /* 0x0000000800ab7812 */ /* 0x000fe400078ef80b */
[----:B------:R-:W-:Y:S02]  /*0450*/  LOP3.LUT R3, R10, 0xfffffff8, RZ, 0xc0, !PT ;  /* 0xfffffff80a037812 */ /* 0x000fe400078ec0ff */
[----:B------:R-:W-:Y:S02]  /*0460*/  SHF.R.S32.HI R6, RZ, 0x7, R13 ;  /* 0x00000007ff067819 */ /* 0x000fe4000001140d */
[----:B------:R-:W-:Y:S01]  /*0470*/  SHF.R.U32.HI R0, RZ, 0x3, R0 ;  /* 0x00000003ff007819 */ /* 0x000fe20000011600 */
[----:B------:R-:W-:Y:S01]  /*0480*/  IMAD.IADD R9, R9, 0x1, -R3 ;  /* 0x0000000109097824 */ /* 0x000fe200078e0a03 */
[----:B------:R-:W-:Y:S01]  /*0490*/  ISETP.NE.U32.AND P0, PT, R2, 0x1, PT ;  /* 0x000000010200780c */ /* 0x000fe20003f05070 */
[----:B------:R-:W-:Y:S01]  /*04a0*/  IMAD R3, R6, 0x800, R174 ;  /* 0x0000080006037824 */ /* 0x000fe200078e02ae */
[----:B------:R-:W-:-:S02]  /*04b0*/  LOP3.LUT R171, R171, R0, RZ, 0x3c, !PT ;  /* 0x00000000abab7212 */ /* 0x000fc400078e3cff */
[----:B------:R-:W-:Y:S02]  /*04c0*/  SHF.R.S32.HI R2, RZ, 0x6, R14 ;  /* 0x00000006ff027819 */ /* 0x000fe4000001140e */
[C---:B------:R-:W-:Y:S01]  /*04d0*/  R2P PR, R4.reuse, 0x6 ;  /* 0x0000000604007804 */ /* 0x040fe20000000000 */
[----:B------:R-:W-:Y:S01]  /*04e0*/  IMAD.SHL.U32 R4, R4, 0x40, RZ ;  /* 0x0000004004047824 */ /* 0x000fe200078e00ff */
[----:B------:R-:W-:Y:S01]  /*04f0*/  LOP3.LUT R5, R5, 0x8, R11, 0xf8, !PT ;  /* 0x0000000805057812 */ /* 0x000fe200078ef80b */
[----:B------:R-:W-:Y:S01]  /*0500*/  IMAD.IADD R171, R3, 0x1, R171 ;  /* 0x0000000103ab7824 */ /* 0x000fe200078e02ab */
[----:B------:R-:W-:Y:S01]  /*0510*/  SEL R169, R169, 0xffffffe0, !P3 ;  /* 0xffffffe0a9a97807 */ /* 0x000fe20005800000 */
[----:B------:R-:W-:Y:S01]  /*0520*/  IMAD R3, R2, 0x200, R7 ;  /* 0x0000020002037824 */ /* 0x000fe200078e0207 */
[----:B------:R-:W-:Y:S01]  /*0530*/  LOP3.LUT R174, R174, R5, R0, 0xf6, !PT ;  /* 0x00000005aeae7212 */ /* 0x000fe200078ef600 */
[----:B------:R-:W-:Y:S01]  /*0540*/  IMAD.SHL.U32 R2, R2, 0x8, RZ ;  /* 0x0000000802027824 */ /* 0x000fe200078e00ff */
[----:B------:R-:W-:Y:S01]  /*0550*/  LOP3.LUT R0, R4, 0x1c0, RZ, 0xc0, !PT ;  /* 0x000001c004007812 */ /* 0x000fe200078ec0ff */
[----:B------:R-:W-:Y:S01]  /*0560*/  IMAD.SHL.U32 R5, R6, 0x20, RZ ;  /* 0x0000002006057824 */ /* 0x000fe200078e00ff */
[----:B------:R1:W-:Y:S01]  /*0570*/  STL [R1+0x30], R3 ;  /* 0x0000300301007387 */ /* 0x0003e20000100800 */
[----:B------:R-:W-:Y:S01]  /*0580*/  IMAD.SHL.U32 R4, R12, 0x20, RZ ;  /* 0x000000200c047824 */ /* 0x000fe200078e00ff */
[----:B------:R-:W-:Y:S01]  /*0590*/  LOP3.LUT R2, R2, 0x18, RZ, 0xc0, !PT ;  /* 0x0000001802027812 */ /* 0x000fe200078ec0ff */
[----:B------:R-:W-:Y:S01]  /*05a0*/  IMAD.SHL.U32 R6, R9, 0x40, RZ ;  /* 0x0000004009067824 */ /* 0x000fe200078e00ff */
[----:B------:R-:W-:Y:S01]  /*05b0*/  LOP3.LUT R5, R0, 0x20, R5, 0xf8, !PT ;  /* 0x0000002000057812 */ /* 0x000fe200078ef805 */
[----:B------:R-:W-:Y:S01]  /*05c0*/  IMAD.SHL.U32 R7, R15, 0x2, RZ ;  /* 0x000000020f077824 */ /* 0x000fe200078e00ff */
[----:B------:R-:W-:Y:S01]  /*05d0*/  LOP3.LUT R8, R2, 0x20, R4, 0xf8, !PT ;  /* 0x0000002002087812 */ /* 0x000fe200078ef804 */
[----:B------:R-:W-:Y:S01]  /*05e0*/  IMAD R169, R171, 0x2, R169 ;  /* 0x00000002aba97824 */ /* 0x000fe200078e02a9 */
[----:B------:R-:W-:Y:S01]  /*05f0*/  SEL R173, R173, 0xffffffc0, !P4 ;  /* 0xffffffc0adad7807 */ /* 0x000fe20006000000 */
[----:B------:R-:W-:Y:S01]  /*0600*/  IMAD R4, R16, 0x400, R7 ;  /* 0x0000040010047824 */ /* 0x000fe200078e0207 */
[----:B------:R-:W-:Y:S01]  /*0610*/  SEL R213, R213, 0x10, !P0 ;  /* 0x00000010d5d57807 */ /* 0x000fe20004000000 */
[C---:B------:R-:W-:Y:S01]  /*0620*/  IMAD.SHL.U32 R172, R171.reuse, 0x2, RZ ;  /* 0x00000002abac7824 */ /* 0x040fe200078e00ff */
[----:B------:R-:W-:Y:S01]  /*0630*/  SHF.R.S32.HI R207, RZ, 0x2, R207 ;  /* 0x00000002ffcf7819 */ /* 0x000fe200000114cf */
[----:B------:R-:W-:-:S02]  /*0640*/  IMAD R171, R171, 0x2, R173 ;  /* 0x00000002abab7824 */ /* 0x000fc400078e02ad */
[----:B------:R-:W-:Y:S02]  /*0650*/  IMAD.IADD R170, R173, 0x1, R169 ;  /* 0x00000001adaa7824 */ /* 0x000fe400078e02a9 */
[----:B------:R-:W-:Y:S02]  /*0660*/  IMAD R173, R174, 0x2, R173 ;  /* 0x00000002aead7824 */ /* 0x000fe400078e02ad */
[----:B------:R-:W-:Y:S02]  /*0670*/  IMAD R207, R16, 0x10, R207 ;  /* 0x0000001010cf7824 */ /* 0x000fe400078e02cf */
[----:B------:R-:W-:Y:S01]  /*0680*/  IMAD.SHL.U32 R174, R174, 0x2, RZ ;  /* 0x00000002aeae7824 */ /* 0x000fe200078e00ff */
[----:B-1----:R-:W-:-:S04]  /*0690*/  SHF.R.U32.HI R3, RZ, 0x3, R0 ;  /* 0x00000003ff037819 */ /* 0x002fc80000011600 */
[----:B------:R-:W-:Y:S02]  /*06a0*/  LOP3.LUT R9, R3, R0, R2, 0x1e, !PT ;  /* 0x0000000003097212 */ /* 0x000fe400078e1e02 */
[----:B------:R-:W-:Y:S01]  /*06b0*/  LOP3.LUT R0, R5, R3, RZ, 0x3c, !PT ;  /* 0x0000000305007212 */ /* 0x000fe200078e3cff */
[----:B------:R-:W-:Y:S01]  /*06c0*/  IMAD.SHL.U32 R5, R10, 0x40, RZ ;  /* 0x000000400a057824 */ /* 0x000fe200078e00ff */
        /* <DEDUP_REMOVED lines=24> */
.L_x_726:
[----:B-1--4-:R-:W1:Y:S01]  /*0850*/  S2R R34, SR_CTAID.Y ;  /* 0x0000000000227919 */ /* 0x012e620000002600 */
[----:B--2---:R-:W2:Y:S01]  /*0860*/  LDC.U8 R0, c[0x0][0x312] ;  /* 0x0000c480ff007b82 */ /* 0x004ea20000000000 */
[----:B------:R-:W-:Y:S02]  /*0870*/  ISETP.NE.U32.AND P2, PT, RZ, c[0x0][0x240], PT ;  /* 0x00009000ff007a0c */ /* 0x000fe40003f45070 */
[----:B------:R-:W-:Y:S02]  /*0880*/  ISETP.EQ.U32.AND P5, PT, RZ, c[0x0][0x248], PT ;  /* 0x00009200ff007a0c */ /* 0x000fe40003fa2070 */
[----:B------:R-:W-:-:S02]  /*0890*/  ISETP.NE.AND.EX P2, PT, RZ, c[0x0][0x244], PT, P2 ;  /* 0x00009100ff007a0c */ /* 0x000fc40003f45320 */
[----:B------:R-:W-:Y:S01]  /*08a0*/  ISETP.NE.U32.AND P3, PT, RZ, c[0x0][0x250], PT ;  /* 0x00009400ff007a0c */ /* 0x000fe20003f65070 */
[----:B------:R-:W-:-:S03]  /*08b0*/  IMAD.MOV.U32 R35, RZ, RZ, -0x1 ;  /* 0xffffffffff237424 */ /* 0x000fc600078e00ff */
[----:B------:R-:W-:Y:S01]  /*08c0*/  ISETP.NE.AND.EX P3, PT, RZ, c[0x0][0x254], PT, P3 ;  /* 0x00009500ff007a0c */ /* 0x000fe20003f65330 */
[----:B-1----:R-:W-:Y:S01]  /*08d0*/  IMAD.SHL.U32 R8, R34, 0x4, RZ ;  /* 0x0000000422087824 */ /* 0x002fe200078e00ff */
        /* <DEDUP_REMOVED lines=26> */
.L_x_680:
        /* <DEDUP_REMOVED lines=45> */
.L_x_682:
        /* <DEDUP_REMOVED lines=15> */
.L_x_683:
        /* <DEDUP_REMOVED lines=22> */
[----:B--2---:R-:W-:-:S02]  /*0fa0*/  ISETP.NE.AND P3, PT, R15, RZ, PT ;  /* 0x000000ff0f00720c */ /* 0x004fc40003f65270 */
        /* <DEDUP_REMOVED lines=9> */
[C---:B------:R-:W-:Y:S02]  /*1040*/  @!P1 IMAD R6, R34.reuse, c[0x0][0x36c], R6 ;  /* 0x0000db0022069a24 */ /* 0x040fe400078e0206 */
        /* <DEDUP_REMOVED lines=12> */
[C---:B------:R-:W-:Y:S01]  /*1110*/  IMAD R7, R18.reuse, R4, R7 ;  /* 0x0000000412077224 */ /* 0x040fe200078e0207 */
[----:B------:R-:W-:Y:S01]  /*1120*/  IADD3.X R8, R17, R8, RZ, P2, !PT ;  /* 0x0000000811087210 */ /* 0x000fe200017fe4ff */
[----:B------:R-:W-:Y:S01]  /*1130*/  IMAD.WIDE.U32 R4, R18, R0, RZ ;  /* 0x0000000012047225 */ /* 0x000fe200078e00ff */
[----:B-----5:R-:W-:Y:S02]  /*1140*/  ISETP.NE.AND P2, PT, R22, RZ, PT ;  /* 0x000000ff1600720c */ /* 0x020fe40003f45270 */
[----:B------:R-:W-:Y:S01]  /*1150*/  @!P5 IADD3 R2, R2, 0x1, RZ ;  /* 0x000000010202d810 */ /* 0x000fe20007ffe0ff */
[----:B------:R-:W-:Y:S01]  /*1160*/  @!P5 IMAD.IADD R3, R3, 0x1, -R11 ;  /* 0x000000010303d824 */ /* 0x000fe200078e0a0b */
[----:B------:R-:W-:Y:S01]  /*1170*/  ISETP.NE.AND P5, PT, RZ, c[0x0][0x1c8], PT ;  /* 0x00007200ff007a0c */ /* 0x000fe20003fa5270 */
[----:B------:R-:W-:-:S03]  /*1180*/  IMAD.IADD R15, R13, 0x1, R7 ;  /* 0x000000010d0f7824 */ /* 0x000fc600078e0207 */
[----:B------:R-:W-:Y:S01]  /*1190*/  ISETP.GE.U32.AND P6, PT, R3, R11, PT ;  /* 0x0000000b0300720c */ /* 0x000fe20003fc6070 */
[C---:B------:R-:W-:Y:S02]  /*11a0*/  IMAD R3, R19.reuse, R0, RZ ;  /* 0x0000000013037224 */ /* 0x040fe400078e02ff */
[----:B------:R-:W-:Y:S01]  /*11b0*/  IMAD R11, R19, R6, RZ ;  /* 0x00000006130b7224 */ /* 0x000fe200078e02ff */
[----:B------:R-:W-:Y:S01]  /*11c0*/  SEL R19, R12, R4, !P1 ;  /* 0x000000040c137207 */ /* 0x000fe20004800000 */
[----:B------:R-:W-:Y:S01]  /*11d0*/  @P3 IMAD R4, R34, c[0x0][0x214], RZ ;  /* 0x0000850022043a24 */ /* 0x000fe200078e02ff */
[----:B------:R-:W-:Y:S01]  /*11e0*/  @P1 IADD3 R15, R5, R3, RZ ;  /* 0x00000003050f1210 */ /* 0x000fe20007ffe0ff */
[----:B----4-:R-:W-:-:S03]  /*11f0*/  IMAD.WIDE.U32 R12, R20, c[0x0][0x3d8], RZ ;  /* 0x0000f600140c7a25 */ /* 0x010fc600078e00ff */
[----:B------:R-:W-:Y:S01]  /*1200*/  @P3 SEL R3, R4, R0, !P1 ;  /* 0x0000000004033207 */ /* 0x000fe20004800000 */
[----:B------:R-:W-:Y:S01]  /*1210*/  IMAD R4, R20, c[0x0][0x3dc], R13 ;  /* 0x0000f70014047a24 */ /* 0x000fe200078e020d */
[----:B------:R-:W-:Y:S01]  /*1220*/  SEL R23, R12, RZ, P2 ;  /* 0x000000ff0c177207 */ /* 0x000fe20001000000 */
[----:B------:R-:W-:Y:S01]  /*1230*/  IMAD R11, R18, R8, R11 ;  /* 0x00000008120b7224 */ /* 0x000fe200078e020b */
[----:B------:R-:W-:Y:S01]  /*1240*/  @P6 IADD3 R2, R2, 0x1, RZ ;  /* 0x0000000102026810 */ /* 0x000fe20007ffe0ff */
[----:B------:R-:W-:Y:S01]  /*1250*/  @P3 IMAD R8, R248, c[0x0][0x234], R3 ;  /* 0x00008d00f8083a24 */ /* 0x000fe200078e0203 */
[----:B------:R-:W-:Y:S01]  /*1260*/  SHF.R.S32.HI R20, RZ, 0x1f, R16 ;  /* 0x0000001fff147819 */ /* 0x000fe20000011410 */
[----:B------:R-:W-:Y:S01]  /*1270*/  IMAD.WIDE.U32 R6, R18, R6, RZ ;  /* 0x0000000612067225 */ /* 0x000fe200078e00ff */
[----:B------:R-:W-:-:S03]  /*1280*/  SEL R18, R4, RZ, P2 ;  /* 0x000000ff04127207 */ /* 0x000fc60001000000 */
[----:B------:R-:W-:Y:S02]  /*1290*/  IMAD.MOV.U32 R13, RZ, RZ, R2 ;  /* 0x000000ffff0d7224 */ /* 0x000fe400078e0002 */
[----:B------:R-:W-:Y:S02]  /*12a0*/  @!P3 IMAD R5, R34, c[0x0][0x1c0], R248 ;  /* 0x000070002205ba24 */ /* 0x000fe400078e02f8 */
[----:B------:R-:W-:Y:S01]  /*12b0*/  IMAD R3, R248, c[0x0][0x22c], RZ ;  /* 0x00008b00f8037a24 */ /* 0x000fe200078e02ff */
[----:B------:R-:W-:Y:S01]  /*12c0*/  @!P4 IADD3 R13, -R13, RZ, RZ ;  /* 0x000000ff0d0dc210 */ /* 0x000fe20007ffe1ff */
[----:B------:R-:W-:Y:S01]  /*12d0*/  @!P3 IMAD R8, R5, c[0x0][0x214], RZ ;  /* 0x000085000508ba24 */ /* 0x000fe200078e02ff */
[----:B------:R-:W-:Y:S02]  /*12e0*/  @!P5 LOP3.LUT R13, RZ, c[0x0][0x1c8], RZ, 0x33, !PT ;  /* 0x00007200ff0dda12 */ /* 0x000fe400078e33ff */
[----:B------:R-:W-:Y:S02]  /*12f0*/  SHF.R.S32.HI R12, RZ, 0x1f, R3 ;  /* 0x0000001fff0c7819 */ /* 0x000fe40000011403 */
[----:B------:R-:W-:-:S02]  /*1300*/  IADD3 R5, R7, R11, RZ ;  /* 0x0000000b07057210 */ /* 0x000fc40007ffe0ff */
        /* <DEDUP_REMOVED lines=9> */
.L_x_684:
[----:B------:R-:W-:-:S04]  /*13a0*/  IMAD R0, R34, c[0x0][0x1c0], R248 ;  /* 0x0000700022007a24 */ /* 0x000fc800078e02f8 */
[----:B------:R-:W-:Y:S02]  /*13b0*/  IMAD R0, R0, c[0x0][0x224], RZ ;  /* 0x0000890000007a24 */ /* 0x000fe400078e02ff */
.L_x_685:
[----:B------:R-:W2:Y:S01]  /*13c0*/  S2R R31, SR_TID.X ;  /* 0x00000000001f7919 */ /* 0x000ea20000002100 */
[----:B------:R-:W-:Y:S01]  /*13d0*/  IMAD R33, R33, c[0x0][0x1c0], RZ ;  /* 0x0000700021217a24 */ /* 0x000fe200078e02ff */
[----:B------:R-:W-:Y:S01]  /*13e0*/  IADD3 R2, P4, R204, R10, RZ ;  /* 0x0000000acc027210 */ /* 0x000fe20007f9e0ff */
[----:B------:R-:W-:Y:S01]  /*13f0*/  IMAD.IADD R0, R9, 0x1, R0 ;  /* 0x0000000109007824 */ /* 0x000fe200078e0200 */
[----:B------:R-:W-:Y:S01]  /*1400*/  SHF.R.S32.HI R205, RZ, 0x1f, R204 ;  /* 0x0000001fffcd7819 */ /* 0x000fe200000114cc */
[----:B------:R-:W-:Y:S01]  /*1410*/  IMAD.SHL.U32 R4, R33, 0x40, RZ ;  /* 0x0000004021047824 */ /* 0x000fe200078e00ff */
[----:B------:R-:W-:Y:S01]  /*1420*/  SHF.R.S32.HI R29, RZ, 0x1f, R245 ;  /* 0x0000001fff1d7819 */ /* 0x000fe200000114f5 */
[----:B------:R-:W-:Y:S01]  /*1430*/  IMAD.MOV.U32 R203, RZ, RZ, 0x4 ;  /* 0x00000004ffcb7424 */ /* 0x000fe200078e00ff */
[----:B------:R-:W-:Y:S01]  /*1440*/  BSSY B1, `(.L_x_681) ;  /* 0x0000810000017945 */ /* 0x000fe20003800000 */
[----:B------:R-:W-:Y:S01]  /*1450*/  IMAD.IADD R202, R9, 0x1, R8 ;  /* 0x0000000109ca7824 */ /* 0x000fe200078e0208 */
[----:B------:R-:W-:Y:S01]  /*1460*/  IADD3 R7, P3, P1, R6, R4, R3 ;  /* 0x0000000406077210 */ /* 0x000fe2000797e003 */
[----:B------:R-:W-:Y:S01]  /*1470*/  IMAD.WIDE R10, R0, R203, c[0x0][0x3c8] ;  /* 0x0000f200000a7625 */ /* 0x000fe200078e02cb */
[----:B------:R-:W-:-:S02]  /*1480*/  SHF.R.S32.HI R4, RZ, 0x1f, R4 ;  /* 0x0000001fff047819 */ /* 0x000fc40000011404 */
[C---:B------:R-:W-:Y:S01]  /*1490*/  IADD3 R206, R204.reuse, 0x40, RZ ;  /* 0x00000040ccce7810 */ /* 0x040fe20007ffe0ff */
[----:B------:R-:W-:Y:S01]  /*14a0*/  IMAD R0, R17, c[0x0][0x370], RZ ;  /* 0x0000dc0011007a24 */ /* 0x000fe200078e02ff */
[----:B------:R-:W-:Y:S01]  /*14b0*/  IADD3 R208, R204, 0x80, RZ ;  /* 0x00000080ccd07810 */ /* 0x000fe20007ffe0ff */
[----:B------:R-:W-:Y:S02]  /*14c0*/  IMAD.X R3, R205, 0x1, R14, P4 ;  /* 0x00000001cd037824 */ /* 0x000fe400020e060e */
[C---:B------:R-:W-:Y:S02]  /*14d0*/  IMAD R0, R9.reuse, c[0x0][0x374], R0 ;  /* 0x0000dd0009007a24 */ /* 0x040fe400078e0200 */
[----:B------:R-:W-:Y:S01]  /*14e0*/  IMAD.WIDE.U32 R2, R9, c[0x0][0x370], R2 ;  /* 0x0000dc0009027a25 */ /* 0x000fe200078e0002 */
[----:B--2---:R-:W-:-:S03]  /*14f0*/  SHF.R.S32.HI R32, RZ, 0x1f, R31 ;  /* 0x0000001fff207819 */ /* 0x004fc6000001141f */
[----:B------:R-:W-:Y:S01]  /*1500*/  IMAD.MOV.U32 R216, RZ, RZ, R10 ;  /* 0x000000ffffd87224 */ /* 0x000fe200078e000a */
[----:B------:R-:W-:Y:S01]  /*1510*/  IADD3.X R10, R5, R4, R12, P3, P1 ;  /* 0x00000004050a7210 */ /* 0x000fe20001fe240c */
[----:B------:R-:W-:Y:S01]  /*1520*/  IMAD.IADD R3, R3, 0x1, R0 ;  /* 0x0000000103037824 */ /* 0x000fe200078e0200 */
[----:B------:R-:W-:Y:S01]  /*1530*/  LEA.HI R6, R32, R31, RZ, 0x5 ;  /* 0x0000001f20067211 */ /* 0x000fe200078f28ff */
[----:B------:R-:W-:Y:S01]  /*1540*/  IMAD.MOV.U32 R215, RZ, RZ, R11 ;  /* 0x000000ffffd77224 */ /* 0x000fe200078e000b */
[----:B------:R-:W-:Y:S01]  /*1550*/  IADD3 R0, -R201, R250, R16 ;  /* 0x000000fac9007210 */ /* 0x000fe20007ffe110 */
[----:B------:R-:W-:Y:S01]  /*1560*/  IMAD.WIDE.U32 R2, R248, c[0x0][0x378], R2 ;  /* 0x0000de00f8027a25 */ /* 0x000fe200078e0002 */
[----:B------:R-:W-:Y:S02]  /*1570*/  LOP3.LUT R5, R6, 0xffffffe0, RZ, 0xc0, !PT ;  /* 0xffffffe006057812 */ /* 0x000fe400078ec0ff */
[----:B------:R-:W-:Y:S01]  /*1580*/  IADD3 R4, P1, R245, R9, RZ ;  /* 0x00000009f5047210 */ /* 0x000fe20007f3e0ff */
[----:B------:R-:W-:Y:S01]  /*1590*/  IMAD.WIDE R202, R202, R203, c[0x0][0x200] ;  /* 0x00008000caca7625 */ /* 0x000fe200078e02cb */
[----:B------:R-:W-:-:S02]  /*15a0*/  IADD3 R0, R0, -c[0x0][0x2e8], RZ ;  /* 0x8000ba0000007a10 */ /* 0x000fc40007ffe0ff */
[----:B------:R-:W-:Y:S01]  /*15b0*/  SHF.R.S32.HI R6, RZ, 0x5, R6 ;  /* 0x00000005ff067819 */ /* 0x000fe20000011406 */
[----:B------:R-:W-:Y:S01]  /*15c0*/  IMAD.IADD R12, R31, 0x1, -R5 ;  /* 0x000000011f0c7824 */ /* 0x000fe200078e0a05 */
[----:B------:R-:W-:Y:S01]  /*15d0*/  SHF.R.S32.HI R9, RZ, 0x1f, R0 ;  /* 0x0000001fff097819 */ /* 0x000fe20000011400 */
[----:B------:R-:W-:Y:S01]  /*15e0*/  IMAD.X R5, R29, 0x1, R17, P1 ;  /* 0x000000011d057824 */ /* 0x000fe200008e0611 */
[----:B------:R-:W-:Y:S01]  /*15f0*/  IADD3 R8, P3, P1, R23, R7, R19 ;  /* 0x0000000717087210 */ /* 0x000fe2000797e013 */
[----:B------:R-:W-:Y:S01]  /*1600*/  IMAD R6, R6, R33, R12 ;  /* 0x0000002106067224 */ /* 0x000fe200078e020c */
[----:B------:R-:W-:Y:S01]  /*1610*/  LEA.HI R0, R9, R0, RZ, 0x6 ;  /* 0x0000000009007211 */ /* 0x000fe200078f30ff */
[----:B------:R-:W-:Y:S01]  /*1620*/  IMAD R5, R5, c[0x0][0x190], RZ ;  /* 0x0000640005057a24 */ /* 0x000fe200078e02ff */
[----:B------:R-:W-:Y:S01]  /*1630*/  IADD3.X R10, R18, R10, R15, P3, P1 ;  /* 0x0000000a120a7210 */ /* 0x000fe20001fe240f */
[----:B------:R-:W-:Y:S01]  /*1640*/  IMAD R7, R249, c[0x0][0x378], RZ ;  /* 0x0000de00f9077a24 */ /* 0x000fe200078e02ff */
[----:B------:R-:W-:Y:S01]  /*1650*/  SHF.R.S32.HI R0, RZ, 0x6, R0 ;  /* 0x00000006ff007819 */ /* 0x000fe20000011400 */
[----:B------:R-:W-:Y:S01]  /*1660*/  IMAD R11, R4, c[0x0][0x194], R5 ;  /* 0x00006500040b7a24 */ /* 0x000fe200078e0205 */
[----:B------:R-:W-:Y:S01]  /*1670*/  IADD3 R8, P1, R6, R8, RZ ;  /* 0x0000000806087210 */ /* 0x000fe20007f3e0ff */
[----:B------:R-:W-:Y:S01]  /*1680*/  IMAD.WIDE.U32 R4, R4, c[0x0][0x190], R204 ;  /* 0x0000640004047a25 */ /* 0x000fe200078e00cc */
[----:B------:R-:W-:-:S02]  /*1690*/  IMNMX R243, RZ, R0, !PT ;  /* 0x00000000fff37217 */ /* 0x000fc40007800200 */
[----:B------:R-:W-:Y:S01]  /*16a0*/  LEA.HI.X.SX32 R10, R6, R10, 0x1, P1 ;  /* 0x0000000a060a7211 */ /* 0x000fe200008f0eff */
[----:B------:R-:W-:Y:S01]  /*16b0*/  IMAD R7, R248, c[0x0][0x37c], R7 ;  /* 0x0000df00f8077a24 */ /* 0x000fe200078e0207 */
[----:B------:R-:W-:Y:S01]  /*16c0*/  IADD3 R4, P3, R27, R4, RZ ;  /* 0x000000041b047210 */ /* 0x000fe20007f7e0ff */
[----:B------:R-:W-:Y:S01]  /*16d0*/  IMAD R6, R29, c[0x0][0x370], RZ ;  /* 0x0000dc001d067a24 */ /* 0x000fe200078e02ff */
[----:B------:R-:W-:Y:S01]  /*16e0*/  ISETP.GT.AND P4, PT, R195, R243, PT ;  /* 0x000000f3c300720c */ /* 0x000fe20003f84270 */
[----:B------:R-:W-:Y:S01]  /*16f0*/  IMAD.IADD R3, R3, 0x1, R7 ;  /* 0x0000000103037824 */ /* 0x000fe200078e0207 */
[----:B------:R-:W-:Y:S01]  /*1700*/  IADD3.X R5, R21, R5, R11, P3, !PT ;  /* 0x0000000515057210 */ /* 0x000fe20001ffe40b */
[----:B------:R-:W-:Y:S01]  /*1710*/  IMAD R7, R249, c[0x0][0x1a8], RZ ;  /* 0x00006a00f9077a24 */ /* 0x000fe200078e02ff */
[----:B------:R-:W-:Y:S01]  /*1720*/  LEA R188, P1, R8, c[0x0][0x350], 0x2 ;  /* 0x0000d40008bc7a11 */ /* 0x000fe200078210ff */
[----:B------:R-:W-:Y:S01]  /*1730*/  IMAD R0, R245, c[0x0][0x374], R6 ;  /* 0x0000dd00f5007a24 */ /* 0x000fe200078e0206 */
[----:B------:R-:W-:Y:S01]  /*1740*/  IADD3 R195, R195, -0x1, RZ ;  /* 0xffffffffc3c37810 */ /* 0x000fe20007ffe0ff */
[----:B------:R-:W-:Y:S01]  /*1750*/  IMAD R7, R248, c[0x0][0x1ac], R7 ;  /* 0x00006b00f8077a24 */ /* 0x000fe200078e0207 */
[----:B------:R-:W-:Y:S01]  /*1760*/  LEA.HI.X R189, R8, c[0x0][0x354], R10, 0x2, P1 ;  /* 0x0000d50008bd7a11 */ /* 0x000fe200008f140a */
[----:B------:R-:W-:-:S04]  /*1770*/  IMAD.WIDE.U32 R4, R248, c[0x0][0x1a8], R4 ;  /* 0x00006a00f8047a25 */ /* 0x000fc800078e0004 */
[----:B------:R-:W-:Y:S01]  /*1780*/  IMAD.WIDE.U32 R2, R245, c[0x0][0x370], R2 ;  /* 0x0000dc00f5027a25 */ /* 0x000fe200078e0002 */
[----:B------:R-:W-:-:S03]  /*1790*/  LEA R198, P3, R4, c[0x0][0x160], 0x1 ;  /* 0x0000580004c67a11 */ /* 0x000fc600078608ff */
[----:B------:R-:W-:Y:S01]  /*17a0*/  IMAD.IADD R11, R5, 0x1, R7 ;  /* 0x00000001050b7824 */ /* 0x000fe200078e0207 */
[----:B------:R-:W-:Y:S01]  /*17b0*/  LEA R196, P1, R2, c[0x0][0x330], 0x1 ;  /* 0x0000cc0002c47a11 */ /* 0x000fe200078208ff */
        /* <DEDUP_REMOVED lines=19> */
.L_x_687:
        /* <DEDUP_REMOVED lines=15> */
.L_x_688:
        /* <DEDUP_REMOVED lines=27> */
.L_x_690:
[----:B------:R-:W-:Y:S05]  /*1b90*/  BSYNC B0 ;  /* 0x0000000000007941 */ /* 0x000fea0003800000 */
.L_x_689:
        /* <DEDUP_REMOVED lines=19> */
.L_x_692:
[----:B------:R-:W-:Y:S05]  /*1cd0*/  BSYNC B0 ;  /* 0x0000000000007941 */ /* 0x000fea0003800000 */
.L_x_691:
        /* <DEDUP_REMOVED lines=25> */
.L_x_694:
[----:B------:R-:W-:Y:S05]  /*1e70*/  BSYNC B0 ;  /* 0x0000000000007941 */ /* 0x000fea0003800000 */
.L_x_693:
        /* <DEDUP_REMOVED lines=18> */
.L_x_686:
[----:B------:R-:W2:Y:S01]  /*1fa0*/  LDL R15, [R1+0x30] ;  /* 0x00003000010f7983 */ /* 0x000ea20000100800 */
[C---:B------:R-:W-:Y:S01]  /*1fb0*/  IMAD R10, R195.reuse, -0x40, R250 ;  /* 0xffffffc0c30a7824 */ /* 0x040fe200078e02fa */
[----:B------:R-:W-:Y:S01]  /*1fc0*/  LEA.HI R6, R195, R195, RZ, 0x1 ;  /* 0x000000c3c3067211 */ /* 0x000fe200078f08ff */
[----:B------:R-:W-:Y:S01]  /*1fd0*/  BSSY B0, `(.L_x_696) ;  /* 0x000001e000007945 */ /* 0x000fe20003800000 */
[----:B------:R-:W-:Y:S02]  /*1fe0*/  @P2 BAR.SYNC.DEFER_BLOCKING 0x0 ;  /* 0x0000000000002b1d */ /* 0x000fe40000010000 */
[----:B------:R-:W-:Y:S02]  /*1ff0*/  ISETP.GE.AND P5, PT, R245, R10, PT ;  /* 0x0000000af500720c */ /* 0x000fe40003fa6270 */
[----:B------:R-:W-:-:S05]  /*2000*/  LOP3.LUT R6, R6, 0xfffffffe, RZ, 0xc0, !PT ;  /* 0xfffffffe06067812 */ /* 0x000fca00078ec0ff */
[----:B------:R-:W-:-:S05]  /*2010*/  IMAD.IADD R6, R195, 0x1, -R6 ;  /* 0x00000001c3067824 */ /* 0x000fca00078e0a06 */
[----:B------:R-:W-:Y:S01]  /*2020*/  ISETP.NE.AND P0, PT, R6, 0x1, PT ;  /* 0x000000010600780c */ /* 0x000fe20003f05270 */
[----:B--2---:R-:W-:-:S05]  /*2030*/  IMAD.SHL.U32 R192, R15, 0x2, RZ ;  /* 0x000000020fc07824 */ /* 0x004fca00078e00ff */
        /* <DEDUP_REMOVED lines=23> */
.L_x_697:
[----:B------:R-:W-:Y:S05]  /*21b0*/  BSYNC B0 ;  /* 0x0000000000007941 */ /* 0x000fea0003800000 */
.L_x_696:
        /* <DEDUP_REMOVED lines=39> */
.L_x_699:
[----:B------:R-:W-:Y:S05]  /*2430*/  BSYNC B0 ;  /* 0x0000000000007941 */ /* 0x000fea0003800000 */
.L_x_698:
[----:B------:R-:W-:Y:S01]  /*2440*/  IADD3 R0, R15, 0x3000, RZ ;  /* 0x000030000f007810 */ /* 0x000fe20007ffe0ff */
[----:B------:R-:W-:Y:S03]  /*2450*/  BSSY B0, `(.L_x_700) ;  /* 0x000002d000007945 */ /* 0x000fe60003800000 */
        /* <DEDUP_REMOVED lines=16> */
.L_x_701:
        /* <DEDUP_REMOVED lines=28> */
.L_x_702:
[----:B------:R-:W-:Y:S05]  /*2720*/  BSYNC B0 ;  /* 0x0000000000007941 */ /* 0x000fea0003800000 */
.L_x_700:
        /* <DEDUP_REMOVED lines=17> */
.L_x_704:
        /* <DEDUP_REMOVED lines=38> */
.L_x_705:
[----:B------:R-:W-:Y:S05]  /*2aa0*/  BSYNC B0 ;  /* 0x0000000000007941 */ /* 0x000fea0003800000 */
.L_x_703:
        /* <DEDUP_REMOVED lines=55> */
.L_x_707:
[----:B--2---:R-:W-:Y:S05]  /*2e20*/  BSYNC B0 ;  /* 0x0000000000007941 */ /* 0x004fea0003800000 */
.L_x_706:
        /* <DEDUP_REMOVED lines=38> */
.L_x_709:
[----:B------:R-:W-:Y:S05]  /*3090*/  BSYNC B0 ;  /* 0x0000000000007941 */ /* 0x000fea0003800000 */
.L_x_708:
        /* <DEDUP_REMOVED lines=45> */
.L_x_711:
[----:B------:R-:W-:Y:S05]  /*3370*/  BSYNC B0 ;  /* 0x0000000000007941 */ /* 0x000fea0003800000 */
.L_x_710:
        /* <DEDUP_REMOVED lines=36> */
.L_x_713:
[----:B------:R-:W-:Y:S05]  /*35c0*/  BSYNC B0 ;  /* 0x0000000000007941 */ /* 0x000fea0003800000 */
.L_x_712:
[----:B------:R-:W-:Y:S01]  /*35d0*/  ISETP.NE.U32.AND P5, PT, RZ, c[0x0][0x318], PT ;  /* 0x0000c600ff007a0c */ /* 0x000fe20003fa5070 */
[----:B------:R-:W-:Y:S01]  /*35e0*/  IMAD.MOV.U32 R230, RZ, RZ, c[0x0][0x308] ;  /* 0x0000c200ffe67624 */ /* 0x000fe200078e00ff */
[----:B------:R-:W0:Y:S01]  /*35f0*/  LDGDEPBAR ;  /* 0x00000000000079af */ /* 0x000e220000000000 */
[----:B------:R-:W-:Y:S01]  /*3600*/  IMAD.MOV.U32 R231, RZ, RZ, c[0x0][0x30c] ;  /* 0x0000c300ffe77624 */ /* 0x000fe200078e00ff */
[----:B------:R-:W-:-:S13]  /*3610*/  ISETP.NE.AND.EX P5, PT, RZ, c[0x0][0x31c], PT, P5 ;  /* 0x0000c700ff007a0c */ /* 0x000fda0003fa5350 */
[----:B------:R-:W-:Y:S02]  /*3620*/  @P5 IMAD R0, R30, c[0x0][0x320], RZ ;  /* 0x0000c8001e005a24 */ /* 0x000fe400078e02ff */
[----:B-1----:R-:W-:-:S04]  /*3630*/  @P5 IMAD.WIDE.U32 R2, R34, c[0x0][0x320], R248 ;  /* 0x0000c80022025a25 */ /* 0x002fc800078e00f8 */
[----:B------:R-:W-:Y:S01]  /*3640*/  @P5 IMAD R0, R34, c[0x0][0x324], R0 ;  /* 0x0000c90022005a24 */ /* 0x000fe200078e0200 */
[----:B------:R-:W-:-:S03]  /*3650*/  @P5 LEA R4, P1, R2, c[0x0][0x318], 0x2 ;  /* 0x0000c60002045a11 */ /* 0x000fc600078210ff */
[----:B------:R-:W-:-:S05]  /*3660*/  @P5 IMAD.IADD R0, R3, 0x1, R0 ;  /* 0x0000000103005824 */ /* 0x000fca00078e0200 */
[----:B------:R-:W-:Y:S02]  /*3670*/  @P5 LEA.HI.X R5, R2, c[0x0][0x31c], R0, 0x2, P1 ;  /* 0x0000c70002055a11 */ /* 0x000fe400008f1400 */
[----:B--2---:R1:W2:Y:S04]  /*3680*/  LDG.E.64 R2, [R230.64+0x8] ;  /* 0x00000806e6027981 */ /* 0x0042a8000c1e1b00 */
[----:B----4-:R3:W4:Y:S04]  /*3690*/  @P5 LDG.E R6, [R4.64] ;  /* 0x0000000604065981 */ /* 0x010728000c1e1900 */
[----:B-1----:R-:W4:Y:S01]  /*36a0*/  LDG.E.64 R230, [R230.64] ;  /* 0x00000006e6e67981 */ /* 0x002f22000c1e1b00 */
[CC--:B------:R-:W-:Y:S01]  /*36b0*/  LEA.HI R0, R32.reuse, R31.reuse, RZ, 0x4 ;  /* 0x0000001f20007211 */ /* 0x0c0fe200078f20ff */
[----:B------:R-:W4:Y:S01]  /*36c0*/  @P5 MUFU.RCP R9, c[0x0][0x238] ;  /* 0x00008e0000095b08 */ /* 0x000f220000001000 */
[----:B------:R-:W-:Y:S01]  /*36d0*/  LEA.HI R7, R32, R31, RZ, 0x7 ;  /* 0x0000001f20077211 */ /* 0x000fe200078f38ff */
[----:B------:R-:W1:Y:S01]  /*36e0*/  S2R R10, SR_TID.X ;  /* 0x00000000000a7919 */ /* 0x000e620000002100 */
[----:B------:R-:W-:Y:S01]  /*36f0*/  LOP3.LUT R0, R0, 0xfffffff0, RZ, 0xc0, !PT ;  /* 0xfffffff000007812 */ /* 0x000fe200078ec0ff */
[----:B---3--:R-:W-:Y:S01]  /*3700*/  IMAD R5, R34, c[0x0][0x1c0], R248 ;  /* 0x0000700022057a24 */ /* 0x008fe200078e02f8 */
[----:B------:R-:W-:Y:S01]  /*3710*/  SHF.R.S32.HI R8, RZ, 0x7, R7 ;  /* 0x00000007ff087819 */ /* 0x000fe20000011407 */
[----:B------:R-:W-:Y:S01]  /*3720*/  IMAD.MOV.U32 R191, RZ, RZ, RZ ;  /* 0x000000ffffbf7224 */ /* 0x000fe200078e00ff */
[----:B------:R-:W-:Y:S01]  /*3730*/  SHF.R.S32.HI R7, RZ, 0x1f, R12 ;  /* 0x0000001fff077819 */ /* 0x000fe2000001140c */
[----:B------:R-:W-:Y:S01]  /*3740*/  IMAD.IADD R0, R31, 0x1, -R0 ;  /* 0x000000011f007824 */ /* 0x000fe200078e0a00 */
[----:B------:R-:W-:Y:S01]  /*3750*/  IADD3 R16, R250, 0x40, R16 ;  /* 0x00000040fa107810 */ /* 0x000fe20007ffe010 */
[----:B------:R-:W-:Y:S01]  /*3760*/  IMAD.MOV.U32 R180, RZ, RZ, 0x40 ;  /* 0x00000040ffb47424 */ /* 0x000fe200078e00ff */
[----:B------:R-:W-:Y:S01]  /*3770*/  IADD3 R168, R186, 0x3000, RZ ;  /* 0x00003000baa87810 */ /* 0x000fe20007ffe0ff */
[C---:B------:R-:W-:Y:S01]  /*3780*/  IMAD.SHL.U32 R176, R187.reuse, 0x2, RZ ;  /* 0x00000002bbb07824 */ /* 0x040fe200078e00ff */
[----:B------:R-:W-:Y:S01]  /*3790*/  SHF.R.S32.HI R4, RZ, 0x1f, R0 ;  /* 0x0000001fff047819 */ /* 0x000fe20000011400 */
[----:B------:R-:W-:Y:S01]  /*37a0*/  IMAD.MOV.U32 R194, RZ, RZ, R190 ;  /* 0x000000ffffc27224 */ /* 0x000fe200078e00be */
[----:B------:R-:W-:Y:S01]  /*37b0*/  IADD3 R175, R187, 0x3000, RZ ;  /* 0x00003000bbaf7810 */ /* 0x000fe20007ffe0ff */
[----:B------:R-:W-:Y:S01]  /*37c0*/  CS2R R142, SRZ ;  /* 0x00000000008e7805 */ /* 0x000fe2000001ff00 */
[----:B------:R-:W-:Y:S01]  /*37d0*/  LEA.HI R4, R4, R0, RZ, 0x3 ;  /* 0x0000000004047211 */ /* 0x000fe200078f18ff */
[----:B------:R-:W-:Y:S01]  /*37e0*/  CS2R R140, SRZ ;  /* 0x00000000008c7805 */ /* 0x000fe2000001ff00 */
[----:B------:R-:W-:Y:S01]  /*37f0*/  SEL R168, R168, R186, !P0 ;  /* 0x000000baa8a87207 */ /* 0x000fe20004000000 */
[----:B------:R-:W-:Y:S01]  /*3800*/  CS2R R146, SRZ ;  /* 0x0000000000927805 */ /* 0x000fe2000001ff00 */
[----:B------:R-:W-:Y:S01]  /*3810*/  LOP3.LUT R4, R4, 0xfffffff8, RZ, 0xc0, !PT ;  /* 0xfffffff804047812 */ /* 0x000fe200078ec0ff */
[----:B------:R-:W-:Y:S01]  /*3820*/  CS2R R144, SRZ ;  /* 0x0000000000907805 */ /* 0x000fe2000001ff00 */
[----:B------:R-:W-:Y:S01]  /*3830*/  SEL R175, R175, R187, !P0 ;  /* 0x000000bbafaf7207 */ /* 0x000fe20004000000 */
[----:B------:R-:W-:Y:S01]  /*3840*/  CS2R R138, SRZ ;  /* 0x00000000008a7805 */ /* 0x000fe2000001ff00 */
[----:B------:R-:W-:Y:S01]  /*3850*/  CS2R R136, SRZ ;  /* 0x0000000000887805 */ /* 0x000fe2000001ff00 */
[----:B------:R-:W-:Y:S01]  /*3860*/  IMAD.IADD R4, R0, 0x1, -R4 ;  /* 0x0000000100047824 */ /* 0x000fe200078e0a04 */
[----:B------:R-:W-:Y:S01]  /*3870*/  CS2R R134, SRZ ;  /* 0x0000000000867805 */ /* 0x000fe2000001ff00 */
[----:B------:R-:W-:Y:S01]  /*3880*/  IMAD.SHL.U32 R0, R5, 0x20, RZ ;  /* 0x0000002005007824 */ /* 0x000fe200078e00ff */
[----:B------:R-:W-:Y:S01]  /*3890*/  SHF.L.U32 R5, R8, 0x5, RZ ;  /* 0x0000000508057819 */ /* 0x000fe200000006ff */
[----:B-1----:R-:W-:Y:S01]  /*38a0*/  IMAD.SHL.U32 R10, R10, 0x2, RZ ;  /* 0x000000020a0a7824 */ /* 0x002fe200078e00ff */
[----:B------:R-:W-:Y:S01]  /*38b0*/  CS2R R132, SRZ ;  /* 0x0000000000847805 */ /* 0x000fe2000001ff00 */
[----:B------:R-:W-:Y:S01]  /*38c0*/  IMAD R8, R247, 0x2, R8 ;  /* 0x00000002f7087824 */ /* 0x000fe200078e0208 */
[----:B------:R-:W-:Y:S01]  /*38d0*/  CS2R R126, SRZ ;  /* 0x00000000007e7805 */ /* 0x000fe2000001ff00 */
[----:B------:R-:W-:Y:S01]  /*38e0*/  CS2R R124, SRZ ;  /* 0x00000000007c7805 */ /* 0x000fe2000001ff00 */
[----:B------:R-:W-:Y:S01]  /*38f0*/  LOP3.LUT R5, R5, 0x6, R10, 0xf8, !PT ;  /* 0x0000000605057812 */ /* 0x000fe200078ef80a */
[----:B------:R-:W-:Y:S01]  /*3900*/  CS2R R130, SRZ ;  /* 0x0000000000827805 */ /* 0x000fe2000001ff00 */
[----:B------:R-:W-:Y:S01]  /*3910*/  CS2R R128, SRZ ;  /* 0x0000000000807805 */ /* 0x000fe2000001ff00 */
[----:B------:R-:W-:Y:S01]  /*3920*/  CS2R R122, SRZ ;  /* 0x00000000007a7805 */ /* 0x000fe2000001ff00 */
[----:B------:R-:W-:Y:S01]  /*3930*/  CS2R R120, SRZ ;  /* 0x0000000000787805 */ /* 0x000fe2000001ff00 */
[----:B------:R-:W-:Y:S01]  /*3940*/  IMAD R193, R247, 0x40, R5 ;  /* 0x00000040f7c17824 */ /* 0x000fe200078e0205 */
[----:B------:R-:W-:Y:S01]  /*3950*/  CS2R R118, SRZ ;  /* 0x0000000000767805 */ /* 0x000fe2000001ff00 */
[----:B------:R-:W-:Y:S01]  /*3960*/  CS2R R116, SRZ ;  /* 0x0000000000747805 */ /* 0x000fe2000001ff00 */
[----:B------:R-:W-:Y:S01]  /*3970*/  CS2R R110, SRZ ;  /* 0x00000000006e7805 */ /* 0x000fe2000001ff00 */
[----:B------:R-:W1:Y:S01]  /*3980*/  I2F R229, R193 ;  /* 0x000000c100e57306 */ /* 0x000e620000201400 */
[C---:B------:R-:W-:Y:S01]  /*3990*/  IADD3 R240, R193.reuse, 0x11, RZ ;  /* 0x00000011c1f07810 */ /* 0x040fe20007ffe0ff */
[----:B------:R-:W-:Y:S01]  /*39a0*/  CS2R R108, SRZ ;  /* 0x00000000006c7805 */ /* 0x000fe2000001ff00 */
[C---:B------:R-:W-:Y:S01]  /*39b0*/  IADD3 R239, R193.reuse, 0x10, RZ ;  /* 0x00000010c1ef7810 */ /* 0x040fe20007ffe0ff */
[----:B------:R-:W-:Y:S01]  /*39c0*/  CS2R R114, SRZ ;  /* 0x0000000000727805 */ /* 0x000fe2000001ff00 */
[C---:B------:R-:W-:Y:S01]  /*39d0*/  IADD3 R238, R193.reuse, 0x9, RZ ;  /* 0x00000009c1ee7810 */ /* 0x040fe20007ffe0ff */
[----:B------:R-:W-:Y:S01]  /*39e0*/  CS2R R112, SRZ ;  /* 0x0000000000707805 */ /* 0x000fe2000001ff00 */
[C---:B------:R-:W-:Y:S01]  /*39f0*/  IADD3 R237, R193.reuse, 0x8, RZ ;  /* 0x00000008c1ed7810 */ /* 0x040fe20007ffe0ff */
[----:B------:R-:W3:Y:S01]  /*3a00*/  I2F R240, R240 ;  /* 0x000000f000f07306 */ /* 0x000ee20000201400 */
[----:B------:R-:W-:Y:S01]  /*3a10*/  IADD3 R236, R193, 0x1, RZ ;  /* 0x00000001c1ec7810 */ /* 0x000fe20007ffe0ff */
[----:B------:R-:W-:Y:S01]  /*3a20*/  CS2R R106, SRZ ;  /* 0x00000000006a7805 */ /* 0x000fe2000001ff00 */
[----:B------:R-:W-:Y:S01]  /*3a30*/  CS2R R104, SRZ ;  /* 0x0000000000687805 */ /* 0x000fe2000001ff00 */
[----:B------:R-:W-:Y:S01]  /*3a40*/  CS2R R102, SRZ ;  /* 0x0000000000667805 */ /* 0x000fe2000001ff00 */
[----:B------:R-:W-:Y:S01]  /*3a50*/  CS2R R100, SRZ ;  /* 0x0000000000647805 */ /* 0x000fe2000001ff00 */
[----:B------:R-:W-:Y:S01]  /*3a60*/  CS2R R62, SRZ ;  /* 0x00000000003e7805 */ /* 0x000fe2000001ff00 */
[----:B------:R-:W-:Y:S01]  /*3a70*/  CS2R R60, SRZ ;  /* 0x00000000003c7805 */ /* 0x000fe2000001ff00 */
[----:B------:R-:W1:Y:S01]  /*3a80*/  I2F R239, R239 ;  /* 0x000000ef00ef7306 */ /* 0x000e620000201400 */
[----:B------:R-:W-:Y:S01]  /*3a90*/  CS2R R66, SRZ ;  /* 0x0000000000427805 */ /* 0x000fe2000001ff00 */
        /* <DEDUP_REMOVED lines=24> */
[----:B------:R-:W-:-:S02]  /*3c20*/  IMAD.SHL.U32 R168, R168, 0x2, RZ ;  /* 0x00000002a8a87824 */ /* 0x000fc400078e00ff */
[----:B------:R-:W-:Y:S01]  /*3c30*/  IMAD.SHL.U32 R175, R175, 0x2, RZ ;  /* 0x00000002afaf7824 */ /* 0x000fe200078e00ff */
[----:B--2---:R-:W-:Y:S02]  /*3c40*/  IADD3 R12, P4, P3, R0, R2, R12 ;  /* 0x00000002000c7210 */ /* 0x004fe40007b9e00c */
[----:B------:R-:W-:Y:S02]  /*3c50*/  SHF.R.S32.HI R0, RZ, 0x1f, R0 ;  /* 0x0000001fff007819 */ /* 0x000fe40000011400 */
[----:B------:R-:W-:Y:S01]  /*3c60*/  R2P PR, R4, 0x6 ;  /* 0x0000000604007804 */ /* 0x000fe20000000000 */
[----:B----4-:R-:W-:Y:S01]  /*3c70*/  @P5 FMUL.FTZ R191, R6, R9 ;  /* 0x0000000906bf5220 */ /* 0x010fe20000410000 */
[----:B------:R-:W-:-:S03]  /*3c80*/  IADD3.X R0, R0, R3, R7, P4, P3 ;  /* 0x0000000300007210 */ /* 0x000fc600027e6407 */
[----:B------:R-:W-:Y:S02]  /*3c90*/  SEL R185, R185, 0xffffffe0, !P1 ;  /* 0xffffffe0b9b97807 */ /* 0x000fe40004800000 */
[----:B------:R2:W-:Y:S01]  /*3ca0*/  STL [R1+0x24], R0 ;  /* 0x0000240001007387 */ /* 0x0005e20000100800 */
[----:B------:R-:W-:Y:S02]  /*3cb0*/  SEL R180, R180, 0xffffffc0, !P2 ;  /* 0xffffffc0b4b47807 */ /* 0x000fe40005000000 */
[----:B------:R-:W-:Y:S02]  /*3cc0*/  IMAD.IADD R182, R181, 0x1, R185 ;  /* 0x00000001b5b67824 */ /* 0x000fe400078e02b9 */
[----:B------:R-:W-:Y:S02]  /*3cd0*/  IMAD.IADD R177, R185, 0x1, R176 ;  /* 0x00000001b9b17824 */ /* 0x000fe400078e02b0 */
[----:B------:R-:W-:Y:S02]  /*3ce0*/  IMAD.IADD R183, R181, 0x1, R180 ;  /* 0x00000001b5b77824 */ /* 0x000fe400078e02b4 */
[----:B------:R-:W-:-:S02]  /*3cf0*/  IMAD.IADD R179, R180, 0x1, R176 ;  /* 0x00000001b4b37824 */ /* 0x000fc400078e02b0 */
[C---:B------:R-:W-:Y:S02]  /*3d00*/  IMAD.IADD R184, R180.reuse, 0x1, R182 ;  /* 0x00000001b4b87824 */ /* 0x040fe400078e02b6 */
[----:B------:R-:W-:Y:S01]  /*3d10*/  IMAD.IADD R178, R180, 0x1, R177 ;  /* 0x00000001b4b27824 */ /* 0x000fe200078e02b1 */
[C---:B------:R-:W-:Y:S02]  /*3d20*/  IADD3 R2, R231.reuse, -0x56f99767, RZ ;  /* 0xa9066899e7027810 */ /* 0x040fe40007ffe0ff */
[C---:B------:R-:W-:Y:S02]  /*3d30*/  IADD3 R3, R231.reuse, -0x126145ec, RZ ;  /* 0xed9eba14e7037810 */ /* 0x040fe40007ffe0ff */
[C---:B------:R-:W-:Y:S02]  /*3d40*/  IADD3 R4, R231.reuse, -0x4498517b, RZ ;  /* 0xbb67ae85e7047810 */ /* 0x040fe40007ffe0ff */
[----:B------:R-:W-:Y:S02]  /*3d50*/  LOP3.LUT R8, R231, R8, RZ, 0x3c, !PT ;  /* 0x00000008e7087212 */ /* 0x000fe400078e3cff */
[----:B------:R-:W-:-:S02]  /*3d60*/  IADD3 R5, R230, 0x1715609d, RZ ;  /* 0x1715609de6057810 */ /* 0x000fc40007ffe0ff */
[C---:B------:R-:W-:Y:S02]  /*3d70*/  IADD3 R6, R230.reuse, -0x255992d5, RZ ;  /* 0xdaa66d2be6067810 */ /* 0x040fe40007ffe0ff */
[C---:B--2---:R-:W-:Y:S02]  /*3d80*/  IADD3 R0, R193.reuse, 0x19, RZ ;  /* 0x00000019c1007810 */ /* 0x044fe40007ffe0ff */
[----:B------:R-:W-:Y:S02]  /*3d90*/  IADD3 R5, R230, 0x3c6ef372, RZ ;  /* 0x3c6ef372e6057810 */ /* 0x000fe40007ffe0ff */
[----:B------:R2:W4:Y:S02]  /*3da0*/  I2F R242, R0 ;  /* 0x0000000000f27306 */ /* 0x0005240000201400 */
[----:B--2---:R-:W-:-:S06]  /*3db0*/  IADD3 R0, R193, 0x18, RZ ;  /* 0x00000018c1007810 */ /* 0x004fcc0007ffe0ff */
[----:B------:R2:W1:Y:S02]  /*3dc0*/  I2F R241, R0 ;  /* 0x0000000000f17306 */ /* 0x0004640000201400 */
[----:B--2---:R-:W-:-:S05]  /*3dd0*/  IMAD.IADD R0, R16, 0x1, -R201 ;  /* 0x0000000110007824 */ /* 0x004fca00078e0ac9 */
[----:B------:R2:W-:Y:S02]  /*3de0*/  STL [R1+0x20], R0 ;  /* 0x0000200001007387 */ /* 0x0005e40000100800 */
[----:B--2---:R-:W-:-:S05]  /*3df0*/  IADD3 R0, R231, 0x646e171e, RZ ;  /* 0x646e171ee7007810 */ /* 0x004fca0007ffe0ff */
[----:B------:R2:W-:Y:S04]  /*3e00*/  STL [R1+0x1c], R0 ;  /* 0x00001c0001007387 */ /* 0x0005e80000100800 */
[----:B------:R1:W-:Y:S04]  /*3e10*/  STL [R1+0x18], R2 ;  /* 0x0000180201007387 */ /* 0x0003e80000100800 */
[----:B------:R-:W-:Y:S01]  /*3e20*/  STL [R1+0x14], R3 ;  /* 0x0000140301007387 */ /* 0x000fe20000100800 */
[C---:B--2---:R-:W-:Y:S02]  /*3e30*/  IADD3 R0, R231.reuse, 0x32370b8f, RZ ;  /* 0x32370b8fe7007810 */ /* 0x044fe40007ffe0ff */
[----:B-1----:R-:W-:-:S03]  /*3e40*/  IADD3 R2, R231, 0x76cf5d0a, RZ ;  /* 0x76cf5d0ae7027810 */ /* 0x002fc60007ffe0ff */
[----:B------:R1:W-:Y:S04]  /*3e50*/  STL [R1+0x10], R0 ;  /* 0x0000100001007387 */ /* 0x0003e80000100800 */
[----:B------:R2:W-:Y:S04]  /*3e60*/  STL [R1+0xc], R2 ;  /* 0x00000c0201007387 */ /* 0x0005e80000100800 */
[----:B------:R3:W-:Y:S01]  /*3e70*/  STL [R1+0x8], R4 ;  /* 0x0000080401007387 */ /* 0x0007e20000100800 */
[----:B-1----:R-:W-:Y:S01]  /*3e80*/  MOV R0, c[0x0][0x22c] ;  /* 0x00008b0000007a02 */ /* 0x002fe20000000f00 */
[----:B--2---:R-:W-:-:S04]  /*3e90*/  IMAD.WIDE.U32 R2, R12, -0x2daee0ad, RZ ;  /* 0xd2511f530c027825 */ /* 0x004fc800078e00ff */
[----:B------:R-:W-:Y:S01]  /*3ea0*/  IMAD R0, R0, c[0x0][0x1c0], RZ ;  /* 0x0000700000007a24 */ /* 0x000fe200078e02ff */
[----:B---3--:R-:W-:Y:S01]  /*3eb0*/  IADD3 R4, R230, -0x4ab325aa, RZ ;  /* 0xb54cda56e6047810 */ /* 0x008fe20007ffe0ff */
[----:B------:R1:W-:Y:S01]  /*3ec0*/  STL.64 [R1], R2 ;  /* 0x0000000201007387 */ /* 0x0003e20000100a00 */
[----:B------:R-:W-:Y:S01]  /*3ed0*/  LOP3.LUT R218, R8, R3, RZ, 0x3c, !PT ;  /* 0x0000000308da7212 */ /* 0x000fe200078e3cff */
[C---:B------:R-:W-:Y:S01]  /*3ee0*/  IMAD.SHL.U32 R200, R0.reuse, 0x8, RZ ;  /* 0x0000000800c87824 */ /* 0x040fe200078e00ff */
[----:B------:R-:W-:Y:S02]  /*3ef0*/  SHF.L.U32 R244, R0, 0x4, RZ ;  /* 0x0000000400f47819 */ /* 0x000fe400000006ff */
[----:B------:R-:W-:Y:S01]  /*3f00*/  IADD3 R4, R230, 0x78dde6e4, RZ ;  /* 0x78dde6e4e6047810 */ /* 0x000fe20007ffe0ff */
[----:B------:R-:W-:Y:S01]  /*3f10*/  IMAD.WIDE.U32 R218, R218, -0x326172a9, RZ ;  /* 0xcd9e8d57dada7825 */ /* 0x000fe200078e00ff */
[C---:B------:R-:W-:Y:S02]  /*3f20*/  IADD3 R5, R244.reuse, 0x20, RZ ;  /* 0x00000020f4057810 */ /* 0x040fe40007ffe0ff */
[----:B------:R-:W-:-:S02]  /*3f30*/  IADD3 R6, R244, 0xa0, RZ ;  /* 0x000000a0f4067810 */ /* 0x000fc40007ffe0ff */
[----:B------:R-:W-:Y:S01]  /*3f40*/  IADD3 R4, R230, -0x61c88647, RZ ;  /* 0x9e3779b9e6047810 */ /* 0x000fe20007ffe0ff */
[----:B------:R-:W-:Y:S01]  /*3f50*/  IMAD.IADD R5, R200, 0x1, R5 ;  /* 0x00000001c8057824 */ /* 0x000fe200078e0205 */
[----:B------:R-:W-:Y:S01]  /*3f60*/  IADD3 R4, R244, 0x40, RZ ;  /* 0x00000040f4047810 */ /* 0x000fe20007ffe0ff */
[----:B------:R-:W-:-:S03]  /*3f70*/  IMAD.IADD R0, R200, 0x1, R6 ;  /* 0x00000001c8007824 */ /* 0x000fc600078e0206 */
[C---:B------:R-:W-:Y:S01]  /*3f80*/  IADD3 R5, R200.reuse, R5, RZ ;  /* 0x00000005c8057210 */ /* 0x040fe20007ffe0ff */
[C---:B------:R-:W-:Y:S02]  /*3f90*/  IMAD.IADD R4, R200.reuse, 0x1, R4 ;  /* 0x00000001c8047824 */ /* 0x040fe400078e0204 */
[C---:B------:R-:W-:Y:S02]  /*3fa0*/  IMAD.IADD R0, R200.reuse, 0x1, R0 ;  /* 0x00000001c8007824 */ /* 0x040fe400078e0200 */
[C---:B------:R-:W-:Y:S02]  /*3fb0*/  IMAD.IADD R4, R200.reuse, 0x1, R4 ;  /* 0x00000001c8047824 */ /* 0x040fe400078e0204 */
[C---:B------:R-:W-:Y:S02]  /*3fc0*/  IMAD.IADD R220, R200.reuse, 0x1, R0 ;  /* 0x00000001c8dc7824 */ /* 0x040fe400078e0200 */
[----:B------:R-:W-:Y:S01]  /*3fd0*/  IMAD.IADD R228, R200, 0x1, R5 ;  /* 0x00000001c8e47824 */ /* 0x000fe200078e0205 */
[----:B-1----:R-:W-:Y:S01]  /*3fe0*/  IADD3 R3, R244, 0x60, RZ ;  /* 0x00000060f4037810 */ /* 0x002fe20007ffe0ff */
[----:B------:R-:W-:Y:S01]  /*3ff0*/  IMAD.IADD R226, R200, 0x1, R4 ;  /* 0x00000001c8e27824 */ /* 0x000fe200078e0204 */
[----:B------:R-:W-:Y:S01]  /*4000*/  IADD3 R2, R244, 0x80, RZ ;  /* 0x00000080f4027810 */ /* 0x000fe20007ffe0ff */
[C---:B------:R-:W-:Y:S01]  /*4010*/  IMAD.IADD R227, R200.reuse, 0x1, R228 ;  /* 0x00000001c8e37824 */ /* 0x040fe200078e02e4 */
[C---:B------:R-:W-:Y:S01]  /*4020*/  IADD3 R217, R200.reuse, R220, RZ ;  /* 0x000000dcc8d97210 */ /* 0x040fe20007ffe0ff */
[----:B------:R-:W-:-:S02]  /*4030*/  IMAD.IADD R3, R200, 0x1, R3 ;  /* 0x00000001c8037824 */ /* 0x000fc400078e0203 */
[C---:B------:R-:W-:Y:S02]  /*4040*/  IMAD.IADD R2, R200.reuse, 0x1, R2 ;  /* 0x00000001c8027824 */ /* 0x040fe400078e0202 */
[C---:B------:R-:W-:Y:S02]  /*4050*/  IMAD.IADD R3, R200.reuse, 0x1, R3 ;  /* 0x00000001c8037824 */ /* 0x040fe400078e0203 */
[C---:B------:R-:W-:Y:S02]  /*4060*/  IMAD.IADD R2, R200.reuse, 0x1, R2 ;  /* 0x00000001c8027824 */ /* 0x040fe400078e0202 */
[C---:B------:R-:W-:Y:S01]  /*4070*/  IMAD.IADD R225, R200.reuse, 0x1, R226 ;  /* 0x00000001c8e17824 */ /* 0x040fe200078e02e2 */
[C---:B------:R-:W-:Y:S01]  /*4080*/  IADD3 R224, R200.reuse, R3, RZ ;  /* 0x00000003c8e07210 */ /* 0x040fe20007ffe0ff */
[C---:B------:R-:W-:Y:S02]  /*4090*/  IMAD.IADD R222, R200.reuse, 0x1, R2 ;  /* 0x00000001c8de7824 */ /* 0x040fe400078e0202 */
[----:B------:R-:W-:-:S02]  /*40a0*/  IMAD.IADD R235, R200, 0x1, R227 ;  /* 0x00000001c8eb7824 */ /* 0x000fc400078e02e3 */
[C---:B------:R-:W-:Y:S02]  /*40b0*/  IMAD.IADD R223, R200.reuse, 0x1, R224 ;  /* 0x00000001c8df7824 */ /* 0x040fe400078e02e0 */
[C---:B------:R-:W-:Y:S02]  /*40c0*/  IMAD.IADD R221, R200.reuse, 0x1, R222 ;  /* 0x00000001c8dd7824 */ /* 0x040fe400078e02de */
[C---:B------:R-:W-:Y:S02]  /*40d0*/  IMAD.IADD R234, R200.reuse, 0x1, R225 ;  /* 0x00000001c8ea7824 */ /* 0x040fe400078e02e1 */
[C---:B------:R-:W-:Y:S02]  /*40e0*/  IMAD.IADD R233, R200.reuse, 0x1, R223 ;  /* 0x00000001c8e97824 */ /* 0x040fe400078e02df */
[C---:B------:R-:W-:Y:S02]  /*40f0*/  IMAD.IADD R232, R200.reuse, 0x1, R221 ;  /* 0x00000001c8e87824 */ /* 0x040fe400078e02dd */
[----:B----4-:R-:W-:-:S02]  /*4100*/  IMAD.IADD R231, R200, 0x1, R217 ;  /* 0x00000001c8e77824 */ /* 0x010fc400078e02d9 */
.L_x_716:
[----:B------:R-:W0:Y:S01]  /*4110*/  LDGDEPBAR ;  /* 0x00000000000079af */ /* 0x000e220000000000 */
[----:B------:R-:W-:Y:S01]  /*4120*/  IMAD.IADD R0, R175, 0x1, R185 ;  /* 0x00000001af007824 */ /* 0x000fe200078e02b9 */
[----:B-----5:R-:W-:Y:S01]  /*4130*/  FSETP.NEU.FTZ.AND P0, PT, R209, -INF , PT ;  /* 0xff800000d100780b */ /* 0x020fe20003f1d000 */
[--C-:B------:R-:W-:Y:S01]  /*4140*/  IMAD.IADD R2, R175, 0x1, R180.reuse ;  /* 0x00000001af027824 */ /* 0x100fe200078e02b4 */
[----:B------:R-:W-:Y:S01]  /*4150*/  IADD3 R93, R230, 0x78dde6e4, RZ ;  /* 0x78dde6e4e65d7810 */ /* 0x000fe20007ffe0ff */
[----:B------:R-:W-:Y:S01]  /*4160*/  IMAD.IADD R3, R0, 0x1, R180 ;  /* 0x0000000100037824 */ /* 0x000fe200078e02b4 */
[----:B------:R-:W2:Y:S01]  /*4170*/  LDL R88, [R1+0x20] ;  /* 0x0000200001587983 */ /* 0x000ea20000100800 */
[----:B------:R-:W-:Y:S05]  /*4180*/  ULDC.U8 UR4, c[0x0][0x2d8] ;  /* 0x0000b60000047ab9 */ /* 0x000fea0000000000 */
[----:B------:R-:W3:Y:S06]  /*4190*/  LDL R89, [R1+0x28] ;  /* 0x0000280001597983 */ /* 0x000eec0000100800 */
[----:B------:R-:W4:Y:S06]  /*41a0*/  LDL R92, [R1+0x24] ;  /* 0x00002400015c7983 */ /* 0x000f2c0000100800 */
[----:B------:R-:W2:Y:S01]  /*41b0*/  LDL.64 R90, [R1] ;  /* 0x00000000015a7983 */ /* 0x000ea20000100a00 */
[----:B------:R-:W-:Y:S05]  /*41c0*/  DEPBAR.LE SB0, 0x0 ;  /* 0x000080000000791a */ /* 0x000fea0000000000 */
[----:B------:R-:W-:Y:S06]  /*41d0*/  BAR.SYNC.DEFER_BLOCKING 0x0 ;  /* 0x0000000000007b1d */ /* 0x000fec0000010000 */
[----:B------:R-:W-:Y:S06]  /*41e0*/  LDSM.16.M88.4 R16, [R175] ;  /* 0x00000000af10783b */ /* 0x000fec0000000200 */
[----:B------:R-:W1:Y:S06]  /*41f0*/  LDSM.16.M88.4 R8, [R172+0x12000] ;  /* 0x01200000ac08783b */ /* 0x000e6c0000000200 */
[----:B------:R-:W1:Y:S06]  /*4200*/  LDSM.16.M88.4 R68, [R172+0x12800] ;  /* 0x01280000ac44783b */ /* 0x000e6c0000000200 */
[----:B------:R-:W-:Y:S06]  /*4210*/  LDSM.16.M88.4 R72, [R0] ;  /* 0x000000000048783b */ /* 0x000fec0000000200 */
[----:B------:R-:W1:Y:S06]  /*4220*/  LDSM.16.M88.4 R76, [R169+0x12000] ;  /* 0x01200000a94c783b */ /* 0x000e6c0000000200 */
[----:B------:R-:W1:Y:S06]  /*4230*/  LDSM.16.M88.4 R80, [R169+0x12800] ;  /* 0x01280000a950783b */ /* 0x000e6c0000000200 */
[----:B------:R-:W-:Y:S01]  /*4240*/  LDSM.16.M88.4 R84, [R171+0x12000] ;  /* 0x01200000ab54783b */ /* 0x000fe20000000200 */
[C---:B-1----:R-:W-:Y:S08]  /*4250*/  HMMA.16816.F32 R4, R16.reuse, R8, RZ ;  /* 0x000000081004723c */ /* 0x042ff000000018ff */
[C---:B------:R-:W-:Y:S08]  /*4260*/  HMMA.16816.F32 R8, R16.reuse, R10, RZ ;  /* 0x0000000a1008723c */ /* 0x040ff000000018ff */
[C---:B------:R-:W-:Y:S08]  /*4270*/  HMMA.16816.F32 R12, R16.reuse, R68, RZ ;  /* 0x00000044100c723c */ /* 0x040ff000000018ff */
[----:B------:R-:W-:Y:S01]  /*4280*/  HMMA.16816.F32 R16, R16, R70, RZ ;  /* 0x000000461010723c */ /* 0x000fe200000018ff */
[----:B------:R-:W1:Y:S07]  /*4290*/  LDSM.16.M88.4 R68, [R2] ;  /* 0x000000000244783b */ /* 0x000e6e0000000200 */
[C---:B------:R-:W-:Y:S08]  /*42a0*/  HMMA.16816.F32 R4, R72.reuse, R76, R4 ;  /* 0x0000004c4804723c */ /* 0x040ff00000001804 */
[C---:B------:R-:W-:Y:S01]  /*42b0*/  HMMA.16816.F32 R8, R72.reuse, R78, R8 ;  /* 0x0000004e4808723c */ /* 0x040fe20000001808 */
[----:B------:R-:W1:Y:S07]  /*42c0*/  LDSM.16.M88.4 R76, [R171+0x12800] ;  /* 0x01280000ab4c783b */ /* 0x000e6e0000000200 */
[C---:B------:R-:W-:Y:S08]  /*42d0*/  HMMA.16816.F32 R12, R72.reuse, R80, R12 ;  /* 0x00000050480c723c */ /* 0x040ff0000000180c */
[----:B------:R-:W-:Y:S01]  /*42e0*/  HMMA.16816.F32 R16, R72, R82, R16 ;  /* 0x000000524810723c */ /* 0x000fe20000001810 */
[----:B------:R-:W-:Y:S06]  /*42f0*/  LDSM.16.M88.4 R72, [R3] ;  /* 0x000000000348783b */ /* 0x000fec0000000200 */
[----:B------:R-:W1:Y:S02]  /*4300*/  LDSM.16.M88.4 R80, [R170+0x12000] ;  /* 0x01200000aa50783b */ /* 0x000e640000000200 */
[C---:B-1----:R-:W-:Y:S08]  /*4310*/  HMMA.16816.F32 R4, R68.reuse, R84, R4 ;  /* 0x000000544404723c */ /* 0x042ff00000001804 */
[C---:B------:R-:W-:Y:S01]  /*4320*/  HMMA.16816.F32 R8, R68.reuse, R86, R8 ;  /* 0x000000564408723c */ /* 0x040fe20000001808 */
[----:B------:R-:W1:Y:S07]  /*4330*/  LDSM.16.M88.4 R84, [R170+0x12800] ;  /* 0x01280000aa54783b */ /* 0x000e6e0000000200 */
[C---:B------:R-:W-:Y:S08]  /*4340*/  HMMA.16816.F32 R12, R68.reuse, R76, R12 ;  /* 0x0000004c440c723c */ /* 0x040ff0000000180c */
[----:B------:R-:W-:Y:S01]  /*4350*/  HMMA.16816.F32 R16, R68, R78, R16 ;  /* 0x0000004e4410723c */ /* 0x000fe20000001810 */
[----:B------:R-:W-:Y:S06]  /*4360*/  LDSM.16.M88.4 R68, [R175+0x2000] ;  /* 0x00200000af44783b */ /* 0x000fec0000000200 */
[----:B------:R-:W1:Y:S01]  /*4370*/  LDSM.16.M88.4 R76, [R172+0x14000] ;  /* 0x01400000ac4c783b */ /* 0x000e620000000200 */
[C---:B------:R-:W-:Y:S08]  /*4380*/  HMMA.16816.F32 R4, R72.reuse, R80, R4 ;  /* 0x000000504804723c */ /* 0x040ff00000001804 */
[C---:B------:R-:W-:Y:S01]  /*4390*/  HMMA.16816.F32 R8, R72.reuse, R82, R8 ;  /* 0x000000524808723c */ /* 0x040fe20000001808 */
[----:B------:R-:W1:Y:S07]  /*43a0*/  LDSM.16.M88.4 R80, [R172+0x14800] ;  /* 0x01480000ac50783b */ /* 0x000e6e0000000200 */
[C---:B-1----:R-:W-:Y:S08]  /*43b0*/  HMMA.16816.F32 R12, R72.reuse, R84, R12 ;  /* 0x00000054480c723c */ /* 0x042ff0000000180c */
[----:B------:R-:W-:Y:S01]  /*43c0*/  HMMA.16816.F32 R16, R72, R86, R16 ;  /* 0x000000564810723c */ /* 0x000fe20000001810 */
[----:B------:R-:W-:Y:S06]  /*43d0*/  LDSM.16.M88.4 R72, [R0+0x2000] ;  /* 0x002000000048783b */ /* 0x000fec0000000200 */
[----:B------:R-:W1:Y:S01]  /*43e0*/  LDSM.16.M88.4 R84, [R169+0x14000] ;  /* 0x01400000a954783b */ /* 0x000e620000000200 */
[C---:B------:R-:W-:Y:S08]  /*43f0*/  HMMA.16816.F32 R4, R68.reuse, R76, R4 ;  /* 0x0000004c4404723c */ /* 0x040ff00000001804 */
[C---:B------:R-:W-:Y:S01]  /*4400*/  HMMA.16816.F32 R8, R68.reuse, R78, R8 ;  /* 0x0000004e4408723c */ /* 0x040fe20000001808 */
[----:B------:R-:W1:Y:S07]  /*4410*/  LDSM.16.M88.4 R76, [R169+0x14800] ;  /* 0x01480000a94c783b */ /* 0x000e6e0000000200 */
[C---:B------:R-:W-:Y:S08]  /*4420*/  HMMA.16816.F32 R12, R68.reuse, R80, R12 ;  /* 0x00000050440c723c */ /* 0x040ff0000000180c */
[----:B------:R-:W-:Y:S01]  /*4430*/  HMMA.16816.F32 R16, R68, R82, R16 ;  /* 0x000000524410723c */ /* 0x000fe20000001810 */
[----:B------:R-:W-:Y:S06]  /*4440*/  LDSM.16.M88.4 R68, [R2+0x2000] ;  /* 0x002000000244783b */ /* 0x000fec0000000200 */
[----:B------:R-:W3:Y:S01]  /*4450*/  LDSM.16.M88.4 R80, [R171+0x14000] ;  /* 0x01400000ab50783b */ /* 0x000ee20000000200 */
[C---:B-1----:R-:W-:Y:S08]  /*4460*/  HMMA.16816.F32 R4, R72.reuse, R84, R4 ;  /* 0x000000544804723c */ /* 0x042ff00000001804 */
[C---:B------:R-:W-:Y:S01]  /*4470*/  HMMA.16816.F32 R8, R72.reuse, R86, R8 ;  /* 0x000000564808723c */ /* 0x040fe20000001808 */
[----:B------:R-:W1:Y:S07]  /*4480*/  LDSM.16.M88.4 R84, [R171+0x14800] ;  /* 0x01480000ab54783b */ /* 0x000e6e0000000200 */
[C---:B------:R-:W-:Y:S08]  /*4490*/  HMMA.16816.F32 R12, R72.reuse, R76, R12 ;  /* 0x0000004c480c723c */ /* 0x040ff0000000180c */
[----:B------:R-:W-:Y:S01]  /*44a0*/  HMMA.16816.F32 R16, R72, R78, R16 ;  /* 0x0000004e4810723c */ /* 0x000fe20000001810 */
[----:B------:R-:W-:Y:S06]  /*44b0*/  LDSM.16.M88.4 R72, [R3+0x2000] ;  /* 0x002000000348783b */ /* 0x000fec0000000200 */
[----:B------:R-:W2:Y:S01]  /*44c0*/  LDSM.16.M88.4 R76, [R170+0x14000] ;  /* 0x01400000aa4c783b */ /* 0x000ea20000000200 */
[C---:B---3--:R-:W-:Y:S08]  /*44d0*/  HMMA.16816.F32 R4, R68.reuse, R80, R4 ;  /* 0x000000504404723c */ /* 0x048ff00000001804 */
[C---:B------:R-:W-:Y:S01]  /*44e0*/  HMMA.16816.F32 R8, R68.reuse, R82, R8 ;  /* 0x000000524408723c */ /* 0x040fe20000001808 */
[----:B------:R-:W3:Y:S07]  /*44f0*/  LDSM.16.M88.4 R80, [R170+0x14800] ;  /* 0x01480000aa50783b */ /* 0x000eee0000000200 */
[C---:B-1----:R-:W-:Y:S08]  /*4500*/  HMMA.16816.F32 R12, R68.reuse, R84, R12 ;  /* 0x00000054440c723c */ /* 0x042ff0000000180c */
[----:B------:R-:W-:Y:S01]  /*4510*/  HMMA.16816.F32 R16, R68, R86, R16 ;  /* 0x000000564410723c */ /* 0x000fe20000001810 */
[----:B------:R-:W-:Y:S06]  /*4520*/  LDSM.16.M88.4 R68, [R175+0x4000] ;  /* 0x00400000af44783b */ /* 0x000fec0000000200 */
[----:B------:R-:W1:Y:S01]  /*4530*/  LDSM.16.M88.4 R84, [R172+0x16000] ;  /* 0x01600000ac54783b */ /* 0x000e620000000200 */
[C---:B--2---:R-:W-:Y:S08]  /*4540*/  HMMA.16816.F32 R4, R72.reuse, R76, R4 ;  /* 0x0000004c4804723c */ /* 0x044ff00000001804 */
[C---:B------:R-:W-:Y:S01]  /*4550*/  HMMA.16816.F32 R8, R72.reuse, R78, R8 ;  /* 0x0000004e4808723c */ /* 0x040fe20000001808 */
[----:B------:R-:W2:Y:S07]  /*4560*/  LDSM.16.M88.4 R76, [R172+0x16800] ;  /* 0x01680000ac4c783b */ /* 0x000eae0000000200 */
[C---:B---3--:R-:W-:Y:S08]  /*4570*/  HMMA.16816.F32 R12, R72.reuse, R80, R12 ;  /* 0x00000050480c723c */ /* 0x048ff0000000180c */
[----:B------:R-:W-:Y:S01]  /*4580*/  HMMA.16816.F32 R16, R72, R82, R16 ;  /* 0x000000524810723c */ /* 0x000fe20000001810 */
[----:B------:R3:W-:Y:S06]  /*4590*/  LDSM.16.M88.4 R72, [R0+0x4000] ;  /* 0x004000000048783b */ /* 0x0007ec0000000200 */
[----:B------:R-:W4:Y:S01]  /*45a0*/  LDSM.16.M88.4 R80, [R169+0x16000] ;  /* 0x01600000a950783b */ /* 0x000f220000000200 */
[C---:B-1----:R-:W-:Y:S08]  /*45b0*/  HMMA.16816.F32 R4, R68.reuse, R84, R4 ;  /* 0x000000544404723c */ /* 0x042ff00000001804 */
[C---:B------:R-:W-:Y:S01]  /*45c0*/  HMMA.16816.F32 R8, R68.reuse, R86, R8 ;  /* 0x000000564408723c */ /* 0x040fe20000001808 */
[----:B------:R-:W1:Y:S03]  /*45d0*/  LDSM.16.M88.4 R84, [R169+0x16800] ;  /* 0x01680000a954783b */ /* 0x000e660000000200 */
[----:B---3--:R-:W-:Y:S04]  /*45e0*/  IMAD.SHL.U32 R0, R195, 0x40, RZ ;  /* 0x00000040c3007824 */ /* 0x008fe800078e00ff */
[C---:B--2---:R-:W-:Y:S03]  /*45f0*/  HMMA.16816.F32 R12, R68.reuse, R76, R12 ;  /* 0x0000004c440c723c */ /* 0x044fe6000000180c */
[----:B------:R-:W-:Y:S02]  /*4600*/  ISETP.GE.AND P6, PT, R0, R88, PT ;  /* 0x000000580000720c */ /* 0x000fe40003fc6270 */
[----:B------:R-:W2:Y:S03]  /*4610*/  LDL R88, [R1+0x8] ;  /* 0x0000080001587983 */ /* 0x000ea60000100800 */
[----:B------:R-:W-:Y:S03]  /*4620*/  HMMA.16816.F32 R16, R68, R78, R16 ;  /* 0x0000004e4410723c */ /* 0x000fe60000001810 */
[----:B------:R3:W-:Y:S06]  /*4630*/  LDSM.16.M88.4 R68, [R2+0x4000] ;  /* 0x004000000244783b */ /* 0x0007ec0000000200 */
[----:B------:R-:W1:Y:S01]  /*4640*/  LDSM.16.M88.4 R76, [R171+0x16000] ;  /* 0x01600000ab4c783b */ /* 0x000e620000000200 */
[C---:B----4-:R-:W-:Y:S08]  /*4650*/  HMMA.16816.F32 R4, R72.reuse, R80, R4 ;  /* 0x000000504804723c */ /* 0x050ff00000001804 */
[C---:B------:R-:W-:Y:S01]  /*4660*/  HMMA.16816.F32 R8, R72.reuse, R82, R8 ;  /* 0x000000524808723c */ /* 0x040fe20000001808 */
[----:B------:R-:W4:Y:S03]  /*4670*/  LDSM.16.M88.4 R80, [R171+0x16800] ;  /* 0x01680000ab50783b */ /* 0x000f260000000200 */
[----:B---3--:R-:W-:Y:S04]  /*4680*/  IMAD.SHL.U32 R2, R247, 0x40, RZ ;  /* 0x00000040f7027824 */ /* 0x008fe800078e00ff */
[C---:B-1----:R-:W-:Y:S04]  /*4690*/  HMMA.16816.F32 R12, R72.reuse, R84, R12 ;  /* 0x00000054480c723c */ /* 0x042fe8000000180c */
[----:B------:R-:W-:Y:S04]  /*46a0*/  IADD3 R2, R2, 0x40, RZ ;  /* 0x0000004002027810 */ /* 0x000fe80007ffe0ff */
[----:B------:R-:W-:Y:S01]  /*46b0*/  HMMA.16816.F32 R16, R72, R86, R16 ;  /* 0x000000564810723c */ /* 0x000fe20000001810 */
[----:B------:R1:W-:Y:S02]  /*46c0*/  LDSM.16.M88.4 R72, [R3+0x4000] ;  /* 0x004000000348783b */ /* 0x0003e40000000200 */
[-C--:B------:R-:W-:Y:S04]  /*46d0*/  ISETP.LT.AND P6, PT, R2, R201.reuse, P6 ;  /* 0x000000c90200720c */ /* 0x080fe800037c1270 */
[----:B------:R-:W3:Y:S01]  /*46e0*/  LDSM.16.M88.4 R84, [R170+0x16000] ;  /* 0x01600000aa54783b */ /* 0x000ee20000000200 */
[C---:B------:R-:W-:Y:S08]  /*46f0*/  HMMA.16816.F32 R4, R68.reuse, R76, R4 ;  /* 0x0000004c4404723c */ /* 0x040ff00000001804 */
[----:B------:R-:W-:Y:S01]  /*4700*/  @!P6 IADD3 R2, -R250, 0x1, R207 ;  /* 0x00000001fa02e810 */ /* 0x000fe20007ffe1cf */
[----:B------:R-:W-:Y:S01]  /*4710*/  FMUL.FTZ R77, R209, 1.4426950216293334961 ;  /* 0x3fb8aa3bd14d7820 */ /* 0x000fe20000410000 */
[C---:B------:R-:W-:Y:S03]  /*4720*/  HMMA.16816.F32 R8, R68.reuse, R78, R8 ;  /* 0x0000004e4408723c */ /* 0x040fe60000001808 */
[----:B-1----:R-:W-:Y:S01]  /*4730*/  IMAD R3, R195, 0x4, R89 ;  /* 0x00000004c3037824 */ /* 0x002fe200078e0259 */
[----:B------:R-:W-:Y:S02]  /*4740*/  IADD3 R89, R230, -0x61c88647, RZ ;  /* 0x9e3779b9e6597810 */ /* 0x000fe40007ffe0ff */
[----:B------:R-:W-:Y:S02]  /*4750*/  @!P6 IADD3 R0, R0, R2, R201 ;  /* 0x000000020000e210 */ /* 0x000fe40007ffe0c9 */
[C---:B----4-:R-:W-:Y:S04]  /*4760*/  HMMA.16816.F32 R12, R68.reuse, R80, R12 ;  /* 0x00000050440c723c */ /* 0x050fe8000000180c */
[----:B------:R-:W-:Y:S01]  /*4770*/  IMAD.WIDE.U32 R2, R3, -0x326172a9, RZ ;  /* 0xcd9e8d5703027825 */ /* 0x000fe200078e00ff */
[-C--:B------:R-:W-:Y:S03]  /*4780*/  @!P6 IMNMX R76, R0, R201.reuse, PT ;  /* 0x000000c9004ce217 */ /* 0x080fe60003800200 */
[----:B------:R-:W-:Y:S01]  /*4790*/  HMMA.16816.F32 R16, R68, R82, R16 ;  /* 0x000000524410723c */ /* 0x000fe20000001810 */
[----:B------:R-:W1:Y:S02]  /*47a0*/  LDSM.16.M88.4 R68, [R170+0x16800] ;  /* 0x01680000aa44783b */ /* 0x000e640000000200 */
[----:B------:R-:W-:Y:S01]  /*47b0*/  @!P6 ISETP.GE.AND P1, PT, R193, R76, PT ;  /* 0x0000004cc100e20c */ /* 0x000fe20003f26270 */
[C---:B------:R-:W-:Y:S01]  /*47c0*/  FMUL.FTZ R80, R210.reuse, 1.4426950216293334961 ;  /* 0x3fb8aa3bd2507820 */ /* 0x040fe20000410000 */
[----:B------:R-:W-:Y:S02]  /*47d0*/  LOP3.LUT R78, R3, R92, R230, 0x96, !PT ;  /* 0x0000005c034e7212 */ /* 0x000fe400078e96e6 */
[----:B------:R-:W4:Y:S01]  /*47e0*/  LDL R92, [R1+0x18] ;  /* 0x00001800015c7983 */ /* 0x000f220000100800 */
[----:B------:R-:W-:Y:S01]  /*47f0*/  LOP3.LUT R81, R219, R2, R89, 0x96, !PT ;  /* 0x00000002db517212 */ /* 0x000fe200078e9659 */
[C---:B---3--:R-:W-:Y:S04]  /*4800*/  HMMA.16816.F32 R4, R72.reuse, R84, R4 ;  /* 0x000000544804723c */ /* 0x048fe80000001804 */
[----:B------:R-:W3:Y:S01]  /*4810*/  LDL R84, [R1+0xc] ;  /* 0x00000c0001547983 */ /* 0x000ee20000100800 */
[----:B------:R-:W-:Y:S01]  /*4820*/  FSEL R3, R77, RZ, P0 ;  /* 0x000000ff4d037208 */ /* 0x000fe20000000000 */
[----:B------:R-:W-:Y:S01]  /*4830*/  IMAD.WIDE.U32 R82, R81, -0x2daee0ad, RZ ;  /* 0xd2511f5351527825 */ /* 0x000fe200078e00ff */
[----:B------:R-:W-:Y:S01]  /*4840*/  @!P6 IADD3 R77, R193, 0x1, RZ ;  /* 0x00000001c14de810 */ /* 0x000fe20007ffe0ff */
[C---:B------:R-:W-:Y:S02]  /*4850*/  HMMA.16816.F32 R8, R72.reuse, R86, R8 ;  /* 0x000000564808723c */ /* 0x040fe40000001808 */
[----:B------:R-:W4:Y:S01]  /*4860*/  LDL R86, [R1+0x14] ;  /* 0x0000140001567983 */ /* 0x000f220000100800 */
[----:B------:R-:W-:Y:S01]  /*4870*/  FSETP.NEU.FTZ.AND P0, PT, R210, -INF , PT ;  /* 0xff800000d200780b */ /* 0x000fe20003f1d000 */
[----:B------:R-:W-:Y:S01]  /*4880*/  IMAD.WIDE.U32 R78, R78, -0x2daee0ad, RZ ;  /* 0xd2511f534e4e7825 */ /* 0x000fe200078e00ff */
[----:B------:R-:W-:Y:S02]  /*4890*/  @!P6 IADD3 R2, R0, 0x8, RZ ;  /* 0x000000080002e810 */ /* 0x000fe40007ffe0ff */
[----:B------:R-:W-:Y:S01]  /*48a0*/  IADD3 R85, R230, 0x3c6ef372, RZ ;  /* 0x3c6ef372e6557810 */ /* 0x000fe20007ffe0ff */
[----:B------:R-:W4:Y:S01]  /*48b0*/  LDL R81, [R1+0x1c] ;  /* 0x00001c0001517983 */ /* 0x000f220000100800 */
[----:B------:R-:W-:Y:S03]  /*48c0*/  @!P6 IMNMX R2, R2, R201, PT ;  /* 0x000000c90202e217 */ /* 0x000fe60003800200 */
[----:B------:R-:W-:Y:S02]  /*48d0*/  FSEL R0, R80, RZ, P0 ;  /* 0x000000ff50007208 */ /* 0x000fe40000000000 */
[----:B------:R-:W-:Y:S02]  /*48e0*/  @!P6 ISETP.GE.AND P0, PT, R77, R2, PT ;  /* 0x000000024d00e20c */ /* 0x000fe40003f06270 */
[-C--:B------:R-:W-:Y:S02]  /*48f0*/  FFMA.FTZ R4, R229, R191.reuse, R4 ;  /* 0x000000bfe5047223 */ /* 0x080fe40000010004 */
[CC--:B------:R-:W-:Y:S02]  /*4900*/  FFMA.FTZ R5, R236.reuse, R191.reuse, R5 ;  /* 0x000000bfec057223 */ /* 0x0c0fe40000010005 */
[-C--:B------:R-:W-:Y:S01]  /*4910*/  FFMA.FTZ R7, R236, R191.reuse, R7 ;  /* 0x000000bfec077223 */ /* 0x080fe20000010007 */
[----:B------:R-:W-:Y:S01]  /*4920*/  @!P6 FSEL R4, R4, -INF , !P1 ;  /* 0xff8000000404e808 */ /* 0x000fe20004800000 */
[C---:B-1----:R-:W-:Y:S03]  /*4930*/  HMMA.16816.F32 R12, R72.reuse, R68, R12 ;  /* 0x00000044480c723c */ /* 0x042fe6000000180c */
[----:B------:R-:W-:Y:S01]  /*4940*/  @!P6 ISETP.GE.AND P1, PT, R77, R76, PT ;  /* 0x0000004c4d00e20c */ /* 0x000fe20003f26270 */
[--C-:B------:R-:W-:Y:S01]  /*4950*/  FFMA.FTZ R4, R4, c[0x0][0x23c], -R3.reuse ;  /* 0x00008f0004047a23 */ /* 0x100fe20000010803 */
[----:B------:R-:W-:Y:S01]  /*4960*/  @!P6 FSEL R7, R7, -INF , !P0 ;  /* 0xff8000000707e808 */ /* 0x000fe20004000000 */
[-C--:B------:R-:W-:Y:S01]  /*4970*/  FFMA.FTZ R6, R229, R191.reuse, R6 ;  /* 0x000000bfe5067223 */ /* 0x080fe20000010006 */
[----:B------:R-:W-:Y:S01]  /*4980*/  @!P6 FSEL R5, R5, -INF , !P1 ;  /* 0xff8000000505e808 */ /* 0x000fe20004800000 */
[----:B------:R-:W-:Y:S01]  /*4990*/  HMMA.16816.F32 R16, R72, R70, R16 ;  /* 0x000000464810723c */ /* 0x000fe20000001810 */
[----:B------:R-:W-:Y:S02]  /*49a0*/  MUFU.EX2 R89, R4 ;  /* 0x0000000400597308 */ /* 0x000fe40000000800 */
[----:B------:R-:W-:Y:S01]  /*49b0*/  @!P6 ISETP.GE.AND P1, PT, R193, R2, PT ;  /* 0x00000002c100e20c */ /* 0x000fe20003f26270 */
[----:B------:R-:W-:Y:S01]  /*49c0*/  FFMA.FTZ R5, R5, c[0x0][0x23c], -R3 ;  /* 0x00008f0005057a23 */ /* 0x000fe20000010803 */
[----:B------:R-:W-:Y:S01]  /*49d0*/  @!P6 IADD3 R68, R193, 0x9, RZ ;  /* 0x00000009c144e810 */ /* 0x000fe20007ffe0ff */
[-C--:B------:R-:W-:Y:S01]  /*49e0*/  FFMA.FTZ R8, R237, R191.reuse, R8 ;  /* 0x000000bfed087223 */ /* 0x080fe20000010008 */
[----:B------:R-:W-:Y:S01]  /*49f0*/  @!P6 FSEL R6, R6, -INF , !P1 ;  /* 0xff8000000606e808 */ /* 0x000fe20004800000 */
[-C--:B------:R-:W-:Y:S01]  /*4a00*/  FFMA.FTZ R9, R238, R191.reuse, R9 ;  /* 0x000000bfee097223 */ /* 0x080fe20000010009 */
[----:B------:R-:W-:Y:S02]  /*4a10*/  @!P6 IADD3 R69, R193, 0x18, RZ ;  /* 0x00000018c145e810 */ /* 0x000fe40007ffe0ff */
[----:B------:R-:W-:Y:S01]  /*4a20*/  MUFU.EX2 R87, R5 ;  /* 0x0000000500577308 */ /* 0x000fe20000000800 */
[----:B------:R-:W-:Y:S01]  /*4a30*/  FFMA.FTZ R6, R6, c[0x0][0x23c], -R0 ;  /* 0x00008f0006067a23 */ /* 0x000fe20000010800 */
[-C--:B------:R-:W-:Y:S01]  /*4a40*/  @!P6 ISETP.GE.AND P1, PT, R69, R76.reuse, PT ;  /* 0x0000004c4500e20c */ /* 0x080fe20003f26270 */
[-C--:B------:R-:W-:Y:S02]  /*4a50*/  FFMA.FTZ R11, R238, R191.reuse, R11 ;  /* 0x000000bfee0b7223 */ /* 0x080fe4000001000b */
[-C--:B------:R-:W-:Y:S02]  /*4a60*/  FFMA.FTZ R10, R237, R191.reuse, R10 ;  /* 0x000000bfed0a7223 */ /* 0x080fe4000001000a */
[CC--:B------:R-:W-:Y:S02]  /*4a70*/  FFMA.FTZ R12, R239.reuse, R191.reuse, R12 ;  /* 0x000000bfef0c7223 */ /* 0x0c0fe4000001000c */
[CC--:B------:R-:W-:Y:S01]  /*4a80*/  FFMA.FTZ R13, R240.reuse, R191.reuse, R13 ;  /* 0x000000bff00d7223 */ /* 0x0c0fe2000001000d */
[----:B------:R1:W-:Y:S01]  /*4a90*/  MUFU.EX2 R91, R6 ;  /* 0x00000006005b7308 */ /* 0x0003e20000000800 */
[-C--:B------:R-:W-:Y:S02]  /*4aa0*/  FFMA.FTZ R15, R240, R191.reuse, R15 ;  /* 0x000000bff00f7223 */ /* 0x080fe4000001000f */
[-C--:B------:R-:W-:Y:S02]  /*4ab0*/  FFMA.FTZ R14, R239, R191.reuse, R14 ;  /* 0x000000bfef0e7223 */ /* 0x080fe4000001000e */
[CC--:B------:R-:W-:Y:S02]  /*4ac0*/  FFMA.FTZ R17, R242.reuse, R191.reuse, R17 ;  /* 0x000000bff2117223 */ /* 0x0c0fe40000010011 */
[CC--:B------:R-:W-:Y:S02]  /*4ad0*/  FFMA.FTZ R16, R241.reuse, R191.reuse, R16 ;  /* 0x000000bff1107223 */ /* 0x0c0fe40000010010 */
[-C--:B------:R-:W-:Y:S02]  /*4ae0*/  FFMA.FTZ R19, R242, R191.reuse, R19 ;  /* 0x000000bff2137223 */ /* 0x080fe40000010013 */
[----:B------:R-:W-:Y:S01]  /*4af0*/  FFMA.FTZ R18, R241, R191, R18 ;  /* 0x000000bff1127223 */ /* 0x000fe20000010012 */
[----:B------:R-:W-:Y:S05]  /*4b00*/  @!P6 FSEL R16, R16, -INF , !P1 ;  /* 0xff8000001010e808 */ /* 0x000fea0004800000 */
[--C-:B------:R-:W-:Y:S01]  /*4b10*/  FFMA.FTZ R16, R16, c[0x0][0x23c], -R3.reuse ;  /* 0x00008f0010107a23 */ /* 0x100fe20000010803 */
[----:B-1----:R-:W-:Y:S04]  /*4b20*/  @!P6 IADD3 R6, R193, 0x10, RZ ;  /* 0x00000010c106e810 */ /* 0x002fe80007ffe0ff */
[----:B------:R-:W-:Y:S04]  /*4b30*/  @!P6 ISETP.GE.AND P5, PT, R6, R76, PT ;  /* 0x0000004c0600e20c */ /* 0x000fe80003fa6270 */
[----:B------:R-:W-:Y:S02]  /*4b40*/  @!P6 FSEL R12, R12, -INF , !P5 ;  /* 0xff8000000c0ce808 */ /* 0x000fe40006800000 */
[----:B------:R-:W-:Y:S03]  /*4b50*/  @!P6 ISETP.GE.AND P5, PT, R69, R2, PT ;  /* 0x000000024500e20c */ /* 0x000fe60003fa6270 */
[----:B------:R-:W-:Y:S01]  /*4b60*/  FFMA.FTZ R12, R12, c[0x0][0x23c], -R3 ;  /* 0x00008f000c0c7a23 */ /* 0x000fe20000010803 */
[----:B------:R-:W-:Y:S05]  /*4b70*/  @!P6 FSEL R18, R18, -INF , !P5 ;  /* 0xff8000001212e808 */ /* 0x000fea0006800000 */
[----:B------:R-:W-:Y:S01]  /*4b80*/  FFMA.FTZ R18, R18, c[0x0][0x23c], -R0 ;  /* 0x00008f0012127a23 */ /* 0x000fe20000010800 */
[----:B--2---:R-:W-:Y:S05]  /*4b90*/  LOP3.LUT R4, R79, R90, R88, 0x96, !PT ;  /* 0x0000005a4f047212 */ /* 0x004fea00078e9658 */
[----:B------:R-:W-:Y:S05]  /*4ba0*/  IMAD.WIDE.U32 R4, R4, -0x326172a9, RZ ;  /* 0xcd9e8d5704047825 */ /* 0x000fea00078e00ff */
[----:B------:R-:W-:Y:S01]  /*4bb0*/  LOP3.LUT R77, R5, R218, R85, 0x96, !PT ;  /* 0x000000da054d7212 */ /* 0x000fe200078e9655 */
[----:B------:R-:W-:Y:S01]  /*4bc0*/  FFMA.FTZ R5, R7, c[0x0][0x23c], -R0 ;  /* 0x00008f0007057a23 */ /* 0x000fe20000010800 */
[----:B------:R-:W2:Y:S01]  /*4bd0*/  LDL R85, [R1+0x10] ;  /* 0x0000100001557983 */ /* 0x000ea20000100800 */
[----:B------:R-:W-:Y:S02]  /*4be0*/  @!P6 IADD3 R7, R193, 0x11, RZ ;  /* 0x00000011c107e810 */ /* 0x000fe40007ffe0ff */
[----:B------:R1:W-:Y:S02]  /*4bf0*/  MUFU.EX2 R90, R5 ;  /* 0x00000005005a7308 */ /* 0x0003e40000000800 */
[----:B------:R-:W-:Y:S04]  /*4c00*/  @!P6 ISETP.GE.AND P2, PT, R7, R76, PT ;  /* 0x0000004c0700e20c */ /* 0x000fe80003f46270 */
[----:B------:R-:W-:Y:S05]  /*4c10*/  @!P6 FSEL R13, R13, -INF , !P2 ;  /* 0xff8000000d0de808 */ /* 0x000fea0005000000 */
[--C-:B------:R-:W-:Y:S01]  /*4c20*/  FFMA.FTZ R13, R13, c[0x0][0x23c], -R3.reuse ;  /* 0x00008f000d0d7a23 */ /* 0x100fe20000010803 */
[----:B---3--:R-:W-:Y:S02]  /*4c30*/  LOP3.LUT R78, R83, R78, R84, 0x96, !PT ;  /* 0x0000004e534e7212 */ /* 0x008fe400078e9654 */
[----:B------:R-:W-:Y:S03]  /*4c40*/  IADD3 R84, R230, -0x255992d5, RZ ;  /* 0xdaa66d2be6547810 */ /* 0x000fe60007ffe0ff */
[----:B------:R-:W-:Y:S05]  /*4c50*/  IMAD.WIDE.U32 R78, R78, -0x326172a9, RZ ;  /* 0xcd9e8d574e4e7825 */ /* 0x000fea00078e00ff */
[----:B------:R-:W-:Y:S02]  /*4c60*/  LOP3.LUT R80, R79, R4, R84, 0x96, !PT ;  /* 0x000000044f507212 */ /* 0x000fe400078e9654 */
[C---:B------:R-:W-:Y:S02]  /*4c70*/  @!P6 IADD3 R4, R193.reuse, 0x8, RZ ;  /* 0x00000008c104e810 */ /* 0x040fe40007ffe0ff */
[----:B------:R-:W-:Y:S02]  /*4c80*/  @!P6 IADD3 R79, R193, 0x19, RZ ;  /* 0x00000019c14fe810 */ /* 0x000fe40007ffe0ff */
[C---:B------:R-:W-:Y:S02]  /*4c90*/  @!P6 ISETP.GE.AND P0, PT, R4.reuse, R76, PT ;  /* 0x0000004c0400e20c */ /* 0x040fe40003f06270 */
[----:B------:R-:W-:Y:S01]  /*4ca0*/  @!P6 ISETP.GE.AND P3, PT, R4, R2, PT ;  /* 0x000000020400e20c */ /* 0x000fe20003f66270 */
[----:B-1----:R-:W-:Y:S01]  /*4cb0*/  IMAD.WIDE.U32 R4, R77, -0x2daee0ad, RZ ;  /* 0xd2511f534d047825 */ /* 0x002fe200078e00ff */
[----:B------:R-:W-:Y:S02]  /*4cc0*/  @!P6 FSEL R8, R8, -INF , !P0 ;  /* 0xff8000000808e808 */ /* 0x000fe40004000000 */
[-C--:B------:R-:W-:Y:S02]  /*4cd0*/  @!P6 ISETP.GE.AND P0, PT, R68, R76.reuse, PT ;  /* 0x0000004c4400e20c */ /* 0x080fe40003f06270 */
[----:B------:R-:W-:Y:S01]  /*4ce0*/  @!P6 ISETP.GE.AND P4, PT, R79, R76, PT ;  /* 0x0000004c4f00e20c */ /* 0x000fe20003f86270 */
[--C-:B------:R-:W-:Y:S01]  /*4cf0*/  FFMA.FTZ R8, R8, c[0x0][0x23c], -R3.reuse ;  /* 0x00008f0008087a23 */ /* 0x100fe20000010803 */
[----:B------:R-:W-:Y:S01]  /*4d00*/  @!P6 FSEL R9, R9, -INF , !P0 ;  /* 0xff8000000909e808 */ /* 0x000fe20004000000 */
[----:B------:R-:W-:Y:S01]  /*4d10*/  IMAD.WIDE.U32 R76, R80, -0x2daee0ad, RZ ;  /* 0xd2511f53504c7825 */ /* 0x000fe200078e00ff */
[-C--:B------:R-:W-:Y:S01]  /*4d20*/  @!P6 ISETP.GE.AND P0, PT, R68, R2.reuse, PT ;  /* 0x000000024400e20c */ /* 0x080fe20003f06270 */
[----:B------:R4:W-:Y:S01]  /*4d30*/  MUFU.EX2 R84, R8 ;  /* 0x0000000800547308 */ /* 0x0009e20000000800 */
[----:B------:R-:W-:Y:S01]  /*4d40*/  @!P6 FSEL R10, R10, -INF , !P3 ;  /* 0xff8000000a0ae808 */ /* 0x000fe20005800000 */
[--C-:B------:R-:W-:Y:S01]  /*4d50*/  FFMA.FTZ R9, R9, c[0x0][0x23c], -R3.reuse ;  /* 0x00008f0009097a23 */ /* 0x100fe20000010803 */
[----:B------:R-:W-:Y:S02]  /*4d60*/  @!P6 FSEL R11, R11, -INF , !P0 ;  /* 0xff8000000b0be808 */ /* 0x000fe40004000000 */
[-C--:B------:R-:W-:Y:S01]  /*4d70*/  @!P6 ISETP.GE.AND P3, PT, R6, R2.reuse, PT ;  /* 0x000000020600e20c */ /* 0x080fe20003f66270 */
[--C-:B------:R-:W-:Y:S01]  /*4d80*/  FFMA.FTZ R10, R10, c[0x0][0x23c], -R0.reuse ;  /* 0x00008f000a0a7a23 */ /* 0x100fe20000010800 */
[-C--:B------:R-:W-:Y:S01]  /*4d90*/  @!P6 ISETP.GE.AND P0, PT, R7, R2.reuse, PT ;  /* 0x000000020700e20c */ /* 0x080fe20003f06270 */
[--C-:B------:R-:W-:Y:S01]  /*4da0*/  FFMA.FTZ R11, R11, c[0x0][0x23c], -R0.reuse ;  /* 0x00008f000b0b7a23 */ /* 0x100fe20000010800 */
[----:B------:R-:W-:Y:S01]  /*4db0*/  @!P6 ISETP.GE.AND P2, PT, R79, R2, PT ;  /* 0x000000024f00e20c */ /* 0x000fe20003f46270 */
[----:B------:R-:W-:Y:S01]  /*4dc0*/  MUFU.EX2 R88, R10 ;  /* 0x0000000a00587308 */ /* 0x000fe20000000800 */
[----:B------:R-:W-:Y:S02]  /*4dd0*/  @!P6 FSEL R15, R15, -INF , !P0 ;  /* 0xff8000000f0fe808 */ /* 0x000fe40004000000 */
[----:B------:R-:W-:Y:S02]  /*4de0*/  @!P6 FSEL R14, R14, -INF , !P3 ;  /* 0xff8000000e0ee808 */ /* 0x000fe40005800000 */
[----:B------:R-:W-:Y:S01]  /*4df0*/  @!P6 FSEL R17, R17, -INF , !P4 ;  /* 0xff8000001111e808 */ /* 0x000fe20006000000 */
[--C-:B------:R-:W-:Y:S01]  /*4e00*/  FFMA.FTZ R15, R15, c[0x0][0x23c], -R0.reuse ;  /* 0x00008f000f0f7a23 */ /* 0x100fe20000010800 */
[----:B------:R-:W-:Y:S01]  /*4e10*/  @!P6 FSEL R19, R19, -INF , !P2 ;  /* 0xff8000001313e808 */ /* 0x000fe20005000000 */
[--C-:B------:R-:W-:Y:S02]  /*4e20*/  FFMA.FTZ R14, R14, c[0x0][0x23c], -R0.reuse ;  /* 0x00008f000e0e7a23 */ /* 0x100fe40000010800 */
[----:B------:R-:W-:Y:S01]  /*4e30*/  FFMA.FTZ R3, R17, c[0x0][0x23c], -R3 ;  /* 0x00008f0011037a23 */ /* 0x000fe20000010803 */
[----:B------:R-:W-:Y:S01]  /*4e40*/  MUFU.EX2 R80, R13 ;  /* 0x0000000d00507308 */ /* 0x000fe20000000800 */
[----:B------:R-:W-:Y:S01]  /*4e50*/  FFMA.FTZ R0, R19, c[0x0][0x23c], -R0 ;  /* 0x00008f0013007a23 */ /* 0x000fe20000010800 */
[----:B----4-:R-:W-:Y:S02]  /*4e60*/  LOP3.LUT R8, R77, R4, R86, 0x96, !PT ;  /* 0x000000044d087212 */ /* 0x010fe400078e9656 */
[----:B------:R-:W-:Y:S06]  /*4e70*/  IADD3 R86, R230, 0x1715609d, RZ ;  /* 0x1715609de6567810 */ /* 0x000fec0007ffe0ff */
[----:B------:R-:W1:Y:S10]  /*4e80*/  MUFU.EX2 R77, R0 ;  /* 0x00000000004d7308 */ /* 0x000e740000000800 */
[----:B------:R-:W-:Y:S10]  /*4e90*/  MUFU.EX2 R83, R14 ;  /* 0x0000000e00537308 */ /* 0x000ff40000000800 */
[----:B------:R-:W-:Y:S01]  /*4ea0*/  MUFU.EX2 R79, R18 ;  /* 0x00000012004f7308 */ /* 0x000fe20000000800 */
[----:B--2---:R-:W-:Y:S09]  /*4eb0*/  LOP3.LUT R5, R5, R82, R85, 0x96, !PT ;  /* 0x0000005205057212 */ /* 0x004ff200078e9655 */
[----:B------:R2:W-:Y:S01]  /*4ec0*/  MUFU.EX2 R85, R9 ;  /* 0x0000000900557308 */ /* 0x0005e20000000800 */
[----:B------:R-:W-:Y:S05]  /*4ed0*/  IMAD.WIDE.U32 R4, R5, -0x326172a9, RZ ;  /* 0xcd9e8d5705047825 */ /* 0x000fea00078e00ff */
[----:B------:R-:W-:Y:S04]  /*4ee0*/  LOP3.LUT R6, R5, R78, R93, 0x96, !PT ;  /* 0x0000004e05067212 */ /* 0x000fe800078e965d */
[----:B------:R-:W-:Y:S01]  /*4ef0*/  MUFU.EX2 R82, R12 ;  /* 0x0000000c00527308 */ /* 0x000fe20000000800 */
[----:B------:R-:W-:Y:S05]  /*4f00*/  IMAD.WIDE.U32 R6, R6, -0x2daee0ad, RZ ;  /* 0xd2511f5306067825 */ /* 0x000fea00078e00ff */
[----:B------:R-:W-:Y:S01]  /*4f10*/  LOP3.LUT R76, R7, R76, R92, 0x96, !PT ;  /* 0x0000004c074c7212 */ /* 0x000fe200078e965c */
[----:B------:R-:W-:Y:S03]  /*4f20*/  IMAD.MOV.U32 R92, RZ, RZ, c[0x0][0x22c] ;  /* 0x00008b00ff5c7624 */ /* 0x000fe600078e00ff */
[----:B------:R-:W3:Y:S01]  /*4f30*/  MUFU.EX2 R78, R16 ;  /* 0x00000010004e7308 */ /* 0x000ee20000000800 */
[----:B------:R-:W-:Y:S02]  /*4f40*/  IMAD R92, R92, c[0x0][0x1c0], RZ ;  /* 0x000070005c5c7a24 */ /* 0x000fe400078e02ff */
[----:B--2---:R-:W-:Y:S04]  /*4f50*/  IMAD.WIDE.U32 R8, R8, -0x326172a9, RZ ;  /* 0xcd9e8d5708087825 */ /* 0x004fe800078e00ff */
[----:B------:R-:W-:Y:S01]  /*4f60*/  IMAD.U32 R92, R92, -0x40, RZ ;  /* 0xffffffc05c5c7824 */ /* 0x000fe200078e00ff */
[----:B------:R-:W-:Y:S02]  /*4f70*/  LOP3.LUT R4, R9, R4, R86, 0x96, !PT ;  /* 0x0000000409047212 */ /* 0x000fe400078e9656 */
[----:B------:R2:W4:Y:S03]  /*4f80*/  MUFU.EX2 R86, R11 ;  /* 0x0000000b00567308 */ /* 0x0005260000000800 */
[----:B------:R-:W-:Y:S05]  /*4f90*/  IMAD.WIDE.U32 R4, R4, -0x2daee0ad, RZ ;  /* 0xd2511f5304047825 */ /* 0x000fea00078e00ff */
[C---:B------:R-:W-:Y:S02]  /*4fa0*/  LOP3.LUT R68, R4.reuse, 0xffff, RZ, 0xc0, !PT ;  /* 0x0000ffff04447812 */ /* 0x040fe400078ec0ff */
[----:B------:R-:W-:Y:S02]  /*4fb0*/  SHF.R.U32.HI R2, RZ, 0x18, R4 ;  /* 0x00000018ff027819 */ /* 0x000fe40000011604 */
[----:B------:R-:W-:Y:S02]  /*4fc0*/  LOP3.LUT R6, R5, R6, R81, 0x96, !PT ;  /* 0x0000000605067212 */ /* 0x000fe400078e9651 */
[----:B------:R-:W-:Y:S02]  /*4fd0*/  LOP3.LUT R7, R4, 0xff, RZ, 0xc0, !PT ;  /* 0x000000ff04077812 */ /* 0x000fe400078ec0ff */
[----:B------:R-:W-:Y:S02]  /*4fe0*/  IADD3 R81, R230, -0x4ab325aa, RZ ;  /* 0xb54cda56e6517810 */ /* 0x000fe40007ffe0ff */
[----:B------:R-:W-:Y:S02]  /*4ff0*/  ISETP.LE.U32.AND P0, PT, R2, UR4, PT ;  /* 0x0000000402007c0c */ /* 0x000fe4000bf03070 */
[----:B------:R-:W-:Y:S02]  /*5000*/  ISETP.LE.U32.AND P3, PT, R7, UR4, PT ;  /* 0x0000000407007c0c */ /* 0x000fe4000bf63070 */
[----:B------:R-:W-:Y:S02]  /*5010*/  SHF.R.U32.HI R0, RZ, 0x8, R68 ;  /* 0x00000008ff007819 */ /* 0x000fe40000011644 */
[----:B--2---:R-:W-:Y:S01]  /*5020*/  SHF.R.U32.HI R11, RZ, 0x10, R4 ;  /* 0x00000010ff0b7819 */ /* 0x004fe20000011604 */
[----:B------:R-:W-:Y:S01]  /*5030*/  IMAD.WIDE.U32 R4, R76, -0x326172a9, RZ ;  /* 0xcd9e8d574c047825 */ /* 0x000fe200078e00ff */
[----:B------:R-:W-:Y:S01]  /*5040*/  LOP3.LUT R0, R0, 0xffff, RZ, 0xc0, !PT ;  /* 0x0000ffff00007812 */ /* 0x000fe200078ec0ff */
[----:B------:R2:W2:Y:S03]  /*5050*/  MUFU.EX2 R76, R3 ;  /* 0x00000003004c7308 */ /* 0x0004a60000000800 */
[----:B------:R-:W-:Y:S01]  /*5060*/  LOP3.LUT R2, R5, R8, R81, 0x96, !PT ;  /* 0x0000000805027212 */ /* 0x000fe200078e9651 */
[----:B-1----:R-:W-:Y:S01]  /*5070*/  @!P0 FADD.FTZ R77, -R77, -RZ ;  /* 0x800000ff4d4d8221 */ /* 0x002fe20000010100 */
[----:B------:R-:W-:Y:S01]  /*5080*/  LOP3.LUT R7, R4, 0xffff, RZ, 0xc0, !PT ;  /* 0x0000ffff04077812 */ /* 0x000fe200078ec0ff */
[----:B---3--:R-:W-:Y:S01]  /*5090*/  @!P3 FADD.FTZ R78, -R78, -RZ ;  /* 0x800000ff4e4eb221 */ /* 0x008fe20000010100 */
[----:B------:R-:W-:Y:S02]  /*50a0*/  LOP3.LUT R5, R2, 0xff, RZ, 0xc0, !PT ;  /* 0x000000ff02057812 */ /* 0x000fe400078ec0ff */
[----:B------:R-:W-:Y:S01]  /*50b0*/  LOP3.LUT R9, R4, 0xff, RZ, 0xc0, !PT ;  /* 0x000000ff04097812 */ /* 0x000fe200078ec0ff */
[----:B------:R-:W1:Y:S01]  /*50c0*/  MUFU.EX2 R81, R15 ;  /* 0x0000000f00517308 */ /* 0x000e620000000800 */
[--C-:B------:R-:W-:Y:S02]  /*50d0*/  SHF.R.U32.HI R8, RZ, 0x10, R4.reuse ;  /* 0x00000010ff087819 */ /* 0x100fe40000011604 */
[----:B------:R-:W-:Y:S02]  /*50e0*/  SHF.R.U32.HI R10, RZ, 0x18, R4 ;  /* 0x00000018ff0a7819 */ /* 0x000fe40000011604 */
[----:B------:R-:W-:Y:S02]  /*50f0*/  ISETP.LE.U32.AND P1, PT, R5, UR4, PT ;  /* 0x0000000405007c0c */ /* 0x000fe4000bf23070 */
[----:B------:R-:W-:Y:S02]  /*5100*/  LOP3.LUT R5, R2, 0xffff, RZ, 0xc0, !PT ;  /* 0x0000ffff02057812 */ /* 0x000fe400078ec0ff */
[--C-:B------:R-:W-:Y:S02]  /*5110*/  SHF.R.U32.HI R4, RZ, 0x10, R2.reuse ;  /* 0x00000010ff047819 */ /* 0x100fe40000011602 */
[----:B------:R-:W-:Y:S02]  /*5120*/  SHF.R.U32.HI R5, RZ, 0x8, R5 ;  /* 0x00000008ff057819 */ /* 0x000fe40000011605 */
[----:B------:R-:W-:Y:S02]  /*5130*/  LOP3.LUT R4, R4, 0xff, RZ, 0xc0, !PT ;  /* 0x000000ff04047812 */ /* 0x000fe400078ec0ff */
[----:B------:R-:W-:Y:S02]  /*5140*/  SHF.R.U32.HI R2, RZ, 0x18, R2 ;  /* 0x00000018ff027819 */ /* 0x000fe40000011602 */
[----:B------:R-:W-:Y:S01]  /*5150*/  ISETP.LE.U32.AND P4, PT, R4, UR4, PT ;  /* 0x0000000404007c0c */ /* 0x000fe2000bf83070 */
[----:B------:R-:W-:Y:S01]  /*5160*/  @!P1 FADD.FTZ R89, -R89, -RZ ;  /* 0x800000ff59599221 */ /* 0x000fe20000010100 */
[----:B------:R-:W-:Y:S02]  /*5170*/  LOP3.LUT R4, R5, 0xffff, RZ, 0xc0, !PT ;  /* 0x0000ffff05047812 */ /* 0x000fe400078ec0ff */
        /* <DEDUP_REMOVED lines=16> */
[----:B--2---:R-:W-:Y:S01]  /*5280*/  SHF.R.U32.HI R3, RZ, 0x10, R6 ;  /* 0x00000010ff037819 */ /* 0x004fe20000011606 */
[----:B------:R-:W-:Y:S01]  /*5290*/  @!P2 FADD.FTZ R82, -R82, -RZ ;  /* 0x800000ff5252a221 */ /* 0x000fe20000010100 */
[----:B------:R-:W-:Y:S01]  /*52a0*/  LOP3.LUT R6, R6, 0xffff, RZ, 0xc0, !PT ;  /* 0x0000ffff06067812 */ /* 0x000fe200078ec0ff */
[----:B----4-:R-:W-:Y:S01]  /*52b0*/  @!P1 FADD.FTZ R86, -R86, -RZ ;  /* 0x800000ff56569221 */ /* 0x010fe20000010100 */
[----:B------:R-:W-:Y:S01]  /*52c0*/  LOP3.LUT R3, R3, 0xff, RZ, 0xc0, !PT ;  /* 0x000000ff03037812 */ /* 0x000fe200078ec0ff */
[----:B------:R-:W-:Y:S01]  /*52d0*/  @!P5 FADD.FTZ R85, -R85, -RZ ;  /* 0x800000ff5555d221 */ /* 0x000fe20000010100 */
[----:B------:R-:W-:Y:S02]  /*52e0*/  SHF.R.U32.HI R2, RZ, 0x8, R6 ;  /* 0x00000008ff027819 */ /* 0x000fe40000011606 */
[----:B------:R-:W-:Y:S02]  /*52f0*/  ISETP.LE.U32.AND P5, PT, R3, UR4, PT ;  /* 0x0000000403007c0c */ /* 0x000fe4000bfa3070 */
[----:B------:R-:W-:Y:S01]  /*5300*/  LOP3.LUT R3, R11, 0xff, RZ, 0xc0, !PT ;  /* 0x000000ff0b037812 */ /* 0x000fe200078ec0ff */
[----:B------:R-:W-:Y:S01]  /*5310*/  @!P6 FADD.FTZ R88, -R88, -RZ ;  /* 0x800000ff5858e221 */ /* 0x000fe20000010100 */
[----:B------:R-:W-:Y:S02]  /*5320*/  LOP3.LUT R2, R2, 0xffff, RZ, 0xc0, !PT ;  /* 0x0000ffff02027812 */ /* 0x000fe400078ec0ff */
[----:B------:R-:W-:Y:S02]  /*5330*/  ISETP.LE.U32.AND P1, PT, R3, UR4, PT ;  /* 0x0000000403007c0c */ /* 0x000fe4000bf23070 */
[----:B------:R-:W-:Y:S02]  /*5340*/  F2FP.RELU.PACK_AB R3, R87, R89 ;  /* 0x000000595703723e */ /* 0x000fe400000008ff */
[----:B------:R-:W-:Y:S02]  /*5350*/  ISETP.LE.U32.AND P6, PT, R2, UR4, PT ;  /* 0x0000000402007c0c */ /* 0x000fe4000bfc3070 */
[----:B------:R-:W-:Y:S01]  /*5360*/  F2FP.RELU.PACK_AB R2, R90, R91 ;  /* 0x0000005b5a02723e */ /* 0x000fe200000008ff */
[----:B------:R2:W-:Y:S01]  /*5370*/  STS [R211+0x20000], R3 ;  /* 0x02000003d3007388 */ /* 0x0005e20000000800 */
[----:B------:R-:W-:Y:S01]  /*5380*/  ISETP.LE.U32.AND P2, PT, R0, UR4, PT ;  /* 0x0000000400007c0c */ /* 0x000fe2000bf43070 */
[----:B------:R-:W-:Y:S01]  /*5390*/  @!P5 FADD.FTZ R83, -R83, -RZ ;  /* 0x800000ff5353d221 */ /* 0x000fe20000010100 */
[----:B------:R-:W-:Y:S02]  /*53a0*/  F2FP.RELU.PACK_AB R0, R85, R84 ;  /* 0x000000545500723e */ /* 0x000fe400000008ff */
[----:B------:R-:W-:Y:S01]  /*53b0*/  ISETP.LE.U32.AND P4, PT, R4, UR4, PT ;  /* 0x0000000404007c0c */ /* 0x000fe2000bf83070 */
[----:B------:R3:W-:Y:S01]  /*53c0*/  STS [R211+0x20400], R2 ;  /* 0x02040002d3007388 */ /* 0x0007e20000000800 */
[----:B------:R-:W-:Y:S01]  /*53d0*/  F2FP.RELU.PACK_AB R5, R86, R88 ;  /* 0x000000585605723e */ /* 0x000fe200000008ff */
[----:B------:R-:W-:Y:S01]  /*53e0*/  @!P1 FADD.FTZ R79, -R79, -RZ ;  /* 0x800000ff4f4f9221 */ /* 0x000fe20000010100 */
[----:B------:R-:W-:Y:S01]  /*53f0*/  FSETP.GE.FTZ.AND P1, PT, R87, RZ, PT ;  /* 0x000000ff5700720b */ /* 0x000fe20003f36000 */
[----:B------:R-:W-:Y:S01]  /*5400*/  @!P6 FADD.FTZ R80, -R80, -RZ ;  /* 0x800000ff5050e221 */ /* 0x000fe20000010100 */
[----:B------:R-:W-:Y:S01]  /*5410*/  FSETP.GE.FTZ.AND P5, PT, R85, RZ, PT ;  /* 0x000000ff5500720b */ /* 0x000fe20003fb6000 */
[----:B------:R4:W-:Y:S01]  /*5420*/  STS [R214+0x20000], R0 ;  /* 0x02000000d6007388 */ /* 0x0009e20000000800 */
[----:B------:R-:W-:Y:S01]  /*5430*/  ISETP.GT.AND P6, PT, R195, R243, PT ;  /* 0x000000f3c300720c */ /* 0x000fe20003fc4270 */
[----:B------:R-:W-:Y:S01]  /*5440*/  @!P2 FADD.FTZ R76, -R76, -RZ ;  /* 0x800000ff4c4ca221 */ /* 0x000fe20000010100 */
[----:B------:R-:W-:Y:S02]  /*5450*/  F2FP.RELU.PACK_AB R4, R80, R82 ;  /* 0x000000525004723e */ /* 0x000fe400000008ff */
[----:B------:R-:W-:Y:S01]  /*5460*/  FSETP.GE.FTZ.AND P2, PT, R89, RZ, PT ;  /* 0x000000ff5900720b */ /* 0x000fe20003f56000 */
[----:B-1----:R-:W-:Y:S01]  /*5470*/  @!P4 FADD.FTZ R81, -R81, -RZ ;  /* 0x800000ff5151c221 */ /* 0x002fe20000010100 */
[----:B------:R-:W-:Y:S01]  /*5480*/  STS [R214+0x20400], R5 ;  /* 0x02040005d6007388 */ /* 0x000fe20000000800 */
[----:B------:R-:W-:Y:S02]  /*5490*/  FSETP.GE.FTZ.AND P4, PT, R82, RZ, PT ;  /* 0x000000ff5200720b */ /* 0x000fe40003f96000 */
[----:B------:R-:W-:Y:S02]  /*54a0*/  FSETP.GE.FTZ.AND P3, PT, R80, RZ, PT ;  /* 0x000000ff5000720b */ /* 0x000fe40003f76000 */
[----:B--2---:R-:W-:Y:S01]  /*54b0*/  F2FP.RELU.PACK_AB R3, R81, R83 ;  /* 0x000000535103723e */ /* 0x004fe200000008ff */
[----:B------:R-:W-:Y:S01]  /*54c0*/  STS [R212+0x20000], R4 ;  /* 0x02000004d4007388 */ /* 0x000fe20000000800 */
[----:B---3--:R-:W-:Y:S05]  /*54d0*/  F2FP.RELU.PACK_AB R2, R76, R78 ;  /* 0x0000004e4c02723e */ /* 0x008fea00000008ff */
[----:B------:R1:W-:Y:S01]  /*54e0*/  STS [R212+0x20400], R3 ;  /* 0x02040003d4007388 */ /* 0x0003e20000000800 */
[----:B----4-:R-:W-:Y:S05]  /*54f0*/  F2FP.RELU.PACK_AB R0, R77, R79 ;  /* 0x0000004f4d00723e */ /* 0x010fea00000008ff */
[----:B------:R2:W-:Y:S06]  /*5500*/  STS [R213+0x20000], R2 ;  /* 0x02000002d5007388 */ /* 0x0005ec0000000800 */
        /* <DEDUP_REMOVED lines=131> */
[----:B------:R-:W-:Y:S01]  /*5d40*/  FADD.FTZ R4, -R0, R14 ;  /* 0x0000000e00047221 */ /* 0x000fe20000010100 */
        /* <DEDUP_REMOVED lines=95> */
.L_x_714:
        /* <DEDUP_REMOVED lines=24> */
[----:B------:R-:W-:Y:S01]  /*64c0*/  LDSM.16.MT88.4 R76, [R0+0xe800] ;  /* 0x00e80000004c783b */ /* 0x000fe20000004200 */
        /* <DEDUP_REMOVED lines=9> */
[----:B------:R-:W1:Y:S07]  /*6560*/  LDSM.16.MT88.4 R16, [R0+0xc800] ;  /* 0x00c800000010783b */ /* 0x000e6e0000004200 */
[-C--:B----4-:R-:W-:Y:S08]  /*6570*/  HMMA.16816.F32 R52, R4, R68.reuse, R52 ;  /* 0x000000440434723c */ /* 0x090ff00000001834 */
[C---:B------:R-:W-:Y:S08]  /*6580*/  HMMA.16816.F32 R56, R12.reuse, R68, R56 ;  /* 0x000000440c38723c */ /* 0x040ff00000001838 */
[-C--:B------:R-:W-:Y:S01]  /*6590*/  HMMA.16816.F32 R60, R12, R70.reuse, R60 ;  /* 0x000000460c3c723c */ /* 0x080fe2000000183c */
[----:B------:R-:W2:Y:S07]  /*65a0*/  LDSM.16.MT88.4 R12, [R0+0x10800] ;  /* 0x01080000000c783b */ /* 0x000eae0000004200 */
[----:B------:R-:W-:Y:S01]  /*65b0*/  HMMA.16816.F32 R64, R4, R70, R64 ;  /* 0x000000460440723c */ /* 0x000fe20000001840 */
[----:B------:R-:W-:Y:S05]  /*65c0*/  LDSM.16.MT88.4 R4, [R174+0x21000] ;  /* 0x02100000ae04783b */ /* 0x000fea0000004200 */
[----:B------:R-:W-:Y:S02]  /*65d0*/  LDSM.16.MT88.4 R68, [R173+0x21000] ;  /* 0x02100000ad44783b */ /* 0x000fe40000004200 */
        /* <DEDUP_REMOVED lines=9> */
[----:B------:R-:W3:Y:S07]  /*6670*/  LDSM.16.MT88.4 R76, [R0+0xf000] ;  /* 0x00f00000004c783b */ /* 0x000eee0000004200 */
[-C--:B--2---:R-:W-:Y:S08]  /*6680*/  HMMA.16816.F32 R52, R8, R12.reuse, R52 ;  /* 0x0000000c0834723c */ /* 0x084ff00000001834 */
[C---:B------:R-:W-:Y:S08]  /*6690*/  HMMA.16816.F32 R56, R72.reuse, R12, R56 ;  /* 0x0000000c4838723c */ /* 0x040ff00000001838 */
[-C--:B------:R-:W-:Y:S01]  /*66a0*/  HMMA.16816.F32 R60, R72, R14.reuse, R60 ;  /* 0x0000000e483c723c */ /* 0x080fe2000000183c */
[----:B------:R-:W2:Y:S07]  /*66b0*/  LDSM.16.MT88.4 R72, [R0+0x11000] ;  /* 0x011000000048783b */ /* 0x000eae0000004200 */
[----:B------:R-:W-:Y:S01]  /*66c0*/  HMMA.16816.F32 R64, R8, R14, R64 ;  /* 0x0000000e0840723c */ /* 0x000fe20000001840 */
[----:B------:R-:W-:Y:S05]  /*66d0*/  LDSM.16.MT88.4 R8, [R174+0x21800] ;  /* 0x02180000ae08783b */ /* 0x000fea0000004200 */
[----:B------:R-:W4:Y:S02]  /*66e0*/  LDSM.16.MT88.4 R12, [R0+0xd800] ;  /* 0x00d80000000c783b */ /* 0x000f240000004200 */
[-C--:B-1----:R-:W-:Y:S08]  /*66f0*/  HMMA.16816.F32 R20, R4, R16.reuse, R20 ;  /* 0x000000100414723c */ /* 0x082ff00000001814 */
[C---:B------:R-:W-:Y:S08]  /*6700*/  HMMA.16816.F32 R24, R68.reuse, R16, R24 ;  /* 0x000000104418723c */ /* 0x040ff00000001818 */
[-C--:B------:R-:W-:Y:S08]  /*6710*/  HMMA.16816.F32 R28, R68, R18.reuse, R28 ;  /* 0x00000012441c723c */ /* 0x080ff0000000181c */
[C---:B------:R-:W-:Y:S01]  /*6720*/  HMMA.16816.F32 R32, R4.reuse, R18, R32 ;  /* 0x000000120420723c */ /* 0x040fe20000001820 */
[----:B------:R-:W1:Y:S07]  /*6730*/  LDSM.16.MT88.4 R16, [R173+0x21800] ;  /* 0x02180000ad10783b */ /* 0x000e6e0000004200 */
[-C--:B---3--:R-:W-:Y:S08]  /*6740*/  HMMA.16816.F32 R36, R4, R76.reuse, R36 ;  /* 0x0000004c0424723c */ /* 0x088ff00000001824 */
[C---:B------:R-:W-:Y:S08]  /*6750*/  HMMA.16816.F32 R40, R68.reuse, R76, R40 ;  /* 0x0000004c4428723c */ /* 0x040ff00000001828 */
[-C--:B------:R-:W-:Y:S08]  /*6760*/  HMMA.16816.F32 R44, R68, R78.reuse, R44 ;  /* 0x0000004e442c723c */ /* 0x080ff0000000182c */
[C---:B------:R-:W-:Y:S01]  /*6770*/  HMMA.16816.F32 R48, R4.reuse, R78, R48 ;  /* 0x0000004e0430723c */ /* 0x040fe20000001830 */
[----:B------:R-:W3:Y:S07]  /*6780*/  LDSM.16.MT88.4 R76, [R0+0xf800] ;  /* 0x00f80000004c783b */ /* 0x000eee0000004200 */
[-C--:B--2---:R-:W-:Y:S08]  /*6790*/  HMMA.16816.F32 R52, R4, R72.reuse, R52 ;  /* 0x000000480434723c */ /* 0x084ff00000001834 */
[C---:B------:R-:W-:Y:S08]  /*67a0*/  HMMA.16816.F32 R56, R68.reuse, R72, R56 ;  /* 0x000000484438723c */ /* 0x040ff00000001838 */
[-C--:B------:R-:W-:Y:S01]  /*67b0*/  HMMA.16816.F32 R60, R68, R74.reuse, R60 ;  /* 0x0000004a443c723c */ /* 0x080fe2000000183c */
[----:B------:R-:W2:Y:S05]  /*67c0*/  LDSM.16.MT88.4 R68, [R0+0x11800] ;  /* 0x011800000044783b */ /* 0x000eaa0000004200 */
[----:B------:R-:W-:Y:S02]  /*67d0*/  BAR.SYNC.DEFER_BLOCKING 0x0 ;  /* 0x0000000000007b1d */ /* 0x000fe40000010000 */
[----:B------:R-:W-:Y:S08]  /*67e0*/  HMMA.16816.F32 R64, R4, R74, R64 ;  /* 0x0000004a0440723c */ /* 0x000ff00000001840 */
[-C--:B----4-:R-:W-:Y:S08]  /*67f0*/  HMMA.16816.F32 R20, R8, R12.reuse, R20 ;  /* 0x0000000c0814723c */ /* 0x090ff00000001814 */
[C---:B-1----:R-:W-:Y:S08]  /*6800*/  HMMA.16816.F32 R24, R16.reuse, R12, R24 ;  /* 0x0000000c1018723c */ /* 0x042ff00000001818 */
[-C--:B------:R-:W-:Y:S08]  /*6810*/  HMMA.16816.F32 R28, R16, R14.reuse, R28 ;  /* 0x0000000e101c723c */ /* 0x080ff0000000181c */
[C---:B------:R-:W-:Y:S08]  /*6820*/  HMMA.16816.F32 R32, R8.reuse, R14, R32 ;  /* 0x0000000e0820723c */ /* 0x040ff00000001820 */
[-C--:B---3--:R-:W-:Y:S08]  /*6830*/  HMMA.16816.F32 R36, R8, R76.reuse, R36 ;  /* 0x0000004c0824723c */ /* 0x088ff00000001824 */
[C---:B------:R-:W-:Y:S08]  /*6840*/  HMMA.16816.F32 R40, R16.reuse, R76, R40 ;  /* 0x0000004c1028723c */ /* 0x040ff00000001828 */
[-C--:B------:R-:W-:Y:S08]  /*6850*/  HMMA.16816.F32 R44, R16, R78.reuse, R44 ;  /* 0x0000004e102c723c */ /* 0x080ff0000000182c */
[C---:B------:R-:W-:Y:S08]  /*6860*/  HMMA.16816.F32 R48, R8.reuse, R78, R48 ;  /* 0x0000004e0830723c */ /* 0x040ff00000001830 */
[-C--:B--2---:R-:W-:Y:S08]  /*6870*/  HMMA.16816.F32 R52, R8, R68.reuse, R52 ;  /* 0x000000440834723c */ /* 0x084ff00000001834 */
        /* <DEDUP_REMOVED lines=54> */
.L_x_715:
        /* <DEDUP_REMOVED lines=63> */
[----:B------:R-:W-:Y:S01]  /*6fd0*/  @P6 IMAD.MOV.U32 R203, RZ, RZ, R0 ;  /* 0x000000ffffcb6224 */ /* 0x000fe200078e0000 */
[----:B------:R-:W-:Y:S02]  /*6fe0*/  IADD3 R0, R244, 0x40, RZ ;  /* 0x00000040f4007810 */ /* 0x000fe40007ffe0ff */
        /* <DEDUP_REMOVED lines=9> */
[----:B------:R-:W-:Y:S03]  /*7080*/  IMAD.MOV.U32 R158, RZ, RZ, c[0x0][0x22c] ;  /* 0x00008b00ff9e7624 */ /* 0x000fe600078e00ff */
[----:B------:R-:W-:Y:S02]  /*7090*/  IMAD.IADD R0, R200, 0x1, R0 ;  /* 0x00000001c8007824 */ /* 0x000fe400078e0200 */
[----:B------:R-:W-:Y:S02]  /*70a0*/  IMAD R158, R158, c[0x0][0x1c0], RZ ;  /* 0x000070009e9e7a24 */ /* 0x000fe400078e02ff */
[C---:B------:R-:W-:Y:S01]  /*70b0*/  HMMA.16816.F32 R72, R160.reuse, R148, R72 ;  /* 0x00000094a048723c */ /* 0x040fe20000001848 */
[----:B------:R-:W-:Y:S03]  /*70c0*/  IMAD.MOV.U32 R159, RZ, RZ, c[0x0][0x22c] ;  /* 0x00008b00ff9f7624 */ /* 0x000fe600078e00ff */
[----:B------:R-:W-:Y:S02]  /*70d0*/  IMAD.SHL.U32 R158, R158, 0x20, RZ ;  /* 0x000000209e9e7824 */ /* 0x000fe400078e00ff */
[----:B------:R-:W-:Y:S02]  /*70e0*/  IMAD.IADD R0, R200, 0x1, R0 ;  /* 0x00000001c8007824 */ /* 0x000fe400078e0200 */
[-C--:B------:R-:W-:Y:S04]  /*70f0*/  HMMA.16816.F32 R76, R160, R150.reuse, R76 ;  /* 0x00000096a04c723c */ /* 0x080fe8000000184c */
[----:B------:R-:W-:Y:S04]  /*7100*/  @P6 IMAD.WIDE R148, R207, 0x4, R202 ;  /* 0x00000004cf946825 */ /* 0x000fe800078e02ca */
[C---:B------:R-:W-:Y:S01]  /*7110*/  HMMA.16816.F32 R80, R152.reuse, R150, R80 ;  /* 0x000000969850723c */ /* 0x040fe20000001850 */
[----:B------:R1:W5:Y:S03]  /*7120*/  @P6 LDG.E R209, [R148.64] ;  /* 0x0000000694d16981 */ /* 0x000366000c1e1900 */
[----:B------:R-:W-:Y:S01]  /*7130*/  IMAD R159, R159, c[0x0][0x1c0], RZ ;  /* 0x000070009f9f7a24 */ /* 0x000fe200078e02ff */
[----:B------:R1:W5:Y:S03]  /*7140*/  @P6 LDG.E R210, [R148.64+0x20] ;  /* 0x0000200694d26981 */ /* 0x000366000c1e1900 */
[-C--:B------:R-:W-:Y:S01]  /*7150*/  HMMA.16816.F32 R84, R152, R164.reuse, R84 ;  /* 0x000000a49854723c */ /* 0x080fe20000001854 */
[----:B------:R2:W-:Y:S03]  /*7160*/  RED.E.ADD.F32.FTZ.RN.STRONG.GPU [R188.64], R4 ;  /* 0x00000004bc00798e */ /* 0x0005e6000c10e786 */
[----:B------:R-:W-:Y:S01]  /*7170*/  IMAD R159, R159, 0x28, RZ ;  /* 0x000000289f9f7824 */ /* 0x000fe200078e02ff */
        /* <DEDUP_REMOVED lines=17> */
[-C--:B------:R-:W-:Y:S02]  /*7290*/  LEA R6, P1, R156, R188.reuse, 0x2 ;  /* 0x000000bc9c067211 */ /* 0x080fe400078210ff */
[-C--:B------:R-:W-:Y:S02]  /*72a0*/  LEA.HI.X.SX32 R149, R159, R189.reuse, 0x2, P2 ;  /* 0x000000bd9f957211 */ /* 0x080fe400010f16ff */
[----:B------:R-:W-:Y:S02]  /*72b0*/  IADD3 R159, R244, 0x20, RZ ;  /* 0x00000020f49f7810 */ /* 0x000fe40007ffe0ff */
[CC--:B--2---:R-:W-:Y:S01]  /*72c0*/  LEA R4, P0, R157.reuse, R188.reuse, 0x2 ;  /* 0x000000bc9d047211 */ /* 0x0c4fe200078010ff */
[----:B------:R1:W-:Y:S01]  /*72d0*/  RED.E.ADD.F32.FTZ.RN.STRONG.GPU [R148.64], R9 ;  /* 0x000000099400798e */ /* 0x0003e2000c10e786 */
[-C--:B------:R-:W-:Y:S02]  /*72e0*/  LEA.HI.X.SX32 R7, R156, R189.reuse, 0x2, P1 ;  /* 0x000000bd9c077211 */ /* 0x080fe400008f16ff */
[-C--:B------:R-:W-:Y:S02]  /*72f0*/  LEA.HI.X.SX32 R5, R157, R189.reuse, 0x2, P0 ;  /* 0x000000bd9d057211 */ /* 0x080fe400000f16ff */
[CC--:B---3--:R-:W-:Y:S01]  /*7300*/  LEA R8, P0, R159.reuse, R188.reuse, 0x2 ;  /* 0x000000bc9f087211 */ /* 0x0c8fe200078010ff */
        /* <DEDUP_REMOVED lines=9> */
[-C--:B-1----:R-:W-:Y:S05]  /*73a0*/  LEA.HI.X.SX32 R9, R159, R189.reuse, 0x2, P0 ;  /* 0x000000bd9f097211 */ /* 0x082fea00000f16ff */
[----:B------:R1:W-:Y:S01]  /*73b0*/  RED.E.ADD.F32.FTZ.RN.STRONG.GPU [R8.64], R18 ;  /* 0x000000120800798e */ /* 0x0003e2000c10e786 */
[CC--:B--2---:R-:W-:Y:S02]  /*73c0*/  LEA R6, P1, R156.reuse, R188.reuse, 0x2 ;  /* 0x000000bc9c067211 */ /* 0x0c4fe400078210ff */
        /* <DEDUP_REMOVED lines=20> */
[----:B------:R3:W-:Y:S02]  /*7510*/  RED.E.ADD.F32.FTZ.RN.STRONG.GPU [R6.64], R15 ;  /* 0x0000000f0600798e */ /* 0x0007e4000c10e786 */
[----:B------:R-:W-:Y:S02]  /*7520*/  IMAD.IADD R12, R200, 0x1, R12 ;  /* 0x00000001c80c7824 */ /* 0x000fe400078e020c */
[----:B------:R-:W-:Y:S04]  /*7530*/  RED.E.ADD.F32.FTZ.RN.STRONG.GPU [R188.64+0x100], R68 ;  /* 0x00010044bc00798e */ /* 0x000fe8000c10e786 */
[----:B------:R-:W-:Y:S01]  /*7540*/  RED.E.ADD.F32.FTZ.RN.STRONG.GPU [R2.64+0x100], R69 ;  /* 0x000100450200798e */ /* 0x000fe2000c10e786 */
[-C--:B-1----:R-:W-:Y:S02]  /*7550*/  LEA R8, P2, R226, R188.reuse, 0x2 ;  /* 0x000000bce2087211 */ /* 0x082fe400078410ff */
[----:B------:R-:W-:Y:S02]  /*7560*/  IADD3 R13, R244, 0x80, RZ ;  /* 0x00000080f40d7810 */ /* 0x000fe40007ffe0ff */
        /* <DEDUP_REMOVED lines=33> */
[----:B------:R-:W-:Y:S01]  /*7780*/  LDSM.16.MT88.4 R16, [R168+0x2000] ;  /* 0x00200000a810783b */ /* 0x000fe20000004200 */
[----:B------:R-:W-:Y:S03]  /*7790*/  IADD3 R0, R244, 0x80, RZ ;  /* 0x00000080f4007810 */ /* 0x000fe60007ffe0ff */
[----:B------:R2:W-:Y:S02]  /*77a0*/  RED.E.ADD.F32.FTZ.RN.STRONG.GPU [R6.64], R83 ;  /* 0x000000530600798e */ /* 0x0005e4000c10e786 */
[C---:B------:R-:W-:Y:S02]  /*77b0*/  IMAD.IADD R0, R200.reuse, 0x1, R0 ;  /* 0x00000001c8007824 */ /* 0x040fe400078e0200 */
[----:B------:R-:W-:Y:S02]  /*77c0*/  RED.E.ADD.F32.FTZ.RN.STRONG.GPU [R10.64], R76 ;  /* 0x0000004c0a00798e */ /* 0x000fe4000c10e786 */
[----:B------:R-:W-:Y:S02]  /*77d0*/  IMAD.IADD R0, R200, 0x1, R0 ;  /* 0x00000001c8007824 */ /* 0x000fe400078e0200 */
        /* <DEDUP_REMOVED lines=16> */
[-C--:B--2---:R-:W-:Y:S01]  /*78e0*/  LEA R6, P1, R12, R188.reuse, 0x2 ;  /* 0x000000bc0c067211 */ /* 0x084fe200078210ff */
[----:B------:R1:W-:Y:S01]  /*78f0*/  RED.E.ADD.F32.FTZ.RN.STRONG.GPU [R4.64], R86 ;  /* 0x000000560400798e */ /* 0x0003e2000c10e786 */
[-C--:B------:R-:W-:Y:S02]  /*7900*/  LEA.HI.X.SX32 R11, R0, R189.reuse, 0x2, P0 ;  /* 0x000000bd000b7211 */ /* 0x080fe400000f16ff */
[-C--:B------:R-:W-:Y:S02]  /*7910*/  LEA.HI.X.SX32 R7, R12, R189.reuse, 0x2, P1 ;  /* 0x000000bd0c077211 */ /* 0x080fe400008f16ff */
[C---:B------:R-:W-:Y:S02]  /*7920*/  IADD3 R13, R244.reuse, 0xa0, RZ ;  /* 0x000000a0f40d7810 */ /* 0x040fe40007ffe0ff */
[C---:B------:R-:W-:Y:S01]  /*7930*/  IADD3 R12, R244.reuse, 0xa0, RZ ;  /* 0x000000a0f40c7810 */ /* 0x040fe20007ffe0ff */
[----:B------:R2:W-:Y:S01]  /*7940*/  RED.E.ADD.F32.FTZ.RN.STRONG.GPU [R6.64], R87 ;  /* 0x000000570600798e */ /* 0x0005e2000c10e786 */
[----:B------:R-:W-:Y:S03]  /*7950*/  IADD3 R0, R244, 0xa0, RZ ;  /* 0x000000a0f4007810 */ /* 0x000fe60007ffe0ff */
[----:B------:R3:W-:Y:S01]  /*7960*/  RED.E.ADD.F32.FTZ.RN.STRONG.GPU [R10.64], R88 ;  /* 0x000000580a00798e */ /* 0x0007e2000c10e786 */
[C---:B------:R-:W-:Y:S02]  /*7970*/  IMAD.IADD R12, R200.reuse, 0x1, R12 ;  /* 0x00000001c80c7824 */ /* 0x040fe400078e020c */
[C---:B------:R-:W-:Y:S01]  /*7980*/  IMAD.IADD R0, R200.reuse, 0x1, R0 ;  /* 0x00000001c8007824 */ /* 0x040fe200078e0200 */
[----:B------:R4:W-:Y:S03]  /*7990*/  RED.E.ADD.F32.FTZ.RN.STRONG.GPU [R8.64], R89 ;  /* 0x000000590800798e */ /* 0x0009e6000c10e786 */
[----:B------:R-:W-:Y:S01]  /*79a0*/  IMAD.IADD R0, R200, 0x1, R0 ;  /* 0x00000001c8007824 */ /* 0x000fe200078e0200 */
        /* <DEDUP_REMOVED lines=17> */
[----:B------:R-:W-:Y:S01]  /*7ac0*/  LDSM.16.MT88.4 R12, [R173+0x1e000] ;  /* 0x01e00000ad0c783b */ /* 0x000fe20000004200 */
[CC--:B--2---:R-:W-:Y:S03]  /*7ad0*/  LEA R6, P2, R220.reuse, R188.reuse, 0x2 ;  /* 0x000000bcdc067211 */ /* 0x0c4fe600078410ff */
[----:B------:R1:W-:Y:S01]  /*7ae0*/  RED.E.ADD.F32.FTZ.RN.STRONG.GPU [R4.64], R98 ;  /* 0x000000620400798e */ /* 0x0003e2000c10e786 */
[----:B------:R-:W-:Y:S03]  /*7af0*/  LEA.HI.X.SX32 R7, R220, R189, 0x2, P2 ;  /* 0x000000bddc077211 */ /* 0x000fe600010f16ff */
[----:B------:R-:W-:Y:S01]  /*7b00*/  RED.E.ADD.F32.FTZ.RN.STRONG.GPU [R10.64], R99 ;  /* 0x000000630a00798e */ /* 0x000fe2000c10e786 */
[----:B------:R-:W-:Y:S02]  /*7b10*/  ISETP.GT.AND P2, PT, R195, R243, PT ;  /* 0x000000f3c300720c */ /* 0x000fe40003f44270 */
[CC--:B---3--:R-:W-:Y:S01]  /*7b20*/  LEA R2, P0, R231.reuse, R188.reuse, 0x2 ;  /* 0x000000bce7027211 */ /* 0x0c8fe200078010ff */
[----:B------:R-:W-:Y:S03]  /*7b30*/  RED.E.ADD.F32.FTZ.RN.STRONG.GPU [R8.64], R92 ;  /* 0x0000005c0800798e */ /* 0x000fe6000c10e786 */
[-C--:B------:R-:W-:Y:S01]  /*7b40*/  LEA.HI.X.SX32 R3, R231, R189.reuse, 0x2, P0 ;  /* 0x000000bde7037211 */ /* 0x080fe200000f16ff */
[----:B------:R-:W-:Y:S01]  /*7b50*/  RED.E.ADD.F32.FTZ.RN.STRONG.GPU [R6.64], R93 ;  /* 0x0000005d0600798e */ /* 0x000fe2000c10e786 */
[----:B------:R-:W-:Y:S02]  /*7b60*/  ISETP.NE.U32.AND P0, PT, R0, 0x1, PT ;  /* 0x000000010000780c */ /* 0x000fe40003f05070 */
[C---:B------:R-:W-:Y:S01]  /*7b70*/  IADD3 R0, R168.reuse, -0x6000, RZ ;  /* 0xffffa000a8007810 */ /* 0x040fe20007ffe0ff */
[----:B------:R-:W-:Y:S10]  /*7b80*/  LDSM.16.MT88.4 R8, [R168] ;  /* 0x00000000a808783b */ /* 0x000ff40000004200 */
        /* <DEDUP_REMOVED lines=282> */
.L_x_717:
        /* <DEDUP_REMOVED lines=15> */
.L_x_718:
[----:B------:R-:W2:Y:S01]  /*8e20*/  LDL R0, [R1+0x30] ;  /* 0x0000300001007983 */ /* 0x000ea20000100800 */
[----:B------:R-:W-:Y:S01]  /*8e30*/  SHF.R.S32.HI R5, RZ, 0x1f, R204 ;  /* 0x0000001fff057819 */ /* 0x000fe200000114cc */
[----:B------:R-:W-:Y:S01]  /*8e40*/  IMAD R25, R247, -0x40, R201 ;  /* 0xffffffc0f7197824 */ /* 0x000fe200078e02c9 */
[----:B------:R-:W-:Y:S01]  /*8e50*/  MOV R4, R204 ;  /* 0x000000cc00047202 */ /* 0x000fe20000000f00 */
[----:B------:R-:W-:Y:S01]  /*8e60*/  BSSY B0, `(.L_x_719) ;  /* 0x000002e000007945 */ /* 0x000fe20003800000 */
[----:B------:R-:W-:Y:S01]  /*8e70*/  SHF.R.S32.HI R28, RZ, 0x1f, R248 ;  /* 0x0000001fff1c7819 */ /* 0x000fe200000114f8 */
[----:B------:R-:W-:Y:S01]  /*8e80*/  BAR.SYNC.DEFER_BLOCKING 0x0 ;  /* 0x0000000000007b1d */ /* 0x000fe20000010000 */
[----:B------:R-:W-:Y:S02]  /*8e90*/  ISETP.GE.AND P4, PT, R245, R25, PT ;  /* 0x00000019f500720c */ /* 0x000fe40003f86270 */
[----:B------:R-:W-:-:S02]  /*8ea0*/  IADD3 R24, R204, 0x40, RZ ;  /* 0x00000040cc187810 */ /* 0x000fc40007ffe0ff */
[----:B------:R-:W-:Y:S02]  /*8eb0*/  SHF.R.S32.HI R30, RZ, 0x1f, R245 ;  /* 0x0000001fff1e7819 */ /* 0x000fe400000114f5 */
[----:B------:R-:W-:Y:S01]  /*8ec0*/  IADD3 R11, R204, 0x80, RZ ;  /* 0x00000080cc0b7810 */ /* 0x000fe20007ffe0ff */
[----:B--2---:R-:W-:Y:S02]  /*8ed0*/  IMAD.SHL.U32 R9, R0, 0x2, RZ ;  /* 0x0000000200097824 */ /* 0x004fe400078e00ff */
[----:B------:R-:W-:-:S03]  /*8ee0*/  IMAD.SHL.U32 R0, R247, 0x40, RZ ;  /* 0x00000040f7007824 */ /* 0x000fc600078e00ff */
[----:B------:R1:W2:Y:S01]  /*8ef0*/  LDS.128 R40, [R9+0x13000] ;  /* 0x0130000009287984 */ /* 0x0002a20000000c00 */
[----:B------:R-:W-:Y:S01]  /*8f00*/  IMAD.WIDE.U32 R2, R0, c[0x0][0x3a0], R4 ;  /* 0x0000e80000027a25 */ /* 0x000fe200078e0004 */
[----:B------:R-:W-:Y:S02]  /*8f10*/  SHF.R.S32.HI R26, RZ, 0x1f, R0 ;  /* 0x0000001fff1a7819 */ /* 0x000fe40000011400 */
[----:B------:R1:W3:Y:S02]  /*8f20*/  LDS.128 R36, [R9+0x15000] ;  /* 0x0150000009247984 */ /* 0x0002e40000000c00 */
[----:B------:R-:W-:Y:S01]  /*8f30*/  IADD3 R2, P0, R7, R2, RZ ;  /* 0x0000000207027210 */ /* 0x000fe20007f1e0ff */
[----:B------:R-:W-:Y:S01]  /*8f40*/  IMAD R6, R26, c[0x0][0x3a0], RZ ;  /* 0x0000e8001a067a24 */ /* 0x000fe200078e02ff */
[----:B------:R1:W4:Y:S03]  /*8f50*/  LDS.128 R32, [R9+0x17000] ;  /* 0x0170000009207984 */ /* 0x0003260000000c00 */
[----:B------:R-:W-:Y:S01]  /*8f60*/  IMAD R6, R0, c[0x0][0x3a4], R6 ;  /* 0x0000e90000067a24 */ /* 0x000fe200078e0206 */
[----:B------:R1:W1:Y:S04]  /*8f70*/  LDS.128 R52, [R9+0x18000] ;  /* 0x0180000009347984 */ /* 0x0002680000000c00 */
[----:B------:R1:W1:Y:S01]  /*8f80*/  LDS.128 R64, [R9+0x19000] ;  /* 0x0190000009407984 */ /* 0x0002620000000c00 */
[----:B------:R-:W-:Y:S01]  /*8f90*/  IADD3.X R3, R8, R3, R6, P0, !PT ;  /* 0x0000000308037210 */ /* 0x000fe200007fe406 */
[----:B------:R-:W-:-:S02]  /*8fa0*/  IMAD R6, R28, c[0x0][0x3b8], RZ ;  /* 0x0000ee001c067a24 */ /* 0x000fc400078e02ff */
[----:B------:R1:W1:Y:S02]  /*8fb0*/  LDS.128 R48, [R9+0x1a000] ;  /* 0x01a0000009307984 */ /* 0x0002640000000c00 */
[C---:B------:R-:W-:Y:S02]  /*8fc0*/  IMAD R8, R248.reuse, c[0x0][0x3bc], R6 ;  /* 0x0000ef00f8087a24 */ /* 0x040fe400078e0206 */
[----:B------:R1:W1:Y:S01]  /*8fd0*/  LDS.128 R60, [R9+0x1b000] ;  /* 0x01b00000093c7984 */ /* 0x0002620000000c00 */
[----:B------:R-:W-:-:S03]  /*8fe0*/  IMAD.WIDE.U32 R6, R248, c[0x0][0x3b8], R2 ;  /* 0x0000ee00f8067a25 */ /* 0x000fc600078e0002 */
[----:B------:R1:W1:Y:S01]  /*8ff0*/  LDS.128 R44, [R9+0x1c000] ;  /* 0x01c00000092c7984 */ /* 0x0002620000000c00 */
[----:B------:R-:W-:-:S03]  /*9000*/  IMAD.IADD R10, R8, 0x1, R7 ;  /* 0x00000001080a7824 */ /* 0x000fc600078e0207 */
[----:B------:R1:W1:Y:S01]  /*9010*/  LDS.128 R56, [R9+0x1d000] ;  /* 0x01d0000009387984 */ /* 0x0002620000000c00 */
[----:B------:R-:W-:Y:S05]  /*9020*/  @P4 BRA `(.L_x_720) ;  /* 0x0000011000004947 */ /* 0x000fea0003800000 */
[----:B------:R-:W-:Y:S01]  /*9030*/  ISETP.GE.AND P2, PT, R204, c[0x0][0x220], PT ;  /* 0x00008800cc007a0c */ /* 0x000fe20003f46270 */
[----:B------:R-:W4:Y:S01]  /*9040*/  LDS.128 R20, [R9+0x14000] ;  /* 0x0140000009147984 */ /* 0x000f220000000c00 */
[----:B------:R-:W-:Y:S01]  /*9050*/  MOV R3, R10 ;  /* 0x0000000a00037202 */ /* 0x000fe20000000f00 */
[----:B------:R-:W-:Y:S01]  /*9060*/  IMAD.MOV.U32 R2, RZ, RZ, R6 ;  /* 0x000000ffff027224 */ /* 0x000fe200078e0006 */
[----:B------:R-:W-:Y:S01]  /*9070*/  ISETP.GE.AND P1, PT, R24, c[0x0][0x220], PT ;  /* 0x0000880018007a0c */ /* 0x000fe20003f26270 */
[----:B------:R-:W-:Y:S01]  /*9080*/  LDS.128 R16, [R9+0x16000] ;  /* 0x0160000009107984 */ /* 0x000fe20000000c00 */
[----:B------:R-:W-:Y:S01]  /*9090*/  IMAD R31, R30, c[0x0][0x3a0], RZ ;  /* 0x0000e8001e1f7a24 */ /* 0x000fe200078e02ff */
[----:B------:R-:W-:-:S06]  /*90a0*/  ISETP.GE.AND P0, PT, R11, c[0x0][0x220], PT ;  /* 0x000088000b007a0c */ /* 0x000fcc0003f06270 */
[----:B------:R3:W2:Y:S02]  /*90b0*/  @!P2 LDS.128 R12, [R9+0x12000] ;  /* 0x01200000090ca984 */ /* 0x0006a40000000c00 */
[----:B-1-3--:R-:W-:-:S04]  /*90c0*/  IMAD.WIDE.U32 R8, R245, c[0x0][0x3a0], R2 ;  /* 0x0000e800f5087a25 */ /* 0x00afc800078e0002 */
[----:B------:R-:W-:-:S04]  /*90d0*/  IMAD R2, R245, c[0x0][0x3a4], R31 ;  /* 0x0000e900f5027a24 */ /* 0x000fc800078e021f */
[----:B------:R-:W-:Y:S01]  /*90e0*/  IMAD.IADD R3, R2, 0x1, R9 ;  /* 0x0000000102037824 */ /* 0x000fe200078e0209 */
[----:B------:R-:W-:-:S04]  /*90f0*/  LEA R2, P3, R8, c[0x0][0x340], 0x1 ;  /* 0x0000d00008027a11 */ /* 0x000fc800078608ff */
[----:B------:R-:W-:-:S05]  /*9100*/  LEA.HI.X R3, R8, c[0x0][0x344], R3, 0x1, P3 ;  /* 0x0000d10008037a11 */ /* 0x000fca00018f0c03 */
[----:B----4-:R1:W-:Y:S04]  /*9110*/  @!P1 STG.E.128 [R2.64+0x80], R20 ;  /* 0x0000801402009986 */ /* 0x0103e8000c101d06 */
[----:B--2---:R1:W-:Y:S04]  /*9120*/  @!P2 STG.E.128 [R2.64], R12 ;  /* 0x0000000c0200a986 */ /* 0x0043e8000c101d06 */
[----:B------:R1:W-:Y:S02]  /*9130*/  @!P0 STG.E.128 [R2.64+0x100], R16 ;  /* 0x0001001002008986 */ /* 0x0003e4000c101d06 */
.L_x_720:
[----:B------:R-:W-:Y:S05]  /*9140*/  BSYNC B0 ;  /* 0x0000000000007941 */ /* 0x000fea0003800000 */
.L_x_719:
[----:B-1----:R-:W-:Y:S01]  /*9150*/  IADD3 R2, R245, 0x20, RZ ;  /* 0x00000020f5027810 */ /* 0x002fe20007ffe0ff */
[----:B------:R-:W-:Y:S03]  /*9160*/  BSSY B0, `(.L_x_721) ;  /* 0x0000012000007945 */ /* 0x000fe60003800000 */
[----:B------:R-:W-:-:S13]  /*9170*/  ISETP.GE.AND P3, PT, R2, R25, PT ;  /* 0x000000190200720c */ /* 0x000fda0003f66270 */
        /* <DEDUP_REMOVED lines=13> */
[----:B--2---:R1:W-:Y:S04]  /*9250*/  @!P2 STG.E.128 [R2.64], R40 ;  /* 0x000000280200a986 */ /* 0x0043e8000c101d06 */
[----:B---3--:R1:W-:Y:S04]  /*9260*/  @!P1 STG.E.128 [R2.64+0x80], R36 ;  /* 0x0000802402009986 */ /* 0x0083e8000c101d06 */
[----:B----4-:R1:W-:Y:S02]  /*9270*/  @!P0 STG.E.128 [R2.64+0x100], R32 ;  /* 0x0001002002008986 */ /* 0x0103e4000c101d06 */
.L_x_722:
[----:B------:R-:W-:Y:S05]  /*9280*/  BSYNC B0 ;  /* 0x0000000000007941 */ /* 0x000fea0003800000 */
.L_x_721:
        /* <DEDUP_REMOVED lines=16> */
[----:B------:R-:W-:Y:S01]  /*9390*/  IMAD R0, R245, c[0x0][0x3ac], R0 ;  /* 0x0000eb00f5007a24 */ /* 0x000fe200078e0200 */
        /* <DEDUP_REMOVED lines=8> */
.L_x_724:
[----:B------:R-:W-:Y:S05]  /*9420*/  BSYNC B0 ;  /* 0x0000000000007941 */ /* 0x000fea0003800000 */
.L_x_723:
        /* <DEDUP_REMOVED lines=17> */
.L_x_695:
[----:B------:R-:W-:Y:S05]  /*9540*/  BSYNC B1 ;  /* 0x0000000000017941 */ /* 0x000fea0003800000 */
.L_x_681:
        /* <DEDUP_REMOVED lines=9> */
.L_x_725:
[----:B------:R-:W-:Y:S05]  /*95e0*/  EXIT ;  /* 0x000000000000794d */ /* 0x000fea0003800000 */
.L_x_727:
        /* <DEDUP_REMOVED lines=9> */
.L_x_818:


//--------------------- .text._ZN5flash44flash_bwd_dq_dk_dv_loop_seqk_parallel_kernelI23Flash_bwd_kernel_traitsILi192ELi64ELi64ELi8ELi4ELi2ELi2ELb0ELb0EN7cutlass6half_tE19Flash_kernel_traitsILi192ELi64ELi64ELi8ES3_EELb0ELb1ELb0ELb1ELb0ELb0ELb1EEEvNS_16Flash_bwd_paramsE --------------------------
	.section	.text._ZN5flash44flash_bwd_dq_dk_dv_loop_seqk_parallel_kernelI23Flash_bwd_kernel_traitsILi192ELi64ELi64ELi8ELi4ELi2ELi2ELb0ELb0EN7cutlass6half_tE19Flash_kernel_traitsILi192ELi64ELi64ELi8ES3_EELb0ELb1ELb0ELb1ELb0ELb0ELb1EEEvNS_16Flash_bwd_paramsE,"ax",@progbits
	.sectioninfo	@"SHI_REGISTERS=255"
	.align	128
        .global         _ZN5flash44flash_bwd_dq_dk_dv_loop_seqk_parallel_kernelI23Flash_bwd_kernel_traitsILi192ELi64ELi64ELi8ELi4ELi2ELi2ELb0ELb0EN7cutlass6half_tE19Flash_kernel_traitsILi192ELi64ELi64ELi8ES3_EELb0ELb1ELb0ELb1ELb0ELb0ELb1EEEvNS_16Flash_bwd_paramsE
        .type           _ZN5flash44flash_bwd_dq_dk_dv_loop_seqk_parallel_kernelI23Flash_bwd_kernel_traitsILi192ELi64ELi64ELi8ELi4ELi2ELi2ELb0ELb0EN7cutlass6half_tE19Flash_kernel_traitsILi192ELi64ELi64ELi8ES3_EELb0ELb1ELb0ELb1ELb0ELb0ELb1EEEvNS_16Flash_bwd_paramsE,@function
        .size           _ZN5flash44flash_bwd_dq_dk_dv_loop_seqk_parallel_kernelI23Flash_bwd_kernel_traitsILi192ELi64ELi64ELi8ELi4ELi2ELi2ELb0ELb0EN7cutlass6half_tE19Flash_kernel_traitsILi192ELi64ELi64ELi8ES3_EELb0ELb1ELb0ELb1ELb0ELb0ELb1EEEvNS_16Flash_bwd_paramsE,(.L_x_819 - _ZN5flash44flash_bwd_dq_dk_dv_loop_seqk_parallel_kernelI23Flash_bwd_kernel_traitsILi192ELi64ELi64ELi8ELi4ELi2ELi2ELb0ELb0EN7cutlass6half_tE19Flash_kernel_traitsILi192ELi64ELi64ELi8ES3_EELb0ELb1ELb0ELb1ELb0ELb0ELb1EEEvNS_16Flash_bwd_paramsE)
        .other          _ZN5flash44flash_bwd_dq_dk_dv_loop_seqk_parallel_kernelI23Flash_bwd_kernel_traitsILi192ELi64ELi64ELi8ELi4ELi2ELi2ELb0ELb0EN7cutlass6half_tE19Flash_kernel_traitsILi192ELi64ELi64ELi8ES3_EELb0ELb1ELb0ELb1ELb0ELb0ELb1EEEvNS_16Flash_bwd_paramsE,@"STO_CUDA_ENTRY STV_DEFAULT"
_ZN5flash44flash_bwd_dq_dk_dv_loop_seqk_parallel_kernelI23Flash_bwd_kernel_traitsILi192ELi64ELi64ELi8ELi4ELi2ELi2ELb0ELb0EN7cutlass6half_tE19Flash_kernel_traitsILi192ELi64ELi64ELi8ES3_EELb0ELb1ELb0ELb1ELb0ELb0ELb1EEEvNS_16Flash_bwd_paramsE:
.text._ZN5flash44flash_bwd_dq_dk_dv_loop_seqk_parallel_kernelI23Flash_bwd_kernel_traitsILi192ELi64ELi64ELi8ELi4ELi2ELi2ELb0ELb0EN7cutlass6half_tE19Flash_kernel_traitsILi192ELi64ELi64ELi8ES3_EELb0ELb1ELb0ELb1ELb0ELb0ELb1EEEvNS_16Flash_bwd_paramsE:
        /* <DEDUP_REMOVED lines=69> */
[----:B------:R-:W-:Y:S01]  /*0450*/  STL [R1+0x8], R20 ;  /* 0x0000081401007387 */ /* 0x000fe20000100800 */
        /* <DEDUP_REMOVED lines=19> */
[----:B------:R-:W-:Y:S01]  /*0590*/  IMAD.SHL.U32 R5, R10, 0x20, RZ ;  /* 0x000000200a057824 */ /* 0x000fe200078e00ff */
[----:B------:R-:W-:Y:S01]  /*05a0*/  LOP3.LUT R6, R4, 0x6, R12, 0xf8, !PT ;  /* 0x0000000604067812 */ /* 0x000fe200078ef80c */
[----:B------:R-:W-:Y:S01]  /*05b0*/  IMAD.IADD R180, R21, 0x1, -R180 ;  /* 0x0000000115b47824 */ /* 0x000fe200078e0ab4 */
[----:B------:R-:W-:Y:S01]  /*05c0*/  LOP3.LUT R4, R0, 0x20, R4, 0xf8, !PT ;  /* 0x0000002000047812 */ /* 0x000fe200078ef804 */
[----:B------:R-:W-:Y:S01]  /*05d0*/  STL [R1+0x1c], R19 ;  /* 0x00001c1301007387 */ /* 0x000fe20000100800 */
[----:B------:R-:W-:Y:S01]  /*05e0*/  LOP3.LUT R5, R2, 0x20, R5, 0xf8, !PT ;  /* 0x0000002002057812 */ /* 0x000fe200078ef805 */
[----:B------:R-:W-:Y:S01]  /*05f0*/  IMAD.SHL.U32 R187, R18, 0x2, RZ ;  /* 0x0000000212bb7824 */ /* 0x000fe200078e00ff */
[----:B------:R-:W-:Y:S01]  /*0600*/  LOP3.LUT R9, R3, R0, R2, 0x1e, !PT ;  /* 0x0000000003097212 */ /* 0x000fe200078e1e02 */
[----:B------:R-:W-:Y:S01]  /*0610*/  IMAD.SHL.U32 R2, R20, 0x40, RZ ;  /* 0x0000004014027824 */ /* 0x000fe200078e00ff */
[----:B------:R-:W-:Y:S01]  /*0620*/  LOP3.LUT R3, R4, R3, RZ, 0x3c, !PT ;  /* 0x0000000304037212 */ /* 0x000fe200078e3cff */
[----:B------:R-:W-:Y:S01]  /*0630*/  IMAD R0, R180, 0x400, R8 ;  /* 0x00000400b4007824 */ /* 0x000fe200078e0208 */
[----:B------:R-:W-:Y:S01]  /*0640*/  SHF.R.S32.HI R4, RZ, 0x1f, R19 ;  /* 0x0000001fff047819 */ /* 0x000fe20000011413 */
[----:B------:R-:W-:Y:S01]  /*0650*/  STL [R1+0x18], R18 ;  /* 0x0000181201007387 */ /* 0x000fe20000100800 */
[----:B------:R-:W-:Y:S01]  /*0660*/  LOP3.LUT R2, R2, 0x1c0, RZ, 0xc0, !PT ;  /* 0x000001c002027812 */ /* 0x000fe200078ec0ff */
[----:B------:R-:W-:Y:S01]  /*0670*/  IMAD.IADD R200, R0, 0x1, R3 ;  /* 0x0000000100c87824 */ /* 0x000fe200078e0203 */
[----:B------:R-:W-:Y:S01]  /*0680*/  LEA.HI R4, R4, R19, RZ, 0x2 ;  /* 0x0000001304047211 */ /* 0x000fe200078f10ff */
[----:B------:R-:W-:Y:S01]  /*0690*/  IMAD.SHL.U32 R0, R10, 0x8, RZ ;  /* 0x000000080a007824 */ /* 0x000fe200078e00ff */
[----:B------:R-:W-:Y:S01]  /*06a0*/  SHF.R.U32.HI R3, RZ, 0x3, R2 ;  /* 0x00000003ff037819 */ /* 0x000fe20000011602 */
[----:B------:R1:W-:Y:S01]  /*06b0*/  STL [R1+0x24], R6 ;  /* 0x0000240601007387 */ /* 0x0003e20000100800 */
[----:B------:R-:W-:Y:S01]  /*06c0*/  IMAD.SHL.U32 R200, R200, 0x2, RZ ;  /* 0x00000002c8c87824 */ /* 0x000fe200078e00ff */
[----:B------:R-:W-:-:S02]  /*06d0*/  SEL R170, R170, 0xffffffe0, !P3 ;  /* 0xffffffe0aaaa7807 */ /* 0x000fc40005800000 */
[----:B------:R-:W-:Y:S02]  /*06e0*/  LOP3.LUT R7, R2, 0x8, R0, 0xf8, !PT ;  /* 0x0000000802077812 */ /* 0x000fe400078ef800 */
[----:B------:R-:W-:Y:S01]  /*06f0*/  LOP3.LUT R2, R3, R5, R2, 0x1e, !PT ;  /* 0x0000000503027212 */ /* 0x000fe200078e1e02 */
[----:B------:R-:W-:Y:S01]  /*0700*/  IMAD.IADD R170, R169, 0x1, R170 ;  /* 0x00000001a9aa7824 */ /* 0x000fe200078e02aa */
[----:B------:R-:W-:Y:S01]  /*0710*/  SHF.R.S32.HI R5, RZ, 0x2, R4 ;  /* 0x00000002ff057819 */ /* 0x000fe20000011404 */
[----:B------:R-:W-:Y:S01]  /*0720*/  IMAD R4, R178, 0x400, R8 ;  /* 0x00000400b2047824 */ /* 0x000fe200078e0208 */
[----:B------:R-:W-:Y:S02]  /*0730*/  LOP3.LUT R3, R7, R3, RZ, 0x3c, !PT ;  /* 0x0000000307037212 */ /* 0x000fe400078e3cff */
[----:B------:R-:W-:Y:S01]  /*0740*/  SEL R171, R171, 0xffffffc0, !P4 ;  /* 0xffffffc0abab7807 */ /* 0x000fe20006000000 */
[----:B------:R-:W-:Y:S01]  /*0750*/  IMAD R10, R180, 0x10, R5 ;  /* 0x00000010b40a7824 */ /* 0x000fe200078e0205 */
[----:B------:R-:W-:Y:S01]  /*0760*/  SEL R202, R202, 0x10, !P0 ;  /* 0x00000010caca7807 */ /* 0x000fe20004000000 */
[----:B------:R-:W-:Y:S01]  /*0770*/  IMAD.IADD R4, R4, 0x1, R9 ;  /* 0x0000000104047824 */ /* 0x000fe200078e0209 */
[----:B------:R-:W-:Y:S01]  /*0780*/  IADD3 R201, R200, 0x20, RZ ;  /* 0x00000020c8c97810 */ /* 0x000fe20007ffe0ff */
[--C-:B------:R-:W-:Y:S01]  /*0790*/  IMAD R174, R174, 0x2, R171.reuse ;  /* 0x00000002aeae7824 */ /* 0x100fe200078e02ab */
[----:B------:R3:W-:Y:S01]  /*07a0*/  STL [R1+0x14], R10 ;  /* 0x0000140a01007387 */ /* 0x0007e20000100800 */
[----:B------:R-:W-:Y:S01]  /*07b0*/  @P1 IADD3 R201, R200, -0x20, RZ ;  /* 0xffffffe0c8c91810 */ /* 0x000fe20007ffe0ff */
[----:B------:R-:W-:Y:S01]  /*07c0*/  IMAD.IADD R172, R169, 0x1, R171 ;  /* 0x00000001a9ac7824 */ /* 0x000fe200078e02ab */
[----:B------:R-:W-:Y:S01]  /*07d0*/  LEA R251, R4, 0x12000, 0x1 ;  /* 0x0001200004fb7811 */ /* 0x000fe200078e08ff */
[----:B------:R3:W-:Y:S01]  /*07e0*/  STL [R1+0x10], R17 ;  /* 0x0000101101007387 */ /* 0x0007e20000100800 */
[----:B------:R-:W-:Y:S01]  /*07f0*/  IMAD.IADD R203, R200, 0x1, R202 ;  /* 0x00000001c8cb7824 */ /* 0x000fe200078e02ca */
[C---:B------:R-:W-:Y:S01]  /*0800*/  IADD3 R206, R196.reuse, 0x40, RZ ;  /* 0x00000040c4ce7810 */ /* 0x040fe20007ffe0ff */
[----:B-1----:R-:W-:Y:S01]  /*0810*/  IMAD.SHL.U32 R6, R11, 0x40, RZ ;  /* 0x000000400b067824 */ /* 0x002fe200078e00ff */
[----:B------:R-:W-:Y:S01]  /*0820*/  IADD3 R252, R251, 0x40, RZ ;  /* 0x00000040fbfc7810 */ /* 0x000fe20007ffe0ff */
[----:B------:R-:W-:Y:S01]  /*0830*/  IMAD.IADD R171, R171, 0x1, R170 ;  /* 0x00000001abab7824 */ /* 0x000fe200078e02aa */
[----:B------:R-:W-:Y:S01]  /*0840*/  IADD3 R207, R196, 0x80, RZ ;  /* 0x00000080c4cf7810 */ /* 0x000fe20007ffe0ff */
[----:B------:R-:W-:Y:S01]  /*0850*/  IMAD.IADD R202, R202, 0x1, R201 ;  /* 0x00000001caca7824 */ /* 0x000fe200078e02c9 */
[----:B------:R-:W-:-:S02]  /*0860*/  LOP3.LUT R0, R6, 0xfffffe00, RZ, 0xc0, !PT ;  /* 0xfffffe0006007812 */ /* 0x000fc400078ec0ff */
[----:B------:R-:W-:Y:S02]  /*0870*/  @P2 IADD3 R252, R251, -0x40, RZ ;  /* 0xffffffc0fbfc2810 */ /* 0x000fe40007ffe0ff */
[----:B------:R-:W-:Y:S01]  /*0880*/  LOP3.LUT R179, R2, R0, RZ, 0xfc, !PT ;  /* 0x0000000002b37212 */ /* 0x000fe200078efcff */
[--C-:B------:R-:W-:Y:S02]  /*0890*/  IMAD R180, R180, 0x400, R0.reuse ;  /* 0x00000400b4b47824 */ /* 0x100fe400078e0200 */
[----:B------:R-:W-:Y:S01]  /*08a0*/  IMAD R178, R178, 0x400, R0 ;  /* 0x00000400b2b27824 */ /* 0x000fe200078e0200 */
[----:B------:R-:W-:Y:S01]  /*08b0*/  SHF.R.S32.HI R0, RZ, 0x1f, R247 ;  /* 0x0000001fff007819 */ /* 0x000fe200000114f7 */
[----:B------:R-:W-:Y:S01]  /*08c0*/  IMAD.IADD R180, R180, 0x1, R3 ;  /* 0x00000001b4b47824 */ /* 0x000fe200078e0203 */
[----:B------:R-:W-:Y:S01]  /*08d0*/  IADD3 R0, R10, 0x1, RZ ;  /* 0x000000010a007810 */ /* 0x000fe20007ffe0ff */
[----:B------:R-:W-:-:S04]  /*08e0*/  IMAD.IADD R178, R3, 0x1, R178 ;  /* 0x0000000103b27824 */ /* 0x000fc800078e02b2 */
[----:B------:R3:W-:Y:S01]  /*08f0*/  STL [R1+0x20], R0 ;  /* 0x0000200001007387 */ /* 0x0007e20000100800 */
[----:B--2---:R-:W-:-:S03]  /*0900*/  LEA R178, R178, 0x1e000, 0x1 ;  /* 0x0001e000b2b27811 */ /* 0x004fc600078e08ff */
.L_x_774:
[----:B-1----:R-:W1:Y:S01]  /*0910*/  S2R R31, SR_CTAID.Y ;  /* 0x00000000001f7919 */ /* 0x002e620000002600 */
[----:B--234-:R-:W2:Y:S01]  /*0920*/  LDC.U8 R0, c[0x0][0x312] ;  /* 0x0000c480ff007b82 */ /* 0x01cea20000000000 */
[----:B------:R-:W-:Y:S02]  /*0930*/  ISETP.NE.U32.AND P2, PT, RZ, c[0x0][0x240], PT ;  /* 0x00009000ff007a0c */ /* 0x000fe40003f45070 */
[----:B------:R-:W3:Y:S01]  /*0940*/  S2R R2, SR_CTAID.Y ;  /* 0x0000000000027919 */ /* 0x000ee20000002600 */
[----:B------:R-:W-:Y:S02]  /*0950*/  ISETP.EQ.U32.AND P5, PT, RZ, c[0x0][0x248], PT ;  /* 0x00009200ff007a0c */ /* 0x000fe40003fa2070 */
[----:B------:R-:W-:Y:S02]  /*0960*/  ISETP.NE.AND.EX P2, PT, RZ, c[0x0][0x244], PT, P2 ;  /* 0x00009100ff007a0c */ /* 0x000fe40003f45320 */
[----:B------:R-:W-:Y:S01]  /*0970*/  ISETP.NE.U32.AND P3, PT, RZ, c[0x0][0x250], PT ;  /* 0x00009400ff007a0c */ /* 0x000fe20003f65070 */
[----:B------:R-:W-:-:S03]  /*0980*/  IMAD.MOV.U32 R34, RZ, RZ, -0x1 ;  /* 0xffffffffff227424 */ /* 0x000fc600078e00ff */
[----:B------:R-:W-:Y:S01]  /*0990*/  ISETP.NE.AND.EX P3, PT, RZ, c[0x0][0x254], PT, P3 ;  /* 0x00009500ff007a0c */ /* 0x000fe20003f65330 */
[C---:B-1----:R-:W-:Y:S01]  /*09a0*/  IMAD.SHL.U32 R8, R31.reuse, 0x4, RZ ;  /* 0x000000041f087824 */ /* 0x042fe200078e00ff */
        /* <DEDUP_REMOVED lines=26> */
.L_x_728:
[----:B------:R-:W-:Y:S01]  /*0b50*/  ISETP.NE.U32.AND P1, PT, RZ, c[0x0][0x258], PT ;  /* 0x00009600ff007a0c */ /* 0x000fe20003f25070 */
[----:B------:R-:W3:Y:S03]  /*0b60*/  LDL R30, [R1+0x10] ;  /* 0x00001000011e7983 */ /* 0x000ee60000100800 */
[----:B------:R-:W-:-:S13]  /*0b70*/  ISETP.NE.AND.EX P1, PT, RZ, c[0x0][0x25c], PT, P1 ;  /* 0x00009700ff007a0c */ /* 0x000fda0003f25310 */
[----:B--2---:R-:W-:-:S04]  /*0b80*/  @P1 IADD3 R2, P0, R8, c[0x0][0x258], RZ ;  /* 0x0000960008021a10 */ /* 0x004fc80007f1e0ff */
[----:B------:R-:W-:-:S06]  /*0b90*/  @P1 IADD3.X R3, R7, c[0x0][0x25c], RZ, P0, !PT ;  /* 0x0000970007031a10 */ /* 0x000fcc00007fe4ff */
[----:B------:R-:W2:Y:S01]  /*0ba0*/  @P1 LDG.E R3, [R2.64] ;  /* 0x0000000602031981 */ /* 0x000ea2000c1e1900 */
[----:B------:R-:W-:-:S04]  /*0bb0*/  @!P1 ISETP.NE.U32.AND P0, PT, RZ, c[0x0][0x268], PT ;  /* 0x00009a00ff009a0c */ /* 0x000fc80003f05070 */
[----:B------:R-:W-:-:S04]  /*0bc0*/  @!P1 ISETP.NE.AND.EX P0, PT, RZ, c[0x0][0x26c], PT, P0 ;  /* 0x00009b00ff009a0c */ /* 0x000fc80003f05300 */
[----:B------:R-:W-:Y:S01]  /*0bd0*/  @!P1 SEL R2, RZ, c[0x0][0x21c], !P0 ;  /* 0x00008700ff029a07 */ /* 0x000fe20004000000 */
[----:B---3--:R-:W-:Y:S02]  /*0be0*/  IMAD.SHL.U32 R244, R30, 0x40, RZ ;  /* 0x000000401ef47824 */ /* 0x008fe400078e00ff */
[--C-:B--2--5:R-:W-:Y:S01]  /*0bf0*/  @P1 IMAD.IADD R195, R3, 0x1, -R246.reuse ;  /* 0x0000000103c31824 */ /* 0x124fe200078e0af6 */
        /* <DEDUP_REMOVED lines=35> */
.L_x_730:
        /* <DEDUP_REMOVED lines=15> */
.L_x_731:
        /* <DEDUP_REMOVED lines=51> */
[----:B------:R-:W-:Y:S01]  /*1250*/  SEL R18, R12, R4, !P1 ;  /* 0x000000040c127207 */ /* 0x000fe20004800000 */
[----:B------:R-:W-:Y:S01]  /*1260*/  IMAD.IADD R13, R13, 0x1, R7 ;  /* 0x000000010d0d7824 */ /* 0x000fe200078e0207 */
[----:B------:R-:W-:Y:S01]  /*1270*/  ISETP.NE.AND P5, PT, RZ, c[0x0][0x1c8], PT ;  /* 0x00007200ff007a0c */ /* 0x000fe20003fa5270 */
[----:B------:R-:W-:Y:S01]  /*1280*/  @P3 IMAD R4, R31, c[0x0][0x214], RZ ;  /* 0x000085001f043a24 */ /* 0x000fe200078e02ff */
[----:B------:R-:W-:Y:S01]  /*1290*/  ISETP.GE.U32.AND P6, PT, R3, R10, PT ;  /* 0x0000000a0300720c */ /* 0x000fe20003fc6070 */
[C---:B------:R-:W-:Y:S01]  /*12a0*/  IMAD R10, R21.reuse, R6, RZ ;  /* 0x00000006150a7224 */ /* 0x040fe200078e02ff */
[----:B------:R-:W-:Y:S01]  /*12b0*/  SHF.R.S32.HI R19, RZ, 0x1f, R244 ;  /* 0x0000001fff137819 */ /* 0x000fe200000114f4 */
[----:B------:R-:W-:-:S02]  /*12c0*/  IMAD R3, R21, R0, RZ ;  /* 0x0000000015037224 */ /* 0x000fc400078e02ff */
[----:B------:R-:W-:-:S03]  /*12d0*/  IMAD.WIDE.U32 R6, R20, R6, RZ ;  /* 0x0000000614067225 */ /* 0x000fc600078e00ff */
[----:B------:R-:W-:Y:S01]  /*12e0*/  @P1 IADD3 R13, R5, R3, RZ ;  /* 0x00000003050d1210 */ /* 0x000fe20007ffe0ff */
[----:B------:R-:W-:Y:S01]  /*12f0*/  IMAD R10, R20, R8, R10 ;  /* 0x00000008140a7224 */ /* 0x000fe200078e020a */
[----:B------:R-:W-:Y:S01]  /*1300*/  @P3 SEL R3, R4, R0, !P1 ;  /* 0x0000000004033207 */ /* 0x000fe20004800000 */
[----:B----4-:R-:W-:Y:S02]  /*1310*/  IMAD.WIDE.U32 R20, R14, c[0x0][0x3d8], RZ ;  /* 0x0000f6000e147a25 */ /* 0x010fe400078e00ff */
[----:B------:R-:W-:Y:S02]  /*1320*/  @P6 IADD3 R2, R2, 0x1, RZ ;  /* 0x0000000102026810 */ /* 0x000fe40007ffe0ff */
[----:B------:R-:W-:Y:S01]  /*1330*/  IMAD R4, R14, c[0x0][0x3dc], R21 ;  /* 0x0000f7000e047a24 */ /* 0x000fe200078e0215 */
[----:B------:R-:W-:Y:S01]  /*1340*/  SEL R20, R20, RZ, P2 ;  /* 0x000000ff14147207 */ /* 0x000fe20001000000 */
[----:B------:R-:W-:Y:S01]  /*1350*/  @P3 IMAD R8, R248, c[0x0][0x234], R3 ;  /* 0x00008d00f8083a24 */ /* 0x000fe200078e0203 */
[----:B------:R-:W-:Y:S01]  /*1360*/  IADD3 R10, R7, R10, RZ ;  /* 0x0000000a070a7210 */ /* 0x000fe20007ffe0ff */
[----:B------:R-:W-:Y:S01]  /*1370*/  IMAD.MOV.U32 R14, RZ, RZ, R2 ;  /* 0x000000ffff0e7224 */ /* 0x000fe200078e0002 */
[----:B------:R-:W-:Y:S01]  /*1380*/  SEL R16, R4, RZ, P2 ;  /* 0x000000ff04107207 */ /* 0x000fe20001000000 */
[----:B------:R-:W-:-:S02]  /*1390*/  IMAD R3, R248, c[0x0][0x22c], RZ ;  /* 0x00008b00f8037a24 */ /* 0x000fc400078e02ff */
[----:B------:R-:W-:Y:S01]  /*13a0*/  @!P3 IMAD R5, R31, c[0x0][0x1c0], R248 ;  /* 0x000070001f05ba24 */ /* 0x000fe200078e02f8 */
[----:B------:R-:W-:Y:S02]  /*13b0*/  @!P4 IADD3 R14, -R14, RZ, RZ ;  /* 0x000000ff0e0ec210 */ /* 0x000fe40007ffe1ff */
[----:B------:R-:W-:Y:S01]  /*13c0*/  @!P5 LOP3.LUT R14, RZ, c[0x0][0x1c8], RZ, 0x33, !PT ;  /* 0x00007200ff0eda12 */ /* 0x000fe200078e33ff */
[----:B------:R-:W-:Y:S01]  /*13d0*/  @!P3 IMAD R8, R5, c[0x0][0x214], RZ ;  /* 0x000085000508ba24 */ /* 0x000fe200078e02ff */
[----:B------:R-:W-:Y:S02]  /*13e0*/  SHF.R.S32.HI R12, RZ, 0x1f, R3 ;  /* 0x0000001fff0c7819 */ /* 0x000fe40000011403 */
[----:B------:R-:W-:Y:S01]  /*13f0*/  SHF.R.S32.HI R21, RZ, 0x1f, R14 ;  /* 0x0000001fff157819 */ /* 0x000fe2000001140e */
[----:B------:R-:W-:Y:S05]  /*1400*/  @!P3 BRA `(.L_x_732) ;  /* 0x000000700000b947 */ /* 0x000fea0003800000 */
[----:B------:R-:W-:Y:S01]  /*1410*/  @!P1 IMAD R0, R31, c[0x0][0x224], RZ ;  /* 0x000089001f009a24 */ /* 0x000fe200078e02ff */
[----:B------:R-:W-:Y:S02]  /*1420*/  MOV R4, 0x80 ;  /* 0x0000008000047802 */ /* 0x000fe40000000f00 */
[----:B------:R-:W-:-:S02]  /*1430*/  MOV R2, c[0x0][0x210] ;  /* 0x0000840000027a02 */ /* 0x000fc40000000f00 */
[----:B------:R-:W-:-:S03]  /*1440*/  LEA R0, R31, R0, 0x7 ;  /* 0x000000001f007211 */ /* 0x000fc600078e38ff */
[----:B------:R-:W-:-:S04]  /*1450*/  IMAD R2, R4, R2, c[0x0][0x234] ;  /* 0x00008d0004027624 */ /* 0x000fc800078e0202 */
[----:B------:R-:W-:Y:S01]  /*1460*/  IMAD R0, R2, R248, R0 ;  /* 0x000000f802007224 */ /* 0x000fe200078e0200 */
[----:B------:R-:W-:Y:S05]  /*1470*/  BRA `(.L_x_733) ;  /* 0x0000002000007947 */ /* 0x000fea0003800000 */
.L_x_732:
[----:B------:R-:W-:-:S04]  /*1480*/  IMAD R0, R31, c[0x0][0x1c0], R248 ;  /* 0x000070001f007a24 */ /* 0x000fc800078e02f8 */
[----:B------:R-:W-:Y:S02]  /*1490*/  IMAD R0, R0, c[0x0][0x224], RZ ;  /* 0x0000890000007a24 */ /* 0x000fe400078e02ff */
.L_x_733:
[----:B------:R-:W2:Y:S01]  /*14a0*/  LDL R37, [R1+0x1c] ;  /* 0x00001c0001257983 */ /* 0x000ea20000100800 */
[----:B------:R-:W-:Y:S01]  /*14b0*/  IMAD R28, R28, c[0x0][0x1c0], RZ ;  /* 0x000070001c1c7a24 */ /* 0x000fe200078e02ff */
[----:B------:R-:W-:Y:S01]  /*14c0*/  IADD3 R2, P4, R196, R11, RZ ;  /* 0x0000000bc4027210 */ /* 0x000fe20007f9e0ff */
[----:B------:R-:W-:Y:S01]  /*14d0*/  IMAD R4, R17, c[0x0][0x370], RZ ;  /* 0x0000dc0011047a24 */ /* 0x000fe200078e02ff */
[----:B------:R-:W3:Y:S01]  /*14e0*/  S2R R35, SR_TID.X ;  /* 0x0000000000237919 */ /* 0x000ee20000002100 */
[----:B------:R-:W-:Y:S01]  /*14f0*/  IMAD.SHL.U32 R5, R28, 0x40, RZ ;  /* 0x000000401c057824 */ /* 0x000fe200078e00ff */
[----:B------:R-:W-:Y:S01]  /*1500*/  SHF.R.S32.HI R197, RZ, 0x1f, R196 ;  /* 0x0000001fffc57819 */ /* 0x000fe200000114c4 */
[----:B------:R-:W-:Y:S01]  /*1510*/  IMAD.MOV.U32 R29, RZ, RZ, 0x4 ;  /* 0x00000004ff1d7424 */ /* 0x000fe200078e00ff */
[----:B------:R-:W4:Y:S01]  /*1520*/  S2R R36, SR_TID.X ;  /* 0x0000000000247919 */ /* 0x000f220000002100 */
[----:B------:R-:W-:Y:S01]  /*1530*/  SHF.R.S32.HI R33, RZ, 0x1f, R247 ;  /* 0x0000001fff217819 */ /* 0x000fe200000114f7 */
[----:B------:R-:W-:Y:S01]  /*1540*/  BSSY B1, `(.L_x_729) ;  /* 0x000077a000017945 */ /* 0x000fe20003800000 */
[----:B------:R-:W-:Y:S01]  /*1550*/  IADD3 R7, P3, P1, R6, R5, R3 ;  /* 0x0000000506077210 */ /* 0x000fe2000797e003 */
[----:B------:R-:W-:Y:S01]  /*1560*/  IMAD.IADD R6, R9, 0x1, R0 ;  /* 0x0000000109067824 */ /* 0x000fe200078e0200 */
[----:B------:R-:W-:Y:S01]  /*1570*/  SHF.R.S32.HI R5, RZ, 0x1f, R5 ;  /* 0x0000001fff057819 */ /* 0x000fe20000011405 */
[----:B------:R-:W-:Y:S01]  /*1580*/  IMAD.X R3, R197, 0x1, R15, P4 ;  /* 0x00000001c5037824 */ /* 0x000fe200020e060f */
[C---:B------:R-:W-:Y:S01]  /*1590*/  IADD3 R15, R9.reuse, R8, RZ ;  /* 0x00000008090f7210 */ /* 0x040fe20007ffe0ff */
[----:B------:R-:W-:Y:S01]  /*15a0*/  IMAD R0, R9, c[0x0][0x374], R4 ;  /* 0x0000dd0009007a24 */ /* 0x000fe200078e0204 */
[----:B------:R-:W-:Y:S01]  /*15b0*/  IADD3 R4, P4, R247, R9, RZ ;  /* 0x00000009f7047210 */ /* 0x000fe20007f9e0ff */
[----:B------:R-:W-:Y:S01]  /*15c0*/  IMAD.WIDE.U32 R2, R9, c[0x0][0x370], R2 ;  /* 0x0000dc0009027a25 */ /* 0x000fe200078e0002 */
[----:B------:R-:W-:-:S02]  /*15d0*/  IADD3.X R5, R10, R5, R12, P3, P1 ;  /* 0x000000050a057210 */ /* 0x000fc40001fe240c */
[----:B------:R-:W-:Y:S01]  /*15e0*/  IADD3 R12, P3, P1, R20, R7, R18 ;  /* 0x00000007140c7210 */ /* 0x000fe2000797e012 */
[----:B------:R-:W-:Y:S01]  /*15f0*/  IMAD.WIDE R10, R6, R29, c[0x0][0x3c8] ;  /* 0x0000f200060a7625 */ /* 0x000fe200078e021d */
[----:B------:R-:W-:Y:S02]  /*1600*/  IADD3.X R6, R33, R17, RZ, P4, !PT ;  /* 0x0000001121067210 */ /* 0x000fe400027fe4ff */
[----:B------:R-:W-:Y:S01]  /*1610*/  IADD3.X R9, R16, R5, R13, P3, P1 ;  /* 0x0000000510097210 */ /* 0x000fe20001fe240d */
[----:B------:R-:W-:Y:S01]  /*1620*/  IMAD.IADD R3, R3, 0x1, R0 ;  /* 0x0000000103037824 */ /* 0x000fe200078e0200 */
[----:B------:R-:W-:Y:S01]  /*1630*/  IADD3 R5, -R195, R250, R244 ;  /* 0x000000fac3057210 */ /* 0x000fe20007ffe1f4 */
[----:B------:R-:W-:Y:S01]  /*1640*/  IMAD R6, R6, c[0x0][0x190], RZ ;  /* 0x0000640006067a24 */ /* 0x000fe200078e02ff */
[----:B---3--:R-:W-:Y:S01]  /*1650*/  SHF.R.S32.HI R35, RZ, 0x1f, R35 ;  /* 0x0000001fff237819 */ /* 0x008fe20000011423 */
[----:B------:R-:W-:Y:S01]  /*1660*/  IMAD.MOV.U32 R209, RZ, RZ, R10 ;  /* 0x000000ffffd17224 */ /* 0x000fe200078e000a */
[----:B------:R-:W-:Y:S01]  /*1670*/  IADD3 R7, R5, -c[0x0][0x2e8], RZ ;  /* 0x8000ba0005077a10 */ /* 0x000fe20007ffe0ff */
[C---:B------:R-:W-:Y:S01]  /*1680*/  IMAD R10, R4.reuse, c[0x0][0x194], R6 ;  /* 0x00006500040a7a24 */ /* 0x040fe200078e0206 */
[----:B----4-:R-:W-:Y:S01]  /*1690*/  LEA.HI R35, R35, R36, RZ, 0x5 ;  /* 0x0000002423237211 */ /* 0x010fe200078f28ff */
[----:B------:R-:W-:-:S03]  /*16a0*/  IMAD.WIDE.U32 R4, R4, c[0x0][0x190], R196 ;  /* 0x0000640004047a25 */ /* 0x000fc600078e00c4 */
[----:B------:R-:W-:Y:S01]  /*16b0*/  SHF.R.S32.HI R35, RZ, 0x5, R35 ;  /* 0x00000005ff237819 */ /* 0x000fe20000011423 */
[----:B------:R-:W-:Y:S01]  /*16c0*/  IMAD R8, R249, c[0x0][0x378], RZ ;  /* 0x0000de00f9087a24 */ /* 0x000fe200078e02ff */
[----:B------:R-:W-:Y:S01]  /*16d0*/  IADD3 R4, P3, R26, R4, RZ ;  /* 0x000000041a047210 */ /* 0x000fe20007f7e0ff */
[----:B------:R-:W-:-:S03]  /*16e0*/  IMAD.WIDE.U32 R2, R248, c[0x0][0x378], R2 ;  /* 0x0000de00f8027a25 */ /* 0x000fc600078e0002 */
[----:B------:R-:W-:Y:S01]  /*16f0*/  IADD3.X R5, R22, R5, R10, P3, !PT ;  /* 0x0000000516057210 */ /* 0x000fe20001ffe40a */
[C---:B------:R-:W-:Y:S02]  /*1700*/  IMAD R8, R248.reuse, c[0x0][0x37c], R8 ;  /* 0x0000df00f8087a24 */ /* 0x040fe400078e0208 */
[----:B------:R-:W-:Y:S02]  /*1710*/  IMAD.MOV.U32 R208, RZ, RZ, R11 ;  /* 0x000000ffffd07224 */ /* 0x000fe400078e000b */
[----:B------:R-:W-:Y:S02]  /*1720*/  IMAD.IADD R3, R3, 0x1, R8 ;  /* 0x0000000103037824 */ /* 0x000fe400078e0208 */
[----:B------:R-:W-:Y:S02]  /*1730*/  IMAD R8, R33, c[0x0][0x370], RZ ;  /* 0x0000dc0021087a24 */ /* 0x000fe400078e02ff */
[----:B------:R-:W-:-:S04]  /*1740*/  IMAD.WIDE.U32 R4, R248, c[0x0][0x1a8], R4 ;  /* 0x00006a00f8047a25 */ /* 0x000fc800078e0004 */
[----:B------:R-:W-:Y:S01]  /*1750*/  IMAD.WIDE.U32 R2, R247, c[0x0][0x370], R2 ;  /* 0x0000dc00f7027a25 */ /* 0x000fe200078e0002 */
[----:B------:R-:W-:-:S03]  /*1760*/  LEA R192, P3, R4, c[0x0][0x160], 0x1 ;  /* 0x0000580004c07a11 */ /* 0x000fc600078608ff */
[----:B--2---:R-:W-:-:S05]  /*1770*/  IMAD R0, R35, R28, R37 ;  /* 0x0000001c23007224 */ /* 0x004fca00078e0225 */
[----:B------:R-:W-:-:S04]  /*1780*/  IADD3 R6, P1, R0, R12, RZ ;  /* 0x0000000c00067210 */ /* 0x000fc80007f3e0ff */
[----:B------:R-:W-:Y:S02]  /*1790*/  LEA.HI.X.SX32 R9, R0, R9, 0x1, P1 ;  /* 0x0000000900097211 */ /* 0x000fe400008f0eff */
[----:B------:R-:W-:Y:S02]  /*17a0*/  SHF.R.S32.HI R0, RZ, 0x1f, R7 ;  /* 0x0000001fff007819 */ /* 0x000fe40000011407 */
[----:B------:R-:W-:Y:S02]  /*17b0*/  LEA R184, P1, R6, c[0x0][0x350], 0x2 ;  /* 0x0000d40006b87a11 */ /* 0x000fe400078210ff */
[----:B------:R-:W-:Y:S01]  /*17c0*/  LEA.HI R7, R0, R7, RZ, 0x6 ;  /* 0x0000000700077211 */ /* 0x000fe200078f30ff */
[----:B------:R-:W-:Y:S01]  /*17d0*/  IMAD R0, R249, c[0x0][0x1a8], RZ ;  /* 0x00006a00f9007a24 */ /* 0x000fe200078e02ff */
[----:B------:R-:W-:Y:S02]  /*17e0*/  LEA.HI.X R185, R6, c[0x0][0x354], R9, 0x2, P1 ;  /* 0x0000d50006b97a11 */ /* 0x000fe400008f1409 */
[----:B------:R-:W-:Y:S01]  /*17f0*/  SHF.R.S32.HI R7, RZ, 0x6, R7 ;  /* 0x00000006ff077819 */ /* 0x000fe20000011407 */
[----:B------:R-:W-:Y:S01]  /*1800*/  IMAD R6, R248, c[0x0][0x1ac], R0 ;  /* 0x00006b00f8067a24 */ /* 0x000fe200078e0200 */
[----:B------:R-:W-:Y:S01]  /*1810*/  LEA R190, P1, R2, c[0x0][0x330], 0x1 ;  /* 0x0000cc0002be7a11 */ /* 0x000fe200078208ff */
[----:B------:R-:W-:Y:S01]  /*1820*/  IMAD R0, R247, c[0x0][0x374], R8 ;  /* 0x0000dd00f7007a24 */ /* 0x000fe200078e0208 */
[----:B------:R-:W-:Y:S01]  /*1830*/  IMNMX R243, RZ, R7, !PT ;  /* 0x00000007fff37217 */ /* 0x000fe20007800200 */
[----:B------:R-:W-:-:S03]  /*1840*/  IMAD.WIDE R8, R15, R29, c[0x0][0x200] ;  /* 0x000080000f087625 */ /* 0x000fc600078e021d */
[----:B------:R-:W-:Y:S01]  /*1850*/  ISETP.GT.AND P4, PT, R189, R243, PT ;  /* 0x000000f3bd00720c */ /* 0x000fe20003f84270 */
[----:B------:R-:W-:Y:S01]  /*1860*/  IMAD.IADD R11, R5, 0x1, R6 ;  /* 0x00000001050b7824 */ /* 0x000fe200078e0206 */
[----:B------:R-:W-:Y:S01]  /*1870*/  MOV R205, R8 ;  /* 0x0000000800cd7202 */ /* 0x000fe20000000f00 */
[----:B------:R-:W-:Y:S01]  /*1880*/  IMAD.IADD R0, R3, 0x1, R0 ;  /* 0x0000000103007824 */ /* 0x000fe200078e0200 */
[----:B------:R-:W-:Y:S01]  /*1890*/  IADD3 R189, R189, -0x1, RZ ;  /* 0xffffffffbdbd7810 */ /* 0x000fe20007ffe0ff */
[----:B------:R-:W-:Y:S01]  /*18a0*/  IMAD.MOV.U32 R204, RZ, RZ, R9 ;  /* 0x000000ffffcc7224 */ /* 0x000fe200078e0009 */
[----:B------:R-:W-:Y:S02]  /*18b0*/  LEA.HI.X R193, R4, c[0x0][0x164], R11, 0x1, P3 ;  /* 0x0000590004c17a11 */ /* 0x000fe400018f0c0b */
[----:B------:R-:W-:-:S05]  /*18c0*/  LEA.HI.X R191, R2, c[0x0][0x334], R0, 0x1, P1 ;  /* 0x0000cd0002bf7a11 */ /* 0x000fca00008f0c00 */
        /* <DEDUP_REMOVED lines=16> */
.L_x_735:
        /* <DEDUP_REMOVED lines=15> */
.L_x_736:
        /* <DEDUP_REMOVED lines=27> */
.L_x_738:
[----:B------:R-:W-:Y:S05]  /*1c70*/  BSYNC B0 ;  /* 0x0000000000007941 */ /* 0x000fea0003800000 */
.L_x_737:
        /* <DEDUP_REMOVED lines=19> */
.L_x_740:
[----:B------:R-:W-:Y:S05]  /*1db0*/  BSYNC B0 ;  /* 0x0000000000007941 */ /* 0x000fea0003800000 */
.L_x_739:
        /* <DEDUP_REMOVED lines=25> */
.L_x_742:
[----:B------:R-:W-:Y:S05]  /*1f50*/  BSYNC B0 ;  /* 0x0000000000007941 */ /* 0x000fea0003800000 */
.L_x_741:
        /* <DEDUP_REMOVED lines=18> */
.L_x_734:
        /* <DEDUP_REMOVED lines=31> */
.L_x_745:
[----:B------:R-:W-:Y:S05]  /*2270*/  BSYNC B0 ;  /* 0x0000000000007941 */ /* 0x000fea0003800000 */
.L_x_744:
        /* <DEDUP_REMOVED lines=39> */
.L_x_747:
[----:B------:R-:W-:Y:S05]  /*24f0*/  BSYNC B0 ;  /* 0x0000000000007941 */ /* 0x000fea0003800000 */
.L_x_746:
        /* <DEDUP_REMOVED lines=19> */
.L_x_749:
        /* <DEDUP_REMOVED lines=28> */
.L_x_750:
[----:B------:R-:W-:Y:S05]  /*27f0*/  BSYNC B0 ;  /* 0x0000000000007941 */ /* 0x000fea0003800000 */
.L_x_748:
        /* <DEDUP_REMOVED lines=17> */
.L_x_752:
        /* <DEDUP_REMOVED lines=38> */
.L_x_753:
[----:B------:R-:W-:Y:S05]  /*2b70*/  BSYNC B0 ;  /* 0x0000000000007941 */ /* 0x000fea0003800000 */
.L_x_751:
[----:B-12---:R-:W2:Y:S01]  /*2b80*/  LDL R3, [R1+0x14] ;  /* 0x0000140001037983 */ /* 0x006ea20000100800 */
        /* <DEDUP_REMOVED lines=10> */
[----:B------:R-:W-:-:S02]  /*2c30*/  SHF.R.S32.HI R2, RZ, 0x1f, R3 ;  /* 0x0000001fff027819 */ /* 0x000fc40000011403 */
        /* <DEDUP_REMOVED lines=48> */
.L_x_755:
[----:B-1----:R-:W-:Y:S05]  /*2f40*/  BSYNC B0 ;  /* 0x0000000000007941 */ /* 0x002fea0003800000 */
.L_x_754:
        /* <DEDUP_REMOVED lines=38> */
.L_x_757:
[----:B------:R-:W-:Y:S05]  /*31b0*/  BSYNC B0 ;  /* 0x0000000000007941 */ /* 0x000fea0003800000 */
.L_x_756:
[----:B------:R1:W-:Y:S01]  /*31c0*/  @P5 STS.128 [R187+0x18000], RZ ;  /* 0x018000ffbb005388 */ /* 0x0003e20000000c00 */
[C---:B--2---:R-:W-:Y:S01]  /*31d0*/  IMAD.WIDE.U32 R2, R244.reuse, c[0x0][0x1a0], R196 ;  /* 0x00006800f4027a25 */ /* 0x044fe200078e00c4 */
        /* <DEDUP_REMOVED lines=43> */
.L_x_759:
[----:B------:R-:W-:Y:S05]  /*3490*/  BSYNC B0 ;  /* 0x0000000000007941 */ /* 0x000fea0003800000 */
.L_x_758:
        /* <DEDUP_REMOVED lines=37> */
.L_x_761:
[----:B------:R-:W-:Y:S05]  /*36f0*/  BSYNC B0 ;  /* 0x0000000000007941 */ /* 0x000fea0003800000 */
.L_x_760:
[----:B------:R-:W-:Y:S01]  /*3700*/  ISETP.NE.U32.AND P1, PT, RZ, c[0x0][0x318], PT ;  /* 0x0000c600ff007a0c */ /* 0x000fe20003f25070 */
[----:B--2---:R-:W2:Y:S03]  /*3710*/  LDL R7, [R1+0x20] ;  /* 0x0000200001077983 */ /* 0x004ea60000100800 */
[----:B------:R-:W-:Y:S01]  /*3720*/  ISETP.NE.AND.EX P1, PT, RZ, c[0x0][0x31c], PT, P1 ;  /* 0x0000c700ff007a0c */ /* 0x000fe20003f25310 */
[----:B---3--:R-:W3:Y:S04]  /*3730*/  LDL R6, [R1+0x24] ;  /* 0x0000240001067983 */ /* 0x008ee80000100800 */
[----:B------:R-:W0:Y:S08]  /*3740*/  LDGDEPBAR ;  /* 0x00000000000079af */ /* 0x000e300000000000 */
[----:B------:R-:W-:-:S02]  /*3750*/  @P1 IMAD R0, R32, c[0x0][0x320], RZ ;  /* 0x0000c80020001a24 */ /* 0x000fc400078e02ff */
[----:B------:R-:W-:-:S04]  /*3760*/  @P1 IMAD.WIDE.U32 R2, R31, c[0x0][0x320], R248 ;  /* 0x0000c8001f021a25 */ /* 0x000fc800078e00f8 */
[----:B------:R-:W-:Y:S01]  /*3770*/  @P1 IMAD R0, R31, c[0x0][0x324], R0 ;  /* 0x0000c9001f001a24 */ /* 0x000fe200078e0200 */
[----:B------:R-:W-:-:S03]  /*3780*/  @P1 LEA R4, P0, R2, c[0x0][0x318], 0x2 ;  /* 0x0000c60002041a11 */ /* 0x000fc600078010ff */
[----:B------:R-:W-:-:S05]  /*3790*/  @P1 IMAD.IADD R0, R3, 0x1, R0 ;  /* 0x0000000103001824 */ /* 0x000fca00078e0200 */
[----:B------:R-:W-:-:S05]  /*37a0*/  @P1 LEA.HI.X R5, R2, c[0x0][0x31c], R0, 0x2, P0 ;  /* 0x0000c70002051a11 */ /* 0x000fca00000f1400 */
[----:B----4-:R-:W4:Y:S01]  /*37b0*/  @P1 LDG.E R4, [R4.64] ;  /* 0x0000000604041981 */ /* 0x010f22000c1e1900 */
[----:B------:R-:W4:Y:S01]  /*37c0*/  @P1 MUFU.RCP R0, c[0x0][0x238] ;  /* 0x00008e0000001b08 */ /* 0x000f220000001000 */
[----:B------:R-:W-:Y:S01]  /*37d0*/  IMAD.MOV.U32 R186, RZ, RZ, RZ ;  /* 0x000000ffffba7224 */ /* 0x000fe200078e00ff */
[----:B------:R-:W-:Y:S01]  /*37e0*/  IADD3 R2, R179, 0x3000, RZ ;  /* 0x00003000b3027810 */ /* 0x000fe20007ffe0ff */
[----:B------:R-:W-:Y:S01]  /*37f0*/  CS2R R142, SRZ ;  /* 0x00000000008e7805 */ /* 0x000fe2000001ff00 */
[----:B------:R-:W-:Y:S01]  /*3800*/  MOV R188, R183 ;  /* 0x000000b700bc7202 */ /* 0x000fe20000000f00 */
[----:B------:R-:W-:Y:S01]  /*3810*/  CS2R R140, SRZ ;  /* 0x00000000008c7805 */ /* 0x000fe2000001ff00 */
[----:B------:R-:W-:Y:S01]  /*3820*/  SEL R2, R2, R179, !P6 ;  /* 0x000000b302027207 */ /* 0x000fe20007000000 */
[----:B------:R-:W-:Y:S01]  /*3830*/  CS2R R146, SRZ ;  /* 0x0000000000927805 */ /* 0x000fe2000001ff00 */
[----:B------:R-:W-:Y:S01]  /*3840*/  CS2R R144, SRZ ;  /* 0x0000000000907805 */ /* 0x000fe2000001ff00 */
[----:B------:R-:W-:Y:S01]  /*3850*/  CS2R R138, SRZ ;  /* 0x00000000008a7805 */ /* 0x000fe2000001ff00 */
[----:B------:R-:W-:Y:S01]  /*3860*/  CS2R R136, SRZ ;  /* 0x0000000000887805 */ /* 0x000fe2000001ff00 */
        /* <DEDUP_REMOVED lines=43> */
[----:B------:R-:W-:Y:S01]  /*3b20*/  MOV R182, 0x20 ;  /* 0x0000002000b67802 */ /* 0x000fe20000000f00 */
[----:B------:R-:W-:-:S02]  /*3b30*/  IMAD.MOV.U32 R181, RZ, RZ, 0x40 ;  /* 0x00000040ffb57424 */ /* 0x000fc400078e00ff */
[----:B------:R-:W-:Y:S01]  /*3b40*/  IMAD.SHL.U32 R177, R180, 0x2, RZ ;  /* 0x00000002b4b17824 */ /* 0x000fe200078e00ff */
[----:B--2---:R-:W-:Y:S01]  /*3b50*/  IADD3 R3, R195, R7, -R250 ;  /* 0x00000007c3037210 */ /* 0x004fe20007ffe8fa */
[----:B---3--:R-:W-:-:S04]  /*3b60*/  IMAD R210, R30, 0x40, R6 ;  /* 0x000000401ed27824 */ /* 0x008fc800078e0206 */
[----:B------:R-:W-:Y:S01]  /*3b70*/  STL [R1+0x4], R3 ;  /* 0x0000040301007387 */ /* 0x000fe20000100800 */
[----:B------:R-:W-:Y:S01]  /*3b80*/  CS2R R30, SRZ ;  /* 0x00000000001e7805 */ /* 0x000fe2000001ff00 */
[----:B------:R2:W3:Y:S02]  /*3b90*/  I2F R233, R210 ;  /* 0x000000d200e97306 */ /* 0x0004e40000201400 */
[----:B------:R1:W-:Y:S01]  /*3ba0*/  STL [R1], R2 ;  /* 0x0000000201007387 */ /* 0x0003e20000100800 */
[C---:B------:R-:W-:Y:S02]  /*3bb0*/  IADD3 R227, R210.reuse, 0x19, RZ ;  /* 0x00000019d2e37810 */ /* 0x040fe40007ffe0ff */
[C---:B------:R-:W-:Y:S02]  /*3bc0*/  IADD3 R216, R210.reuse, 0x18, RZ ;  /* 0x00000018d2d87810 */ /* 0x040fe40007ffe0ff */
[C---:B------:R-:W-:Y:S02]  /*3bd0*/  IADD3 R215, R210.reuse, 0x11, RZ ;  /* 0x00000011d2d77810 */ /* 0x040fe40007ffe0ff */
[C---:B------:R-:W-:Y:S01]  /*3be0*/  IADD3 R214, R210.reuse, 0x10, RZ ;  /* 0x00000010d2d67810 */ /* 0x040fe20007ffe0ff */
[----:B------:R2:W1:Y:S01]  /*3bf0*/  I2F R240, R227 ;  /* 0x000000e300f07306 */ /* 0x0004620000201400 */
[----:B------:R-:W-:-:S02]  /*3c00*/  IADD3 R213, R210, 0x9, RZ ;  /* 0x00000009d2d57810 */ /* 0x000fc40007ffe0ff */
[C---:B------:R-:W-:Y:S02]  /*3c10*/  IADD3 R212, R210.reuse, 0x8, RZ ;  /* 0x00000008d2d47810 */ /* 0x040fe40007ffe0ff */
[----:B------:R-:W-:-:S03]  /*3c20*/  IADD3 R211, R210, 0x1, RZ ;  /* 0x00000001d2d37810 */ /* 0x000fc60007ffe0ff */
[----:B------:R2:W1:Y:S08]  /*3c30*/  I2F R239, R216 ;  /* 0x000000d800ef7306 */ /* 0x0004700000201400 */
[----:B------:R2:W1:Y:S01]  /*3c40*/  I2F R238, R215 ;  /* 0x000000d700ee7306 */ /* 0x0004620000201400 */
[----:B----4-:R-:W-:Y:S01]  /*3c50*/  @P1 FMUL.FTZ R186, R4, R0 ;  /* 0x0000000004ba1220 */ /* 0x010fe20000410000 */
[----:B------:R-:W-:-:S04]  /*3c60*/  IADD3 R0, R180, 0x3000, RZ ;  /* 0x00003000b4007810 */ /* 0x000fc80007ffe0ff */
[----:B------:R-:W-:Y:S02]  /*3c70*/  SEL R0, R0, R180, !P6 ;  /* 0x000000b400007207 */ /* 0x000fe40007000000 */
[----:B------:R2:W4:Y:S03]  /*3c80*/  I2F R237, R214 ;  /* 0x000000d600ed7306 */ /* 0x0005260000201400 */
[----:B------:R-:W-:Y:S02]  /*3c90*/  IMAD.SHL.U32 R176, R0, 0x2, RZ ;  /* 0x0000000200b07824 */ /* 0x000fe400078e00ff */
[----:B------:R-:W-:-:S03]  /*3ca0*/  IMAD.MOV.U32 R0, RZ, RZ, c[0x0][0x22c] ;  /* 0x00008b00ff007624 */ /* 0x000fc600078e00ff */
[----:B------:R2:W2:Y:S01]  /*3cb0*/  I2F R236, R213 ;  /* 0x000000d500ec7306 */ /* 0x0004a20000201400 */
[----:B------:R-:W-:-:S04]  /*3cc0*/  IMAD R0, R0, c[0x0][0x1c0], RZ ;  /* 0x0000700000007a24 */ /* 0x000fc800078e02ff */
[C---:B------:R-:W-:Y:S01]  /*3cd0*/  IMAD.SHL.U32 R194, R0.reuse, 0x8, RZ ;  /* 0x0000000800c27824 */ /* 0x040fe200078e00ff */
[----:B------:R-:W-:Y:S02]  /*3ce0*/  SHF.L.U32 R245, R0, 0x4, RZ ;  /* 0x0000000400f57819 */ /* 0x000fe400000006ff */
[----:B------:R2:W2:Y:S02]  /*3cf0*/  I2F R235, R212 ;  /* 0x000000d400eb7306 */ /* 0x0004a40000201400 */
[C---:B------:R-:W-:Y:S02]  /*3d00*/  IADD3 R5, R245.reuse, 0x20, RZ ;  /* 0x00000020f5057810 */ /* 0x040fe40007ffe0ff */
[C---:B-1----:R-:W-:Y:S02]  /*3d10*/  IADD3 R2, R245.reuse, 0x80, RZ ;  /* 0x00000080f5027810 */ /* 0x042fe40007ffe0ff */
[C---:B------:R-:W-:Y:S01]  /*3d20*/  IADD3 R4, R245.reuse, 0x40, RZ ;  /* 0x00000040f5047810 */ /* 0x040fe20007ffe0ff */
[C---:B------:R-:W-:Y:S01]  /*3d30*/  IMAD.IADD R5, R194.reuse, 0x1, R5 ;  /* 0x00000001c2057824 */ /* 0x040fe200078e0205 */
[C---:B------:R-:W-:Y:S01]  /*3d40*/  IADD3 R3, R245.reuse, 0x60, RZ ;  /* 0x00000060f5037810 */ /* 0x040fe20007ffe0ff */
[C---:B------:R-:W-:Y:S01]  /*3d50*/  IMAD.IADD R2, R194.reuse, 0x1, R2 ;  /* 0x00000001c2027824 */ /* 0x040fe200078e0202 */
[----:B------:R-:W-:Y:S01]  /*3d60*/  IADD3 R6, R245, 0xa0, RZ ;  /* 0x000000a0f5067810 */ /* 0x000fe20007ffe0ff */
[C---:B------:R-:W-:Y:S01]  /*3d70*/  IMAD.IADD R4, R194.reuse, 0x1, R4 ;  /* 0x00000001c2047824 */ /* 0x040fe200078e0204 */
[C---:B------:R-:W-:Y:S01]  /*3d80*/  IADD3 R3, R194.reuse, R3, RZ ;  /* 0x00000003c2037210 */ /* 0x040fe20007ffe0ff */
[----:B------:R1:W1:Y:S01]  /*3d90*/  I2F R234, R211 ;  /* 0x000000d300ea7306 */ /* 0x0002620000201400 */
[C---:B------:R-:W-:Y:S01]  /*3da0*/  IADD3 R5, R194.reuse, R5, RZ ;  /* 0x00000005c2057210 */ /* 0x040fe20007ffe0ff */
[C---:B------:R-:W-:Y:S01]  /*3db0*/  IMAD.IADD R0, R194.reuse, 0x1, R6 ;  /* 0x00000001c2007824 */ /* 0x040fe200078e0206 */
[C---:B------:R-:W-:Y:S01]  /*3dc0*/  IADD3 R2, R194.reuse, R2, RZ ;  /* 0x00000002c2027210 */ /* 0x040fe20007ffe0ff */
[----:B------:R-:W-:-:S02]  /*3dd0*/  IMAD.IADD R4, R194, 0x1, R4 ;  /* 0x00000001c2047824 */ /* 0x000fc400078e0204 */
[C---:B------:R-:W-:Y:S02]  /*3de0*/  IMAD.IADD R3, R194.reuse, 0x1, R3 ;  /* 0x00000001c2037824 */ /* 0x040fe400078e0203 */
[C---:B------:R-:W-:Y:S01]  /*3df0*/  IMAD.IADD R0, R194.reuse, 0x1, R0 ;  /* 0x00000001c2007824 */ /* 0x040fe200078e0200 */
[C---:B------:R-:W-:Y:S01]  /*3e00*/  IADD3 R224, R194.reuse, R4, RZ ;  /* 0x00000004c2e07210 */ /* 0x040fe20007ffe0ff */
[C---:B------:R-:W-:Y:S02]  /*3e10*/  IMAD.IADD R222, R194.reuse, 0x1, R3 ;  /* 0x00000001c2de7824 */ /* 0x040fe400078e0203 */
[C---:B------:R-:W-:Y:S01]  /*3e20*/  IMAD.IADD R226, R194.reuse, 0x1, R5 ;  /* 0x00000001c2e27824 */ /* 0x040fe200078e0205 */
[C---:B------:R-:W-:Y:S01]  /*3e30*/  IADD3 R218, R194.reuse, R0, RZ ;  /* 0x00000000c2da7210 */ /* 0x040fe20007ffe0ff */
[C---:B------:R-:W-:Y:S01]  /*3e40*/  IMAD.IADD R220, R194.reuse, 0x1, R2 ;  /* 0x00000001c2dc7824 */ /* 0x040fe200078e0202 */
[C---:B------:R-:W-:Y:S01]  /*3e50*/  IADD3 R221, R194.reuse, R222, RZ ;  /* 0x000000dec2dd7210 */ /* 0x040fe20007ffe0ff */
[----:B------:R-:W-:-:S02]  /*3e60*/  IMAD.IADD R225, R194, 0x1, R226 ;  /* 0x00000001c2e17824 */ /* 0x000fc400078e02e2 */
[C---:B------:R-:W-:Y:S02]  /*3e70*/  IMAD.IADD R219, R194.reuse, 0x1, R220 ;  /* 0x00000001c2db7824 */ /* 0x040fe400078e02dc */
[C---:B------:R-:W-:Y:S01]  /*3e80*/  IMAD.IADD R223, R194.reuse, 0x1, R224 ;  /* 0x00000001c2df7824 */ /* 0x040fe200078e02e0 */
[C---:B------:R-:W-:Y:S01]  /*3e90*/  IADD3 R232, R194.reuse, R225, RZ ;  /* 0x000000e1c2e87210 */ /* 0x040fe20007ffe0ff */
[C---:B------:R-:W-:Y:S01]  /*3ea0*/  IMAD.IADD R217, R194.reuse, 0x1, R218 ;  /* 0x00000001c2d97824 */ /* 0x040fe200078e02da */
[C---:B------:R-:W-:Y:S01]  /*3eb0*/  IADD3 R229, R194.reuse, R219, RZ ;  /* 0x000000dbc2e57210 */ /* 0x040fe20007ffe0ff */
[C---:B------:R-:W-:Y:S02]  /*3ec0*/  IMAD.IADD R231, R194.reuse, 0x1, R223 ;  /* 0x00000001c2e77824 */ /* 0x040fe400078e02df */
[C---:B------:R-:W-:Y:S02]  /*3ed0*/  IMAD.IADD R230, R194.reuse, 0x1, R221 ;  /* 0x00000001c2e67824 */ /* 0x040fe400078e02dd */
[----:B-1234-:R-:W-:-:S02]  /*3ee0*/  IMAD.IADD R228, R194, 0x1, R217 ;  /* 0x00000001c2e47824 */ /* 0x01efc400078e02d9 */
.L_x_764:
[----:B------:R-:W2:Y:S01]  /*3ef0*/  LDL R0, [R1+0x8] ;  /* 0x0000080001007983 */ /* 0x000ea20000100800 */
[----:B------:R-:W-:Y:S05]  /*3f00*/  MOV R159, c[0x0][0x22c] ;  /* 0x00008b00009f7a02 */ /* 0x000fea0000000f00 */
[----:B------:R-:W0:Y:S01]  /*3f10*/  LDGDEPBAR ;  /* 0x00000000000079af */ /* 0x000e220000000000 */
[----:B------:R-:W-:Y:S05]  /*3f20*/  IMAD R159, R159, c[0x0][0x1c0], RZ ;  /* 0x000070009f9f7a24 */ /* 0x000fea00078e02ff */
[----:B------:R-:W3:Y:S01]  /*3f30*/  LDL R153, [R1] ;  /* 0x0000000001997983 */ /* 0x000ee20000100800 */
[----:B------:R-:W-:Y:S05]  /*3f40*/  LEA R159, -R159, RZ, 0x6 ;  /* 0x000000ff9f9f7211 */ /* 0x000fea00078e31ff */
[----:B------:R-:W4:Y:S01]  /*3f50*/  LDL R152, [R1+0x4] ;  /* 0x0000040001987983 */ /* 0x000f220000100800 */
[----:B------:R-:W-:Y:S05]  /*3f60*/  DEPBAR.LE SB0, 0x0 ;  /* 0x000080000000791a */ /* 0x000fea0000000000 */
[----:B------:R-:W-:Y:S06]  /*3f70*/  BAR.SYNC.DEFER_BLOCKING 0x0 ;  /* 0x0000000000007b1d */ /* 0x000fec0000010000 */
[----:B------:R-:W-:Y:S06]  /*3f80*/  LDSM.16.M88.4 R16, [R176] ;  /* 0x00000000b010783b */ /* 0x000fec0000000200 */
[----:B------:R-:W1:Y:S06]  /*3f90*/  LDSM.16.M88.4 R8, [R169+0x12000] ;  /* 0x01200000a908783b */ /* 0x000e6c0000000200 */
[----:B------:R-:W1:Y:S06]  /*3fa0*/  LDSM.16.M88.4 R68, [R169+0x12800] ;  /* 0x01280000a944783b */ /* 0x000e6c0000000200 */
[----:B------:R-:W-:Y:S06]  /*3fb0*/  LDSM.16.M88.4 R76, [R170+0x12000] ;  /* 0x01200000aa4c783b */ /* 0x000fec0000000200 */
[----:B------:R-:W-:Y:S06]  /*3fc0*/  LDSM.16.M88.4 R80, [R170+0x12800] ;  /* 0x01280000aa50783b */ /* 0x000fec0000000200 */
[----:B------:R-:W-:Y:S06]  /*3fd0*/  LDSM.16.M88.4 R88, [R172+0x12000] ;  /* 0x01200000ac58783b */ /* 0x000fec0000000200 */
[----:B------:R-:W-:Y:S01]  /*3fe0*/  LDSM.16.M88.4 R96, [R171+0x12000] ;  /* 0x01200000ab60783b */ /* 0x000fe20000000200 */
[C---:B-1----:R-:W-:Y:S08]  /*3ff0*/  HMMA.16816.F32 R4, R16.reuse, R8, RZ ;  /* 0x000000081004723c */ /* 0x042ff000000018ff */
[C---:B------:R-:W-:Y:S08]  /*4000*/  HMMA.16816.F32 R8, R16.reuse, R10, RZ ;  /* 0x0000000a1008723c */ /* 0x040ff000000018ff */
[C---:B------:R-:W-:Y:S08]  /*4010*/  HMMA.16816.F32 R12, R16.reuse, R68, RZ ;  /* 0x00000044100c723c */ /* 0x040ff000000018ff */
[----:B------:R-:W-:Y:S01]  /*4020*/  HMMA.16816.F32 R16, R16, R70, RZ ;  /* 0x000000461010723c */ /* 0x000fe200000018ff */
[----:B------:R-:W-:Y:S01]  /*4030*/  LDSM.16.M88.4 R68, [R172+0x12800] ;  /* 0x01280000ac44783b */ /* 0x000fe20000000200 */
[----:B--2---:R-:W-:Y:S02]  /*4040*/  R2P PR, R0, 0x6 ;  /* 0x0000000600007804 */ /* 0x004fe40000000000 */
[----:B-----5:R-:W-:Y:S02]  /*4050*/  FSETP.NEU.FTZ.AND P0, PT, R198, -INF , PT ;  /* 0xff800000c600780b */ /* 0x020fe40003f1d000 */
[----:B------:R-:W-:Y:S02]  /*4060*/  ISETP.GT.AND P4, PT, R189, R243, PT ;  /* 0x000000f3bd00720c */ /* 0x000fe40003f84270 */
[----:B------:R-:W-:Y:S04]  /*4070*/  SEL R148, R182, 0xffffffe0, !P1 ;  /* 0xffffffe0b6947807 */ /* 0x000fe80004800000 */
[----:B------:R-:W-:Y:S02]  /*4080*/  SEL R173, R181, 0xffffffc0, !P2 ;  /* 0xffffffc0b5ad7807 */ /* 0x000fe40005000000 */
[C---:B------:R-:W-:Y:S02]  /*4090*/  IADD3 R0, R176.reuse, R148, RZ ;  /* 0x00000094b0007210 */ /* 0x040fe40007ffe0ff */
[-C--:B------:R-:W-:Y:S02]  /*40a0*/  IADD3 R2, R176, R173.reuse, RZ ;  /* 0x000000adb0027210 */ /* 0x080fe40007ffe0ff */
[----:B------:R-:W-:Y:S01]  /*40b0*/  IADD3 R3, R0, R173, RZ ;  /* 0x000000ad00037210 */ /* 0x000fe20007ffe0ff */
[----:B------:R-:W1:Y:S06]  /*40c0*/  LDSM.16.M88.4 R72, [R0] ;  /* 0x000000000048783b */ /* 0x000e6c0000000200 */
[----:B------:R-:W2:Y:S06]  /*40d0*/  LDSM.16.M88.4 R84, [R2] ;  /* 0x000000000254783b */ /* 0x000eac0000000200 */
[----:B------:R-:W2:Y:S01]  /*40e0*/  LDSM.16.M88.4 R92, [R3] ;  /* 0x00000000035c783b */ /* 0x000ea20000000200 */
[C---:B-1----:R-:W-:Y:S08]  /*40f0*/  HMMA.16816.F32 R4, R72.reuse, R76, R4 ;  /* 0x0000004c4804723c */ /* 0x042ff00000001804 */
[C---:B------:R-:W-:Y:S01]  /*4100*/  HMMA.16816.F32 R8, R72.reuse, R78, R8 ;  /* 0x0000004e4808723c */ /* 0x040fe20000001808 */
[----:B------:R-:W-:Y:S07]  /*4110*/  LDSM.16.M88.4 R76, [R176+0x2000] ;  /* 0x00200000b04c783b */ /* 0x000fee0000000200 */
[C---:B------:R-:W-:Y:S08]  /*4120*/  HMMA.16816.F32 R12, R72.reuse, R80, R12 ;  /* 0x00000050480c723c */ /* 0x040ff0000000180c */
[----:B------:R-:W-:Y:S01]  /*4130*/  HMMA.16816.F32 R16, R72, R82, R16 ;  /* 0x000000524810723c */ /* 0x000fe20000001810 */
[----:B------:R-:W1:Y:S06]  /*4140*/  LDSM.16.M88.4 R72, [R171+0x12800] ;  /* 0x01280000ab48783b */ /* 0x000e6c0000000200 */
[----:B------:R-:W1:Y:S01]  /*4150*/  LDSM.16.M88.4 R80, [R169+0x14000] ;  /* 0x01400000a950783b */ /* 0x000e620000000200 */
[C---:B--2---:R-:W-:Y:S08]  /*4160*/  HMMA.16816.F32 R4, R84.reuse, R88, R4 ;  /* 0x000000585404723c */ /* 0x044ff00000001804 */
[C---:B------:R-:W-:Y:S01]  /*4170*/  HMMA.16816.F32 R8, R84.reuse, R90, R8 ;  /* 0x0000005a5408723c */ /* 0x040fe20000001808 */
[----:B------:R-:W-:Y:S07]  /*4180*/  LDSM.16.M88.4 R88, [R170+0x14000] ;  /* 0x01400000aa58783b */ /* 0x000fee0000000200 */
[C---:B------:R-:W-:Y:S08]  /*4190*/  HMMA.16816.F32 R12, R84.reuse, R68, R12 ;  /* 0x00000044540c723c */ /* 0x040ff0000000180c */
[----:B------:R-:W-:Y:S01]  /*41a0*/  HMMA.16816.F32 R16, R84, R70, R16 ;  /* 0x000000465410723c */ /* 0x000fe20000001810 */
[----:B------:R-:W2:Y:S06]  /*41b0*/  LDSM.16.M88.4 R68, [R169+0x14800] ;  /* 0x01480000a944783b */ /* 0x000eac0000000200 */
[----:B------:R-:W2:Y:S01]  /*41c0*/  LDSM.16.M88.4 R84, [R0+0x2000] ;  /* 0x002000000054783b */ /* 0x000ea20000000200 */
[C---:B------:R-:W-:Y:S08]  /*41d0*/  HMMA.16816.F32 R4, R92.reuse, R96, R4 ;  /* 0x000000605c04723c */ /* 0x040ff00000001804 */
[C---:B------:R-:W-:Y:S01]  /*41e0*/  HMMA.16816.F32 R8, R92.reuse, R98, R8 ;  /* 0x000000625c08723c */ /* 0x040fe20000001808 */
[----:B------:R-:W-:Y:S07]  /*41f0*/  LDSM.16.M88.4 R96, [R172+0x14000] ;  /* 0x01400000ac60783b */ /* 0x000fee0000000200 */
[C---:B-1----:R-:W-:Y:S08]  /*4200*/  HMMA.16816.F32 R12, R92.reuse, R72, R12 ;  /* 0x000000485c0c723c */ /* 0x042ff0000000180c */
[----:B------:R-:W-:Y:S01]  /*4210*/  HMMA.16816.F32 R16, R92, R74, R16 ;  /* 0x0000004a5c10723c */ /* 0x000fe20000001810 */
[----:B------:R-:W1:Y:S06]  /*4220*/  LDSM.16.M88.4 R72, [R170+0x14800] ;  /* 0x01480000aa48783b */ /* 0x000e6c0000000200 */
[----:B------:R-:W1:Y:S01]  /*4230*/  LDSM.16.M88.4 R92, [R2+0x2000] ;  /* 0x00200000025c783b */ /* 0x000e620000000200 */
[C---:B------:R-:W-:Y:S08]  /*4240*/  HMMA.16816.F32 R4, R76.reuse, R80, R4 ;  /* 0x000000504c04723c */ /* 0x040ff00000001804 */
[C---:B------:R-:W-:Y:S01]  /*4250*/  HMMA.16816.F32 R8, R76.reuse, R82, R8 ;  /* 0x000000524c08723c */ /* 0x040fe20000001808 */
[----:B------:R-:W-:Y:S07]  /*4260*/  LDSM.16.M88.4 R80, [R171+0x14000] ;  /* 0x01400000ab50783b */ /* 0x000fee0000000200 */
[C---:B--2---:R-:W-:Y:S08]  /*4270*/  HMMA.16816.F32 R12, R76.reuse, R68, R12 ;  /* 0x000000444c0c723c */ /* 0x044ff0000000180c */
        /* <DEDUP_REMOVED lines=16> */
[----:B------:R3:W2:Y:S01]  /*4380*/  LDSM.16.M88.4 R92, [R0+0x4000] ;  /* 0x00400000005c783b */ /* 0x0006a20000000200 */
[C---:B------:R-:W-:Y:S08]  /*4390*/  HMMA.16816.F32 R4, R76.reuse, R80, R4 ;  /* 0x000000504c04723c */ /* 0x040ff00000001804 */
[C---:B------:R-:W-:Y:S01]  /*43a0*/  HMMA.16816.F32 R8, R76.reuse, R82, R8 ;  /* 0x000000524c08723c */ /* 0x040fe20000001808 */
[----:B------:R-:W-:Y:S07]  /*43b0*/  LDSM.16.M88.4 R80, [R172+0x16000] ;  /* 0x01600000ac50783b */ /* 0x000fee0000000200 */
[C---:B-1----:R-:W-:Y:S04]  /*43c0*/  HMMA.16816.F32 R12, R76.reuse, R72, R12 ;  /* 0x000000484c0c723c */ /* 0x042fe8000000180c */
[----:B---3--:R-:W-:Y:S04]  /*43d0*/  SHF.L.U32 R0, R189, 0x6, RZ ;  /* 0x00000006bd007819 */ /* 0x008fe800000006ff */
[----:B------:R-:W-:Y:S01]  /*43e0*/  HMMA.16816.F32 R16, R76, R74, R16 ;  /* 0x0000004a4c10723c */ /* 0x000fe20000001810 */
[----:B------:R-:W1:Y:S06]  /*43f0*/  LDSM.16.M88.4 R72, [R170+0x16800] ;  /* 0x01680000aa48783b */ /* 0x000e6c0000000200 */
[----:B------:R3:W1:Y:S01]  /*4400*/  LDSM.16.M88.4 R76, [R2+0x4000] ;  /* 0x00400000024c783b */ /* 0x0006620000000200 */
[C---:B------:R-:W-:Y:S08]  /*4410*/  HMMA.16816.F32 R4, R84.reuse, R88, R4 ;  /* 0x000000585404723c */ /* 0x040ff00000001804 */
[C---:B------:R-:W-:Y:S01]  /*4420*/  HMMA.16816.F32 R8, R84.reuse, R90, R8 ;  /* 0x0000005a5408723c */ /* 0x040fe20000001808 */
[----:B------:R-:W-:Y:S07]  /*4430*/  LDSM.16.M88.4 R88, [R171+0x16000] ;  /* 0x01600000ab58783b */ /* 0x000fee0000000200 */
[C---:B--2---:R-:W-:Y:S04]  /*4440*/  HMMA.16816.F32 R12, R84.reuse, R68, R12 ;  /* 0x00000044540c723c */ /* 0x044fe8000000180c */
[----:B---3--:R-:W-:Y:S04]  /*4450*/  IADD3 R2, R250, 0x40, R244 ;  /* 0x00000040fa027810 */ /* 0x008fe80007ffe0f4 */
[----:B------:R-:W-:Y:S01]  /*4460*/  HMMA.16816.F32 R16, R84, R70, R16 ;  /* 0x000000465410723c */ /* 0x000fe20000001810 */
[----:B------:R-:W2:Y:S03]  /*4470*/  LDSM.16.M88.4 R68, [R172+0x16800] ;  /* 0x01680000ac44783b */ /* 0x000ea60000000200 */
[-C--:B------:R-:W-:Y:S03]  /*4480*/  IADD3 R2, R2, -R195.reuse, RZ ;  /* 0x800000c302027210 */ /* 0x080fe60007ffe0ff */
[----:B------:R4:W3:Y:S01]  /*4490*/  LDSM.16.M88.4 R84, [R3+0x4000] ;  /* 0x004000000354783b */ /* 0x0008e20000000200 */
[C---:B------:R-:W-:Y:S05]  /*44a0*/  HMMA.16816.F32 R4, R92.reuse, R96, R4 ;  /* 0x000000605c04723c */ /* 0x040fea0000001804 */
[----:B------:R-:W-:Y:S01]  /*44b0*/  ISETP.GE.AND P2, PT, R0, R2, PT ;  /* 0x000000020000720c */ /* 0x000fe20003f46270 */
[----:B------:R-:W-:Y:S02]  /*44c0*/  FMUL.FTZ R2, R198, 1.4426950216293334961 ;  /* 0x3fb8aa3bc6027820 */ /* 0x000fe40000410000 */
[C---:B------:R-:W-:Y:S03]  /*44d0*/  HMMA.16816.F32 R8, R92.reuse, R98, R8 ;  /* 0x000000625c08723c */ /* 0x040fe60000001808 */
[-C--:B------:R-:W-:Y:S02]  /*44e0*/  ISETP.LT.AND P2, PT, R153, R195.reuse, P2 ;  /* 0x000000c39900720c */ /* 0x080fe40001741270 */
[----:B------:R-:W-:Y:S03]  /*44f0*/  FSEL R2, R2, RZ, P0 ;  /* 0x000000ff02027208 */ /* 0x000fe60000000000 */
[C---:B-1----:R-:W-:Y:S08]  /*4500*/  HMMA.16816.F32 R12, R92.reuse, R72, R12 ;  /* 0x000000485c0c723c */ /* 0x042ff0000000180c */
[----:B------:R-:W-:Y:S04]  /*4510*/  HMMA.16816.F32 R16, R92, R74, R16 ;  /* 0x0000004a5c10723c */ /* 0x000fe80000001810 */
[----:B----4-:R-:W-:Y:S04]  /*4520*/  @!P2 IADD3 R3, R152, R0, RZ ;  /* 0x000000009803a210 */ /* 0x010fe80007ffe0ff */
[C---:B------:R-:W-:Y:S08]  /*4530*/  HMMA.16816.F32 R4, R76.reuse, R80, R4 ;  /* 0x000000504c04723c */ /* 0x040ff00000001804 */
[C---:B------:R-:W-:Y:S08]  /*4540*/  HMMA.16816.F32 R8, R76.reuse, R82, R8 ;  /* 0x000000524c08723c */ /* 0x040ff00000001808 */
[C---:B--2---:R-:W-:Y:S08]  /*4550*/  HMMA.16816.F32 R12, R76.reuse, R68, R12 ;  /* 0x000000444c0c723c */ /* 0x044ff0000000180c */
[----:B------:R-:W-:Y:S01]  /*4560*/  HMMA.16816.F32 R16, R76, R70, R16 ;  /* 0x000000464c10723c */ /* 0x000fe20000001810 */
[----:B------:R-:W1:Y:S07]  /*4570*/  LDSM.16.M88.4 R68, [R171+0x16800] ;  /* 0x01680000ab44783b */ /* 0x000e6e0000000200 */
[C---:B---3--:R-:W-:Y:S08]  /*4580*/  HMMA.16816.F32 R4, R84.reuse, R88, R4 ;  /* 0x000000585404723c */ /* 0x048ff00000001804 */
[C---:B------:R-:W-:Y:S11]  /*4590*/  HMMA.16816.F32 R8, R84.reuse, R90, R8 ;  /* 0x0000005a5408723c */ /* 0x040ff60000001808 */
[----:B------:R-:W-:Y:S05]  /*45a0*/  @!UPT UIADD3 URZ, URZ, URZ, URZ ;  /* 0x0000003f3f3ff290 */ /* 0x000fea000fffe03f */
[----:B------:R-:W-:Y:S02]  /*45b0*/  FMUL.FTZ R6, R6, c[0x0][0x2ec] ;  /* 0x0000bb0006067a20 */ /* 0x000fe40000410000 */
[----:B------:R-:W-:Y:S02]  /*45c0*/  FMUL.FTZ R4, R4, c[0x0][0x2ec] ;  /* 0x0000bb0004047a20 */ /* 0x000fe40000410000 */
[----:B------:R2:W-:Y:S01]  /*45d0*/  MUFU.TANH R151, R6 ;  /* 0x0000000600977308 */ /* 0x0005e20000002400 */
[----:B------:R-:W-:Y:S02]  /*45e0*/  FMUL.FTZ R5, R5, c[0x0][0x2ec] ;  /* 0x0000bb0005057a20 */ /* 0x000fe40000410000 */
[----:B------:R-:W-:Y:S01]  /*45f0*/  FMUL.FTZ R7, R7, c[0x0][0x2ec] ;  /* 0x0000bb0007077a20 */ /* 0x000fe20000410000 */
[C---:B-1----:R-:W-:Y:S03]  /*4600*/  HMMA.16816.F32 R12, R84.reuse, R68, R12 ;  /* 0x00000044540c723c */ /* 0x042fe6000000180c */
[----:B------:R-:W-:Y:S03]  /*4610*/  FMUL.FTZ R8, R8, c[0x0][0x2ec] ;  /* 0x0000bb0008087a20 */ /* 0x000fe60000410000 */
[----:B------:R-:W1:Y:S01]  /*4620*/  MUFU.TANH R93, R4 ;  /* 0x00000004005d7308 */ /* 0x000e620000002400 */
[----:B------:R-:W-:Y:S01]  /*4630*/  FMUL.FTZ R9, R9, c[0x0][0x2ec] ;  /* 0x0000bb0009097a20 */ /* 0x000fe20000410000 */
[----:B------:R-:W-:Y:S04]  /*4640*/  HMMA.16816.F32 R16, R84, R70, R16 ;  /* 0x000000465410723c */ /* 0x000fe80000001810 */
[----:B------:R-:W-:Y:S02]  /*4650*/  FMUL.FTZ R10, R10, c[0x0][0x2ec] ;  /* 0x0000bb000a0a7a20 */ /* 0x000fe40000410000 */
[----:B------:R-:W-:Y:S02]  /*4660*/  FMUL.FTZ R11, R11, c[0x0][0x2ec] ;  /* 0x0000bb000b0b7a20 */ /* 0x000fe40000410000 */
[----:B------:R-:W3:Y:S01]  /*4670*/  MUFU.TANH R88, R5 ;  /* 0x0000000500587308 */ /* 0x000ee20000002400 */
[CC--:B--2---:R-:W-:Y:S03]  /*4680*/  @!P2 IMNMX R6, R3.reuse, R195.reuse, PT ;  /* 0x000000c30306a217 */ /* 0x0c4fe60003800200 */
[----:B------:R-:W-:Y:S02]  /*4690*/  @!P2 IADD3 R3, R3, 0x8, RZ ;  /* 0x000000080303a810 */ /* 0x000fe40007ffe0ff */
[-C--:B------:R-:W-:Y:S04]  /*46a0*/  @!P2 ISETP.GE.AND P1, PT, R210, R6.reuse, PT ;  /* 0x00000006d200a20c */ /* 0x080fe80003f26270 */
[----:B------:R-:W2:Y:S01]  /*46b0*/  MUFU.TANH R150, R7 ;  /* 0x0000000700967308 */ /* 0x000ea20000002400 */
[----:B------:R-:W-:Y:S01]  /*46c0*/  @!P2 ISETP.GE.AND P0, PT, R211, R6, PT ;  /* 0x00000006d300a20c */ /* 0x000fe20003f06270 */
[----:B------:R-:W-:Y:S01]  /*46d0*/  FMUL.FTZ R12, R12, c[0x0][0x2ec] ;  /* 0x0000bb000c0c7a20 */ /* 0x000fe20000410000 */
[----:B------:R-:W-:Y:S01]  /*46e0*/  @!P2 IMNMX R3, R3, R195, PT ;  /* 0x000000c30303a217 */ /* 0x000fe20003800200 */
[-C--:B-1----:R-:W-:Y:S02]  /*46f0*/  FFMA.FTZ R0, R233, R186.reuse, R93 ;  /* 0x000000bae9007223 */ /* 0x082fe4000001005d */
[----:B------:R-:W-:Y:S02]  /*4700*/  FMUL.FTZ R13, R13, c[0x0][0x2ec] ;  /* 0x0000bb000d0d7a20 */ /* 0x000fe40000410000 */
[----:B------:R-:W-:Y:S01]  /*4710*/  FMUL.FTZ R14, R14, c[0x0][0x2ec] ;  /* 0x0000bb000e0e7a20 */ /* 0x000fe20000410000 */
[----:B------:R-:W-:Y:S01]  /*4720*/  @!P2 FSEL R0, R0, -INF , !P1 ;  /* 0xff8000000000a808 */ /* 0x000fe20004800000 */
[----:B------:R-:W1:Y:S01]  /*4730*/  MUFU.TANH R82, R8 ;  /* 0x0000000800527308 */ /* 0x000e620000002400 */
[-C--:B------:R-:W-:Y:S01]  /*4740*/  @!P2 ISETP.GE.AND P1, PT, R210, R3.reuse, PT ;  /* 0x00000003d200a20c */ /* 0x080fe20003f26270 */
[----:B------:R-:W-:Y:S02]  /*4750*/  FMUL.FTZ R15, R15, c[0x0][0x2ec] ;  /* 0x0000bb000f0f7a20 */ /* 0x000fe40000410000 */
[----:B------:R-:W-:Y:S02]  /*4760*/  FFMA.FTZ R0, R0, c[0x0][0x23c], -R2 ;  /* 0x00008f0000007a23 */ /* 0x000fe40000010802 */
[-C--:B---3--:R-:W-:Y:S02]  /*4770*/  FFMA.FTZ R4, R234, R186.reuse, R88 ;  /* 0x000000baea047223 */ /* 0x088fe40000010058 */
[----:B------:R-:W-:Y:S02]  /*4780*/  FFMA.FTZ R5, R233, R186, R151 ;  /* 0x000000bae9057223 */ /* 0x000fe40000010097 */
[----:B------:R3:W-:Y:S01]  /*4790*/  MUFU.EX2 R90, R0 ;  /* 0x00000000005a7308 */ /* 0x0007e20000000800 */
[----:B------:R-:W-:Y:S01]  /*47a0*/  @!P2 FSEL R4, R4, -INF , !P0 ;  /* 0xff8000000404a808 */ /* 0x000fe20004000000 */
[----:B------:R-:W-:Y:S01]  /*47b0*/  FMUL.FTZ R16, R16, c[0x0][0x2ec] ;  /* 0x0000bb0010107a20 */ /* 0x000fe20000410000 */
[----:B------:R-:W-:Y:S01]  /*47c0*/  FSETP.NEU.FTZ.AND P0, PT, R199, -INF , PT ;  /* 0xff800000c700780b */ /* 0x000fe20003f1d000 */
[----:B------:R-:W-:Y:S01]  /*47d0*/  FMUL.FTZ R17, R17, c[0x0][0x2ec] ;  /* 0x0000bb0011117a20 */ /* 0x000fe20000410000 */
[----:B------:R-:W-:Y:S01]  /*47e0*/  @!P2 FSEL R5, R5, -INF , !P1 ;  /* 0xff8000000505a808 */ /* 0x000fe20004800000 */
[----:B------:R-:W-:Y:S01]  /*47f0*/  FFMA.FTZ R4, R4, c[0x0][0x23c], -R2 ;  /* 0x00008f0004047a23 */ /* 0x000fe20000010802 */
[----:B------:R-:W-:Y:S01]  /*4800*/  @!P2 ISETP.GE.AND P1, PT, R216, R6, PT ;  /* 0x00000006d800a20c */ /* 0x000fe20003f26270 */
[----:B------:R-:W-:Y:S02]  /*4810*/  FMUL.FTZ R18, R18, c[0x0][0x2ec] ;  /* 0x0000bb0012127a20 */ /* 0x000fe40000410000 */
[----:B------:R2:W-:Y:S01]  /*4820*/  MUFU.EX2 R85, R4 ;  /* 0x0000000400557308 */ /* 0x0005e20000000800 */
[----:B------:R-:W-:Y:S09]  /*4830*/  FMUL.FTZ R19, R19, c[0x0][0x2ec] ;  /* 0x0000bb0013137a20 */ /* 0x000ff20000410000 */
[----:B------:R-:W4:Y:S01]  /*4840*/  MUFU.TANH R81, R9 ;  /* 0x0000000900517308 */ /* 0x000f220000002400 */
[----:B---3--:R-:W-:Y:S05]  /*4850*/  FMUL.FTZ R0, R199, 1.4426950216293334961 ;  /* 0x3fb8aa3bc7007820 */ /* 0x008fea0000410000 */
[----:B------:R-:W-:Y:S04]  /*4860*/  FSEL R0, R0, RZ, P0 ;  /* 0x000000ff00007208 */ /* 0x000fe80000000000 */
[----:B------:R-:W3:Y:S01]  /*4870*/  MUFU.TANH R149, R10 ;  /* 0x0000000a00957308 */ /* 0x000ee20000002400 */
[-C--:B------:R-:W-:Y:S01]  /*4880*/  @!P2 ISETP.GE.AND P0, PT, R211, R3.reuse, PT ;  /* 0x00000003d300a20c */ /* 0x080fe20003f06270 */
[----:B------:R-:W-:Y:S02]  /*4890*/  FFMA.FTZ R5, R5, c[0x0][0x23c], -R0 ;  /* 0x00008f0005057a23 */ /* 0x000fe40000010800 */
[----:B--2---:R-:W-:Y:S06]  /*48a0*/  FFMA.FTZ R4, R234, R186, R150 ;  /* 0x000000baea047223 */ /* 0x004fec0000010096 */
[----:B------:R1:W-:Y:S01]  /*48b0*/  MUFU.EX2 R156, R5 ;  /* 0x00000005009c7308 */ /* 0x0003e20000000800 */
[----:B------:R-:W-:Y:S02]  /*48c0*/  @!P2 FSEL R4, R4, -INF , !P0 ;  /* 0xff8000000404a808 */ /* 0x000fe40004000000 */
[----:B------:R-:W-:Y:S03]  /*48d0*/  @!P2 ISETP.GE.AND P0, PT, R212, R6, PT ;  /* 0x00000006d400a20c */ /* 0x000fe60003f06270 */
[----:B------:R-:W-:Y:S04]  /*48e0*/  FFMA.FTZ R4, R4, c[0x0][0x23c], -R0 ;  /* 0x00008f0004047a23 */ /* 0x000fe80000010800 */
[----:B------:R4:W-:Y:S10]  /*48f0*/  MUFU.EX2 R154, R4 ;  /* 0x00000004009a7308 */ /* 0x0009f40000000800 */
[----:B------:R-:W2:Y:S01]  /*4900*/  MUFU.TANH R98, R11 ;  /* 0x0000000b00627308 */ /* 0x000ea20000002400 */
[----:B-1----:R-:W-:Y:S05]  /*4910*/  FFMA.FTZ R5, R235, R186, R82 ;  /* 0x000000baeb057223 */ /* 0x002fea0000010052 */
[----:B------:R-:W-:Y:S04]  /*4920*/  @!P2 FSEL R5, R5, -INF , !P0 ;  /* 0xff8000000505a808 */ /* 0x000fe80004000000 */
[----:B------:R-:W1:Y:S01]  /*4930*/  MUFU.TANH R89, R12 ;  /* 0x0000000c00597308 */ /* 0x000e620000002400 */
[----:B------:R-:W-:Y:S01]  /*4940*/  @!P2 ISETP.GE.AND P0, PT, R213, R6, PT ;  /* 0x00000006d500a20c */ /* 0x000fe20003f06270 */
[--C-:B------:R-:W-:Y:S02]  /*4950*/  FFMA.FTZ R5, R5, c[0x0][0x23c], -R2.reuse ;  /* 0x00008f0005057a23 */ /* 0x100fe40000010802 */
[-C--:B----4-:R-:W-:Y:S06]  /*4960*/  FFMA.FTZ R4, R236, R186.reuse, R81 ;  /* 0x000000baec047223 */ /* 0x090fec0000010051 */
[----:B------:R3:W-:Y:S01]  /*4970*/  MUFU.EX2 R86, R5 ;  /* 0x0000000500567308 */ /* 0x0007e20000000800 */
[----:B------:R-:W-:Y:S02]  /*4980*/  @!P2 FSEL R4, R4, -INF , !P0 ;  /* 0xff8000000404a808 */ /* 0x000fe40004000000 */
[-C--:B------:R-:W-:Y:S03]  /*4990*/  @!P2 ISETP.GE.AND P0, PT, R212, R3.reuse, PT ;  /* 0x00000003d400a20c */ /* 0x080fe60003f06270 */
[----:B------:R-:W-:Y:S04]  /*49a0*/  FFMA.FTZ R4, R4, c[0x0][0x23c], -R2 ;  /* 0x00008f0004047a23 */ /* 0x000fe80000010802 */
[----:B------:R2:W-:Y:S10]  /*49b0*/  MUFU.EX2 R84, R4 ;  /* 0x0000000400547308 */ /* 0x0005f40000000800 */
[----:B------:R-:W4:Y:S01]  /*49c0*/  MUFU.TANH R80, R13 ;  /* 0x0000000d00507308 */ /* 0x000f220000002400 */
[-C--:B---3--:R-:W-:Y:S05]  /*49d0*/  FFMA.FTZ R5, R235, R186.reuse, R149 ;  /* 0x000000baeb057223 */ /* 0x088fea0000010095 */
[----:B------:R-:W-:Y:S04]  /*49e0*/  @!P2 FSEL R5, R5, -INF , !P0 ;  /* 0xff8000000505a808 */ /* 0x000fe80004000000 */
        /* <DEDUP_REMOVED lines=12> */
[----:B------:R-:W-:Y:S01]  /*4ab0*/  MUFU.TANH R79, R16 ;  /* 0x00000010004f7308 */ /* 0x000fe20000002400 */
[----:B------:R-:W-:Y:S01]  /*4ac0*/  @!P2 ISETP.GE.AND P0, PT, R215, R6, PT ;  /* 0x00000006d700a20c */ /* 0x000fe20003f06270 */
[----:B------:R-:W-:Y:S02]  /*4ad0*/  FFMA.FTZ R5, R5, c[0x0][0x23c], -R2 ;  /* 0x00008f0005057a23 */ /* 0x000fe40000010802 */
[-C--:B----4-:R-:W-:Y:S06]  /*4ae0*/  FFMA.FTZ R4, R238, R186.reuse, R80 ;  /* 0x000000baee047223 */ /* 0x090fec0000010050 */
[----:B------:R3:W-:Y:S01]  /*4af0*/  MUFU.EX2 R92, R5 ;  /* 0x00000005005c7308 */ /* 0x0007e20000000800 */
[----:B------:R-:W-:Y:S02]  /*4b00*/  @!P2 FSEL R4, R4, -INF , !P0 ;  /* 0xff8000000404a808 */ /* 0x000fe40004000000 */
[-C--:B------:R-:W-:Y:S03]  /*4b10*/  @!P2 ISETP.GE.AND P0, PT, R214, R3.reuse, PT ;  /* 0x00000003d600a20c */ /* 0x080fe60003f06270 */
[----:B------:R-:W-:Y:S04]  /*4b20*/  FFMA.FTZ R4, R4, c[0x0][0x23c], -R2 ;  /* 0x00008f0004047a23 */ /* 0x000fe80000010802 */
[----:B------:R2:W-:Y:S10]  /*4b30*/  MUFU.EX2 R91, R4 ;  /* 0x00000004005b7308 */ /* 0x0005f40000000800 */
[----:B------:R-:W1:Y:S01]  /*4b40*/  MUFU.TANH R78, R17 ;  /* 0x00000011004e7308 */ /* 0x000e620000002400 */
        /* <DEDUP_REMOVED lines=9> */
[----:B------:R-:W-:Y:S02]  /*4be0*/  FFMA.FTZ R7, R4, c[0x0][0x23c], -R0 ;  /* 0x00008f0004077a23 */ /* 0x000fe40000010800 */
[-C--:B-1----:R-:W-:Y:S02]  /*4bf0*/  FFMA.FTZ R4, R240, R186.reuse, R78 ;  /* 0x000000baf0047223 */ /* 0x082fe4000001004e */
[----:B------:R-:W1:Y:S03]  /*4c00*/  MUFU.TANH R94, R19 ;  /* 0x00000013005e7308 */ /* 0x000e660000002400 */
[----:B------:R-:W-:Y:S02]  /*4c10*/  @!P2 FSEL R4, R4, -INF , !P0 ;  /* 0xff8000000404a808 */ /* 0x000fe40004000000 */
[-C--:B------:R-:W-:Y:S05]  /*4c20*/  @!P2 ISETP.GE.AND P0, PT, R216, R3.reuse, PT ;  /* 0x00000003d800a20c */ /* 0x080fea0003f06270 */
[----:B------:R-:W4:Y:S01]  /*4c30*/  MUFU.EX2 R157, R7 ;  /* 0x00000007009d7308 */ /* 0x000f220000000800 */
[-C--:B--2---:R-:W-:Y:S05]  /*4c40*/  FFMA.FTZ R5, R239, R186.reuse, R79 ;  /* 0x000000baef057223 */ /* 0x084fea000001004f */
[----:B------:R-:W-:Y:S05]  /*4c50*/  @!P2 FSEL R5, R5, -INF , !P1 ;  /* 0xff8000000505a808 */ /* 0x000fea0004800000 */
[--C-:B------:R-:W-:Y:S02]  /*4c60*/  FFMA.FTZ R5, R5, c[0x0][0x23c], -R2.reuse ;  /* 0x00008f0005057a23 */ /* 0x100fe40000010802 */
[----:B------:R-:W-:Y:S02]  /*4c70*/  FFMA.FTZ R2, R4, c[0x0][0x23c], -R2 ;  /* 0x00008f0004027a23 */ /* 0x000fe40000010802 */
[----:B---3--:R-:W-:Y:S01]  /*4c80*/  FFMA.FTZ R4, R239, R186, R95 ;  /* 0x000000baef047223 */ /* 0x008fe2000001005f */
[----:B------:R2:W-:Y:S04]  /*4c90*/  MUFU.EX2 R87, R5 ;  /* 0x0000000500577308 */ /* 0x0005e80000000800 */
[----:B------:R-:W-:Y:S02]  /*4ca0*/  @!P2 FSEL R4, R4, -INF , !P0 ;  /* 0xff8000000404a808 */ /* 0x000fe40004000000 */
[----:B------:R-:W-:Y:S02]  /*4cb0*/  @!P2 ISETP.GE.AND P0, PT, R227, R3, PT ;  /* 0x00000003e300a20c */ /* 0x000fe40003f06270 */
[----:B------:R-:W-:Y:S01]  /*4cc0*/  F2FP.PACK_AB R3, R85, R90 ;  /* 0x0000005a5503723e */ /* 0x000fe200000000ff */
[----:B------:R-:W-:Y:S01]  /*4cd0*/  FFMA.FTZ R4, R4, c[0x0][0x23c], -R0 ;  /* 0x00008f0004047a23 */ /* 0x000fe20000010800 */
[----:B------:R1:W3:Y:S03]  /*4ce0*/  MUFU.EX2 R83, R2 ;  /* 0x0000000200537308 */ /* 0x0002e60000000800 */
[----:B------:R4:W-:Y:S07]  /*4cf0*/  STS [R200+0x20000], R3 ;  /* 0x02000003c8007388 */ /* 0x0009ee0000000800 */
[----:B------:R3:W-:Y:S01]  /*4d00*/  MUFU.EX2 R152, R4 ;  /* 0x0000000400987308 */ /* 0x0007e20000000800 */
[----:B--2---:R-:W-:Y:S01]  /*4d10*/  F2FP.PACK_AB R5, R153, R155 ;  /* 0x0000009b9905723e */ /* 0x004fe200000000ff */
[----:B-1----:R-:W-:Y:S01]  /*4d20*/  FFMA.FTZ R2, R240, R186, R94 ;  /* 0x000000baf0027223 */ /* 0x002fe2000001005e */
[----:B----4-:R-:W-:Y:S04]  /*4d30*/  F2FP.PACK_AB R3, R157, R158 ;  /* 0x0000009e9d03723e */ /* 0x010fe800000000ff */
[----:B------:R-:W-:Y:S02]  /*4d40*/  @!P2 FSEL R2, R2, -INF , !P0 ;  /* 0xff8000000202a808 */ /* 0x000fe40004000000 */
[----:B------:R-:W-:Y:S02]  /*4d50*/  IADD3 R76, P0, R242, R209, RZ ;  /* 0x000000d1f24c7210 */ /* 0x000fe40007f1e0ff */
[----:B---3--:R-:W-:Y:S01]  /*4d60*/  F2FP.PACK_AB R4, R91, R92 ;  /* 0x0000005c5b04723e */ /* 0x008fe200000000ff */
[----:B------:R-:W-:Y:S01]  /*4d70*/  FFMA.FTZ R0, R2, c[0x0][0x23c], -R0 ;  /* 0x00008f0002007a23 */ /* 0x000fe20000010800 */
[----:B------:R-:W-:Y:S02]  /*4d80*/  F2FP.PACK_AB R2, R154, R156 ;  /* 0x0000009c9a02723e */ /* 0x000fe400000000ff */
[----:B------:R-:W-:Y:S01]  /*4d90*/  IADD3.X R77, R241, R208, RZ, P0, !PT ;  /* 0x000000d0f14d7210 */ /* 0x000fe200007fe4ff */
[----:B------:R1:W2:Y:S01]  /*4da0*/  MUFU.EX2 R99, R0 ;  /* 0x0000000000637308 */ /* 0x0002a20000000800 */
[C---:B------:R-:W-:Y:S01]  /*4db0*/  LEA R184, P0, R159.reuse, R184, 0x2 ;  /* 0x000000b89fb87211 */ /* 0x040fe200078010ff */
[----:B------:R3:W-:Y:S03]  /*4dc0*/  STS [R200+0x20400], R2 ;  /* 0x02040002c8007388 */ /* 0x0007e60000000800 */
[----:B------:R-:W-:Y:S03]  /*4dd0*/  LEA.HI.X.SX32 R185, R159, R185, 0x2, P0 ;  /* 0x000000b99fb97211 */ /* 0x000fe600000f16ff */
[----:B------:R-:W-:Y:S01]  /*4de0*/  STS [R203+0x20400], R5 ;  /* 0x02040005cb007388 */ /* 0x000fe20000000800 */
[----:B-1----:R-:W-:Y:S02]  /*4df0*/  F2FP.PACK_AB R0, R84, R86 ;  /* 0x000000565400723e */ /* 0x002fe400000000ff */
[----:B---3--:R-:W-:Y:S03]  /*4e00*/  F2FP.PACK_AB R2, R83, R87 ;  /* 0x000000575302723e */ /* 0x008fe600000000ff */
[----:B------:R2:W-:Y:S06]  /*4e10*/  STS [R203+0x20000], R0 ;  /* 0x02000000cb007388 */ /* 0x0005ec0000000800 */
[----:B------:R-:W-:Y:S06]  /*4e20*/  STS [R201+0x20000], R4 ;  /* 0x02000004c9007388 */ /* 0x000fec0000000800 */
[----:B------:R1:W-:Y:S06]  /*4e30*/  STS [R201+0x20400], R3 ;  /* 0x02040003c9007388 */ /* 0x0003ec0000000800 */
[----:B------:R-:W-:Y:S01]  /*4e40*/  STS [R202+0x20000], R2 ;  /* 0x02000002ca007388 */ /* 0x000fe20000000800 */
[----:B--2---:R-:W-:Y:S05]  /*4e50*/  F2FP.PACK_AB R0, R99, R152 ;  /* 0x000000986300723e */ /* 0x004fea00000000ff */
[----:B------:R2:W-:Y:S06]  /*4e60*/  STS [R202+0x20400], R0 ;  /* 0x02040000ca007388 */ /* 0x0005ec0000000800 */
[----:B------:R-:W-:Y:S01]  /*4e70*/  LDSM.16.M88.4 R16, [R177+0xc000] ;  /* 0x00c00000b110783b */ /* 0x000fe20000000200 */
[CC--:B-1----:R-:W-:Y:S05]  /*4e80*/  IADD3 R3, R173.reuse, R177.reuse, RZ ;  /* 0x000000b1ad037210 */ /* 0x0c2fea0007ffe0ff */
[----:B------:R-:W1:Y:S06]  /*4e90*/  LDSM.16.M88.4 R8, [R169+0x18000] ;  /* 0x01800000a908783b */ /* 0x000e6c0000000200 */
[----:B------:R-:W3:Y:S01]  /*4ea0*/  LDSM.16.M88.4 R68, [R169+0x18800] ;  /* 0x01880000a944783b */ /* 0x000ee20000000200 */
[----:B--2---:R-:W-:Y:S04]  /*4eb0*/  IADD3 R0, R148, R177, RZ ;  /* 0x000000b194007210 */ /* 0x004fe80007ffe0ff */
[----:B------:R-:W-:Y:S01]  /*4ec0*/  IADD3 R2, R173, R0, RZ ;  /* 0x00000000ad027210 */ /* 0x000fe20007ffe0ff */
[----:B------:R-:W-:Y:S01]  /*4ed0*/  LDSM.16.M88.4 R72, [R0+0xc000] ;  /* 0x00c000000048783b */ /* 0x000fe20000000200 */
[C---:B-1----:R-:W-:Y:S08]  /*4ee0*/  HMMA.16816.F32 R4, R16.reuse, R8, RZ ;  /* 0x000000081004723c */ /* 0x042ff000000018ff */
[C---:B------:R-:W-:Y:S08]  /*4ef0*/  HMMA.16816.F32 R8, R16.reuse, R10, RZ ;  /* 0x0000000a1008723c */ /* 0x040ff000000018ff */
[C---:B---3--:R-:W-:Y:S08]  /*4f00*/  HMMA.16816.F32 R12, R16.reuse, R68, RZ ;  /* 0x00000044100c723c */ /* 0x048ff000000018ff */
        /* <DEDUP_REMOVED lines=56> */
[----:B------:R1:W-:Y:S06]  /*5290*/  LDSM.16.M88.4 R68, [R0+0x10000] ;  /* 0x010000000044783b */ /* 0x0003ec0000000200 */
[----:B------:R-:W2:Y:S06]  /*52a0*/  LDSM.16.M88.4 R72, [R170+0x1c000] ;  /* 0x01c00000aa48783b */ /* 0x000eac0000000200 */
[----:B-1----:R-:W3:Y:S01]  /*52b0*/  LDG.E R0, [R76.64+0x20] ;  /* 0x000020064c007981 */ /* 0x002ee2000c1e1900 */
[C---:B--2---:R-:W-:Y:S08]  /*52c0*/  HMMA.16816.F32 R4, R68.reuse, R72, R4 ;  /* 0x000000484404723c */ /* 0x044ff00000001804 */
[C---:B------:R-:W-:Y:S01]  /*52d0*/  HMMA.16816.F32 R8, R68.reuse, R74, R8 ;  /* 0x0000004a4408723c */ /* 0x040fe20000001808 */
[----:B------:R-:W1:Y:S07]  /*52e0*/  LDSM.16.M88.4 R72, [R170+0x1c800] ;  /* 0x01c80000aa48783b */ /* 0x000e6e0000000200 */
[C---:B-1----:R-:W-:Y:S08]  /*52f0*/  HMMA.16816.F32 R12, R68.reuse, R72, R12 ;  /* 0x00000048440c723c */ /* 0x042ff0000000180c */
[----:B------:R-:W-:Y:S01]  /*5300*/  HMMA.16816.F32 R16, R68, R74, R16 ;  /* 0x0000004a4410723c */ /* 0x000fe20000001810 */
[----:B------:R1:W-:Y:S06]  /*5310*/  LDSM.16.M88.4 R68, [R3+0x10000] ;  /* 0x010000000344783b */ /* 0x0003ec0000000200 */
[----:B------:R-:W2:Y:S06]  /*5320*/  LDSM.16.M88.4 R72, [R172+0x1c000] ;  /* 0x01c00000ac48783b */ /* 0x000eac0000000200 */
[----:B-1----:R-:W4:Y:S01]  /*5330*/  LDG.E R3, [R76.64] ;  /* 0x000000064c037981 */ /* 0x002f22000c1e1900 */
[C---:B--2---:R-:W-:Y:S08]  /*5340*/  HMMA.16816.F32 R4, R68.reuse, R72, R4 ;  /* 0x000000484404723c */ /* 0x044ff00000001804 */
[C---:B------:R-:W-:Y:S01]  /*5350*/  HMMA.16816.F32 R8, R68.reuse, R74, R8 ;  /* 0x0000004a4408723c */ /* 0x040fe20000001808 */
[----:B------:R-:W1:Y:S07]  /*5360*/  LDSM.16.M88.4 R72, [R172+0x1c800] ;  /* 0x01c80000ac48783b */ /* 0x000e6e0000000200 */
[C---:B-1----:R-:W-:Y:S08]  /*5370*/  HMMA.16816.F32 R12, R68.reuse, R72, R12 ;  /* 0x00000048440c723c */ /* 0x042ff0000000180c */
[----:B------:R-:W-:Y:S01]  /*5380*/  HMMA.16816.F32 R16, R68, R74, R16 ;  /* 0x0000004a4410723c */ /* 0x000fe20000001810 */
[----:B------:R1:W-:Y:S06]  /*5390*/  LDSM.16.M88.4 R68, [R2+0x10000] ;  /* 0x010000000244783b */ /* 0x0003ec0000000200 */
[----:B------:R-:W2:Y:S01]  /*53a0*/  LDSM.16.M88.4 R72, [R171+0x1c000] ;  /* 0x01c00000ab48783b */ /* 0x000ea20000000200 */
[----:B-1----:R-:W-:Y:S04]  /*53b0*/  FFMA.FTZ R2, -R88, R88, 1 ;  /* 0x3f80000058027423 */ /* 0x002fe80000010158 */
[----:B------:R-:W-:Y:S01]  /*53c0*/  FMUL.FTZ R2, R2, c[0x0][0x2ec] ;  /* 0x0000bb0002027a20 */ /* 0x000fe20000410000 */
[C---:B--2---:R-:W-:Y:S08]  /*53d0*/  HMMA.16816.F32 R4, R68.reuse, R72, R4 ;  /* 0x000000484404723c */ /* 0x044ff00000001804 */
[C---:B------:R-:W-:Y:S01]  /*53e0*/  HMMA.16816.F32 R8, R68.reuse, R74, R8 ;  /* 0x0000004a4408723c */ /* 0x040fe20000001808 */
[----:B------:R-:W1:Y:S07]  /*53f0*/  LDSM.16.M88.4 R72, [R171+0x1c800] ;  /* 0x01c80000ab48783b */ /* 0x000e6e0000000200 */
[C---:B-1----:R-:W-:Y:S07]  /*5400*/  HMMA.16816.F32 R12, R68.reuse, R72, R12 ;  /* 0x00000048440c723c */ /* 0x042fee000000180c */
[----:B------:R-:W-:Y:S01]  /*5410*/  FFMA.FTZ R73, -R89, R89, 1 ;  /* 0x3f80000059497423 */ /* 0x000fe20000010159 */
[----:B------:R-:W-:Y:S04]  /*5420*/  HMMA.16816.F32 R16, R68, R74, R16 ;  /* 0x0000004a4410723c */ /* 0x000fe80000001810 */
[----:B------:R-:W-:Y:S02]  /*5430*/  FFMA.FTZ R72, -R80, R80, 1 ;  /* 0x3f80000050487423 */ /* 0x000fe40000010150 */
[----:B------:R-:W-:Y:S02]  /*5440*/  FMUL.FTZ R73, R73, c[0x0][0x2ec] ;  /* 0x0000bb0049497a20 */ /* 0x000fe40000410000 */
[----:B------:R-:W-:Y:S04]  /*5450*/  FFMA.FTZ R69, -R82, R82, 1 ;  /* 0x3f80000052457423 */ /* 0x000fe80000010152 */
[----:B------:R-:W-:Y:S02]  /*5460*/  FMUL.FTZ R69, R69, c[0x0][0x2ec] ;  /* 0x0000bb0045457a20 */ /* 0x000fe40000410000 */
[----:B------:R-:W-:Y:S02]  /*5470*/  FMUL.FTZ R72, R72, c[0x0][0x2ec] ;  /* 0x0000bb0048487a20 */ /* 0x000fe40000410000 */
[----:B------:R-:W-:Y:S02]  /*5480*/  FFMA.FTZ R71, -R79, R79, 1 ;  /* 0x3f8000004f477423 */ /* 0x000fe4000001014f */
[----:B------:R-:W-:Y:S02]  /*5490*/  FFMA.FTZ R70, -R78, R78, 1 ;  /* 0x3f8000004e467423 */ /* 0x000fe4000001014e */
[----:B------:R-:W-:Y:S02]  /*54a0*/  FMUL.FTZ R71, R71, c[0x0][0x2ec] ;  /* 0x0000bb0047477a20 */ /* 0x000fe40000410000 */
[----:B------:R-:W-:Y:S02]  /*54b0*/  FMUL.FTZ R70, R70, c[0x0][0x2ec] ;  /* 0x0000bb0046467a20 */ /* 0x000fe40000410000 */
[----:B---3--:R-:W-:Y:S02]  /*54c0*/  FADD.FTZ R18, -R0, R18 ;  /* 0x0000001200127221 */ /* 0x008fe40000010100 */
[----:B------:R-:W-:Y:S04]  /*54d0*/  FFMA.FTZ R68, -R81, R81, 1 ;  /* 0x3f80000051447423 */ /* 0x000fe80000010151 */
[----:B------:R-:W-:Y:S02]  /*54e0*/  FMUL.FTZ R68, R68, c[0x0][0x2ec] ;  /* 0x0000bb0044447a20 */ /* 0x000fe40000410000 */
[C---:B----4-:R-:W-:Y:S02]  /*54f0*/  FADD.FTZ R4, -R3.reuse, R4 ;  /* 0x0000000403047221 */ /* 0x050fe40000010100 */
[----:B------:R-:W-:Y:S02]  /*5500*/  FADD.FTZ R5, -R3, R5 ;  /* 0x0000000503057221 */ /* 0x000fe40000010100 */
[----:B------:R-:W-:Y:S02]  /*5510*/  FMUL.FTZ R75, R90, R4 ;  /* 0x000000045a4b7220 */ /* 0x000fe40000410000 */
[----:B------:R-:W-:Y:S02]  /*5520*/  FMUL.FTZ R74, R85, R5 ;  /* 0x00000005554a7220 */ /* 0x000fe40000410000 */
[----:B------:R-:W-:Y:S02]  /*5530*/  FFMA.FTZ R4, -R93, R93, 1 ;  /* 0x3f8000005d047423 */ /* 0x000fe4000001015d */
[C---:B------:R-:W-:Y:S02]  /*5540*/  FADD.FTZ R5, -R3.reuse, R8 ;  /* 0x0000000803057221 */ /* 0x040fe40000010100 */
[----:B------:R-:W-:Y:S02]  /*5550*/  FMUL.FTZ R4, R4, c[0x0][0x2ec] ;  /* 0x0000bb0004047a20 */ /* 0x000fe40000410000 */
[----:B------:R-:W-:Y:S02]  /*5560*/  FMUL.FTZ R74, R2, R74 ;  /* 0x0000004a024a7220 */ /* 0x000fe40000410000 */
[C---:B------:R-:W-:Y:S02]  /*5570*/  FADD.FTZ R2, -R3.reuse, R12 ;  /* 0x0000000c03027221 */ /* 0x040fe40000010100 */
[C---:B------:R-:W-:Y:S02]  /*5580*/  FADD.FTZ R13, -R3.reuse, R13 ;  /* 0x0000000d030d7221 */ /* 0x040fe40000010100 */
[C---:B------:R-:W-:Y:S02]  /*5590*/  FADD.FTZ R8, -R3.reuse, R9 ;  /* 0x0000000903087221 */ /* 0x040fe40000010100 */
[----:B------:R-:W-:Y:S02]  /*55a0*/  FMUL.FTZ R5, R86, R5 ;  /* 0x0000000556057220 */ /* 0x000fe40000410000 */
[----:B------:R-:W-:Y:S02]  /*55b0*/  FMUL.FTZ R75, R4, R75 ;  /* 0x0000004b044b7220 */ /* 0x000fe40000410000 */
        /* <DEDUP_REMOVED lines=8> */
[C---:B------:R-:W-:Y:S02]  /*5640*/  FADD.FTZ R2, -R0.reuse, R6 ;  /* 0x0000000600027221 */ /* 0x040fe40000010100 */
[----:B------:R-:W-:Y:S02]  /*5650*/  FADD.FTZ R3, -R0, R7 ;  /* 0x0000000700037221 */ /* 0x000fe40000010100 */
[----:B------:R-:W-:Y:S02]  /*5660*/  FFMA.FTZ R17, -R151, R151, 1 ;  /* 0x3f80000097117423 */ /* 0x000fe40000010197 */
[----:B------:R-:W-:Y:S02]  /*5670*/  FFMA.FTZ R16, -R150, R150, 1 ;  /* 0x3f80000096107423 */ /* 0x000fe40000010196 */
[----:B------:R-:W-:Y:S02]  /*5680*/  FMUL.FTZ R4, R87, R4 ;  /* 0x0000000457047220 */ /* 0x000fe40000410000 */
[----:B------:R-:W-:Y:S02]  /*5690*/  FMUL.FTZ R2, R156, R2 ;  /* 0x000000029c027220 */ /* 0x000fe40000410000 */
[----:B------:R-:W-:Y:S02]  /*56a0*/  FMUL.FTZ R3, R154, R3 ;  /* 0x000000039a037220 */ /* 0x000fe40000410000 */
[----:B------:R-:W-:Y:S02]  /*56b0*/  FMUL.FTZ R17, R17, c[0x0][0x2ec] ;  /* 0x0000bb0011117a20 */ /* 0x000fe40000410000 */
[----:B------:R-:W-:Y:S02]  /*56c0*/  FMUL.FTZ R16, R16, c[0x0][0x2ec] ;  /* 0x0000bb0010107a20 */ /* 0x000fe40000410000 */
        /* <DEDUP_REMOVED lines=53> */
[-C--:B------:R-:W-:Y:S01]  /*5a20*/  @!P1 LEA R6, P0, R0, R192.reuse, 0x1 ;  /* 0x000000c000069211 */ /* 0x080fe200078008ff */
        /* <DEDUP_REMOVED lines=57> */
.L_x_762:
        /* <DEDUP_REMOVED lines=138> */
.L_x_763:
[----:B------:R-:W-:Y:S01]  /*6660*/  LDSM.16.M88.4 R96, [R178] ;  /* 0x00000000b260783b */ /* 0x000fe20000000200 */
[C---:B-1----:R-:W-:Y:S02]  /*6670*/  IMAD.IADD R3, R178.reuse, 0x1, R148 ;  /* 0x00000001b2037824 */ /* 0x042fe400078e0294 */
[----:B------:R-:W-:Y:S01]  /*6680*/  IMAD.IADD R2, R178, 0x1, R173 ;  /* 0x00000001b2027824 */ /* 0x000fe200078e02ad */
[----:B------:R-:W1:Y:S04]  /*6690*/  LDSM.16.MT88.4 R16, [R0+0x12000] ;  /* 0x012000000010783b */ /* 0x000e680000004200 */
[----:B------:R-:W2:Y:S04]  /*66a0*/  LDSM.16.M88.4 R92, [R178+0x1000] ;  /* 0x00100000b25c783b */ /* 0x000ea80000000200 */
[----:B------:R-:W3:Y:S04]  /*66b0*/  LDSM.16.MT88.4 R80, [R0+0x14000] ;  /* 0x014000000050783b */ /* 0x000ee80000004200 */
[----:B------:R-:W4:Y:S04]  /*66c0*/  LDSM.16.MT88.4 R148, [R0+0x16000] ;  /* 0x016000000094783b */ /* 0x000f280000004200 */
[----:B------:R-:W-:Y:S04]  /*66d0*/  LDSM.16.MT88.4 R156, [R0+0x12800] ;  /* 0x01280000009c783b */ /* 0x000fe80000004200 */
[----:B------:R-:W3:Y:S04]  /*66e0*/  LDSM.16.M88.4 R152, [R3] ;  /* 0x000000000398783b */ /* 0x000ee80000000200 */
        /* <DEDUP_REMOVED lines=28> */
[----:B------:R2:W3:Y:S07]  /*68b0*/  LDSM.16.M88.4 R160, [R2+0x1000] ;  /* 0x0010000002a0783b */ /* 0x0004ee0000000200 */
[----:B------:R-:W-:Y:S01]  /*68c0*/  HMMA.16816.F32 R96, R152, R166, R96 ;  /* 0x000000a69860723c */ /* 0x000fe20000001860 */
[----:B------:R-:W4:Y:S04]  /*68d0*/  LDSM.16.MT88.4 R152, [R0+0x15000] ;  /* 0x015000000098783b */ /* 0x000f280000004200 */
[----:B------:R-:W4:Y:S03]  /*68e0*/  LDSM.16.MT88.4 R164, [R0+0x17000] ;  /* 0x0170000000a4783b */ /* 0x000f260000004200 */
[-C--:B-1----:R-:W-:Y:S05]  /*68f0*/  HMMA.16816.F32 R4, R148, R156.reuse, R4 ;  /* 0x0000009c9404723c */ /* 0x082fea0000001804 */
[----:B--2---:R-:W-:Y:S02]  /*6900*/  IMAD.IADD R2, R173, 0x1, R3 ;  /* 0x00000001ad027824 */ /* 0x004fe400078e0203 */
[----:B------:R-:W-:Y:S05]  /*6910*/  IMAD.MOV.U32 R173, RZ, RZ, c[0x0][0x22c] ;  /* 0x00008b00ffad7624 */ /* 0x000fea00078e00ff */
[----:B------:R-:W-:Y:S04]  /*6920*/  IMAD R173, R173, c[0x0][0x1c0], RZ ;  /* 0x00007000adad7a24 */ /* 0x000fe800078e02ff */
[----:B------:R-:W-:Y:S01]  /*6930*/  IMAD R173, R173, 0x18, RZ ;  /* 0x00000018adad7824 */ /* 0x000fe200078e02ff */
[C---:B---3--:R-:W-:Y:S08]  /*6940*/  HMMA.16816.F32 R8, R160.reuse, R156, R8 ;  /* 0x0000009ca008723c */ /* 0x048ff00000001808 */
[-C--:B------:R-:W-:Y:S08]  /*6950*/  HMMA.16816.F32 R12, R160, R158.reuse, R12 ;  /* 0x0000009ea00c723c */ /* 0x080ff0000000180c */
[C---:B------:R-:W-:Y:S01]  /*6960*/  HMMA.16816.F32 R16, R148.reuse, R158, R16 ;  /* 0x0000009e9410723c */ /* 0x040fe20000001810 */
[----:B------:R-:W-:Y:S07]  /*6970*/  LDSM.16.MT88.4 R156, [R0+0x13800] ;  /* 0x01380000009c783b */ /* 0x000fee0000004200 */
[-C--:B----4-:R-:W-:Y:S08]  /*6980*/  HMMA.16816.F32 R68, R148, R152.reuse, R68 ;  /* 0x000000989444723c */ /* 0x090ff00000001844 */
        /* <DEDUP_REMOVED lines=10> */
[----:B------:R3:W4:Y:S03]  /*6a30*/  LDSM.16.MT88.4 R164, [R0+0x17800] ;  /* 0x0178000000a4783b */ /* 0x0007260000004200 */
[-C--:B-1----:R-:W-:Y:S05]  /*6a40*/  HMMA.16816.F32 R4, R152, R156.reuse, R4 ;  /* 0x0000009c9804723c */ /* 0x082fea0000001804 */
[CC--:B--2---:R-:W-:Y:S04]  /*6a50*/  LEA R2, P1, R194.reuse, R184.reuse, 0x2 ;  /* 0x000000b8c2027211 */ /* 0x0c4fe800078210ff */
[----:B------:R-:W-:Y:S03]  /*6a60*/  LEA.HI.X.SX32 R3, R194, R185, 0x2, P1 ;  /* 0x000000b9c2037211 */ /* 0x000fe600008f16ff */
[----:B---3--:R-:W-:Y:S04]  /*6a70*/  IMAD.MOV.U32 R0, RZ, RZ, c[0x0][0x22c] ;  /* 0x00008b00ff007624 */ /* 0x008fe800078e00ff */
[----:B------:R-:W-:Y:S01]  /*6a80*/  IMAD R0, R0, c[0x0][0x1c0], RZ ;  /* 0x0000700000007a24 */ /* 0x000fe200078e02ff */
[C---:B------:R-:W-:Y:S04]  /*6a90*/  HMMA.16816.F32 R8, R160.reuse, R156, R8 ;  /* 0x0000009ca008723c */ /* 0x040fe80000001808 */
[----:B------:R-:W-:Y:S03]  /*6aa0*/  IMAD R0, R0, 0x30, RZ ;  /* 0x0000003000007824 */ /* 0x000fe600078e02ff */
[----:B------:R-:W-:Y:S01]  /*6ab0*/  IMAD.MOV.U32 R156, RZ, RZ, c[0x0][0x22c] ;  /* 0x00008b00ff9c7624 */ /* 0x000fe200078e00ff */
[-C--:B------:R-:W-:Y:S01]  /*6ac0*/  HMMA.16816.F32 R12, R160, R158.reuse, R12 ;  /* 0x0000009ea00c723c */ /* 0x080fe2000000180c */
[----:B------:R-:W-:Y:S03]  /*6ad0*/  IMAD.MOV.U32 R157, RZ, RZ, c[0x0][0x22c] ;  /* 0x00008b00ff9d7624 */ /* 0x000fe600078e00ff */
[----:B------:R-:W-:Y:S02]  /*6ae0*/  IMAD R156, R156, c[0x0][0x1c0], RZ ;  /* 0x000070009c9c7a24 */ /* 0x000fe400078e02ff */
[----:B------:R-:W-:Y:S02]  /*6af0*/  IMAD R157, R157, c[0x0][0x1c0], RZ ;  /* 0x000070009d9d7a24 */ /* 0x000fe400078e02ff */
[C---:B------:R-:W-:Y:S04]  /*6b00*/  HMMA.16816.F32 R16, R152.reuse, R158, R16 ;  /* 0x0000009e9810723c */ /* 0x040fe80000001810 */
[----:B------:R-:W-:Y:S02]  /*6b10*/  IMAD.SHL.U32 R156, R156, 0x20, RZ ;  /* 0x000000209c9c7824 */ /* 0x000fe400078e00ff */
[----:B------:R-:W-:Y:S02]  /*6b20*/  IMAD R157, R157, 0x28, RZ ;  /* 0x000000289d9d7824 */ /* 0x000fe400078e02ff */
[-C--:B----4-:R-:W-:Y:S08]  /*6b30*/  HMMA.16816.F32 R68, R152, R148.reuse, R68 ;  /* 0x000000949844723c */ /* 0x090ff00000001844 */
[C---:B------:R-:W-:Y:S07]  /*6b40*/  HMMA.16816.F32 R72, R160.reuse, R148, R72 ;  /* 0x00000094a048723c */ /* 0x040fee0000001848 */
        /* <DEDUP_REMOVED lines=19> */
[-C--:B------:R-:W-:Y:S02]  /*6c80*/  LEA.HI.X.SX32 R151, R156, R185.reuse, 0x2, P0 ;  /* 0x000000b99c977211 */ /* 0x080fe400000f16ff */
[----:B------:R-:W-:Y:S01]  /*6c90*/  IADD3 R156, R245, 0x40, RZ ;  /* 0x00000040f59c7810 */ /* 0x000fe20007ffe0ff */
[----:B------:R2:W-:Y:S01]  /*6ca0*/  RED.E.ADD.F32.FTZ.RN.STRONG.GPU [R4.64], R7 ;  /* 0x000000070400798e */ /* 0x0005e2000c10e786 */
[----:B------:R-:W-:Y:S03]  /*6cb0*/  IMAD R173, R173, c[0x0][0x1c0], RZ ;  /* 0x00007000adad7a24 */ /* 0x000fe600078e02ff */
[----:B------:R3:W-:Y:S01]  /*6cc0*/  RED.E.ADD.F32.FTZ.RN.STRONG.GPU [R150.64], R8 ;  /* 0x000000089600798e */ /* 0x0007e2000c10e786 */
[----:B------:R-:W-:Y:S02]  /*6cd0*/  IMAD R173, R173, 0x38, RZ ;  /* 0x00000038adad7824 */ /* 0x000fe400078e02ff */
[----:B------:R-:W-:Y:S01]  /*6ce0*/  IMAD.IADD R156, R194, 0x1, R156 ;  /* 0x00000001c29c7824 */ /* 0x000fe200078e029c */
        /* <DEDUP_REMOVED lines=21> */
[CC--:B--2---:R-:W-:Y:S02]  /*6e40*/  LEA R6, P1, R0.reuse, R184.reuse, 0x2 ;  /* 0x000000b800067211 */ /* 0x0c4fe400078210ff */
[CC--:B------:R-:W-:Y:S02]  /*6e50*/  LEA R10, P0, R173.reuse, R184.reuse, 0x2 ;  /* 0x000000b8ad0a7211 */ /* 0x0c0fe400078010ff */
[-C--:B------:R-:W-:Y:S02]  /*6e60*/  LEA.HI.X.SX32 R7, R0, R185.reuse, 0x2, P1 ;  /* 0x000000b900077211 */ /* 0x080fe400008f16ff */
[-C--:B---3--:R-:W-:Y:S02]  /*6e70*/  LEA.HI.X.SX32 R11, R173, R185.reuse, 0x2, P0 ;  /* 0x000000b9ad0b7211 */ /* 0x088fe400000f16ff */
[-C--:B------:R-:W-:Y:S01]  /*6e80*/  LEA R4, P1, R225, R184.reuse, 0x2 ;  /* 0x000000b8e1047211 */ /* 0x080fe200078210ff */
[----:B------:R2:W-:Y:S01]  /*6e90*/  RED.E.ADD.F32.FTZ.RN.STRONG.GPU [R6.64], R19 ;  /* 0x000000130600798e */ /* 0x0005e2000c10e786 */
[----:B------:R-:W-:Y:S02]  /*6ea0*/  IADD3 R0, R245, 0x40, RZ ;  /* 0x00000040f5007810 */ /* 0x000fe40007ffe0ff */
[-C--:B------:R-:W-:Y:S01]  /*6eb0*/  LEA.HI.X.SX32 R5, R225, R185.reuse, 0x2, P1 ;  /* 0x000000b9e1057211 */ /* 0x080fe200008f16ff */
[----:B------:R3:W-:Y:S01]  /*6ec0*/  RED.E.ADD.F32.FTZ.RN.STRONG.GPU [R10.64], R12 ;  /* 0x0000000c0a00798e */ /* 0x0007e2000c10e786 */
[C---:B----4-:R-:W-:Y:S01]  /*6ed0*/  IADD3 R17, R245.reuse, 0x60, RZ ;  /* 0x00000060f5117810 */ /* 0x050fe20007ffe0ff */
[C---:B------:R-:W-:Y:S01]  /*6ee0*/  IMAD.IADD R0, R194.reuse, 0x1, R0 ;  /* 0x00000001c2007824 */ /* 0x040fe200078e0200 */
[C---:B------:R-:W-:Y:S03]  /*6ef0*/  IADD3 R16, R245.reuse, 0x60, RZ ;  /* 0x00000060f5107810 */ /* 0x040fe60007ffe0ff */
        /* <DEDUP_REMOVED lines=8> */
[C---:B---3--:R-:W-:Y:S03]  /*6f80*/  IADD3 R12, R245.reuse, 0x80, RZ ;  /* 0x00000080f50c7810 */ /* 0x048fe60007ffe0ff */
[----:B------:R3:W-:Y:S02]  /*6f90*/  RED.E.ADD.F32.FTZ.RN.STRONG.GPU [R6.64], R15 ;  /* 0x0000000f0600798e */ /* 0x0007e4000c10e786 */
[----:B------:R-:W-:Y:S02]  /*6fa0*/  IMAD.IADD R12, R194, 0x1, R12 ;  /* 0x00000001c20c7824 */ /* 0x000fe400078e020c */
[----:B------:R-:W-:Y:S04]  /*6fb0*/  RED.E.ADD.F32.FTZ.RN.STRONG.GPU [R184.64+0x100], R68 ;  /* 0x00010044b800798e */ /* 0x000fe8000c10e786 */
[----:B------:R-:W-:Y:S01]  /*6fc0*/  RED.E.ADD.F32.FTZ.RN.STRONG.GPU [R2.64+0x100], R69 ;  /* 0x000100450200798e */ /* 0x000fe2000c10e786 */
[CC--:B-1----:R-:W-:Y:S02]  /*6fd0*/  LEA R8, P2, R224.reuse, R184.reuse, 0x2 ;  /* 0x000000b8e0087211 */ /* 0x0c2fe400078410ff */
        /* <DEDUP_REMOVED lines=89> */
[-C--:B------:R-:W-:Y:S03]  /*7570*/  LEA.HI.X.SX32 R7, R218, R185.reuse, 0x2, P2 ;  /* 0x000000b9da077211 */ /* 0x080fe600010f16ff */
[----:B------:R-:W-:Y:S01]  /*7580*/  RED.E.ADD.F32.FTZ.RN.STRONG.GPU [R10.64], R99 ;  /* 0x000000630a00798e */ /* 0x000fe2000c10e786 */
[CC--:B---3--:R-:W-:Y:S03]  /*7590*/  LEA R2, P0, R228.reuse, R184.reuse, 0x2 ;  /* 0x000000b8e4027211 */ /* 0x0c8fe600078010ff */
[----:B------:R-:W-:Y:S01]  /*75a0*/  RED.E.ADD.F32.FTZ.RN.STRONG.GPU [R8.64], R92 ;  /* 0x0000005c0800798e */ /* 0x000fe2000c10e786 */
[-C--:B------:R-:W-:Y:S03]  /*75b0*/  LEA.HI.X.SX32 R3, R228, R185.reuse, 0x2, P0 ;  /* 0x000000b9e4037211 */ /* 0x080fe600000f16ff */
[----:B------:R-:W-:Y:S01]  /*75c0*/  RED.E.ADD.F32.FTZ.RN.STRONG.GPU [R6.64], R93 ;  /* 0x0000005d0600798e */ /* 0x000fe2000c10e786 */
[----:B------:R-:W-:Y:S02]  /*75d0*/  ISETP.NE.U32.AND P0, PT, R0, 0x1, PT ;  /* 0x000000010000780c */ /* 0x000fe40003f05070 */
[----:B------:R-:W-:Y:S01]  /*75e0*/  @P4 IADD3 R0, P2, R205, -0x100, RZ ;  /* 0xffffff00cd004810 */ /* 0x000fe20007f5e0ff */
[----:B------:R-:W-:Y:S04]  /*75f0*/  LDSM.16.MT88.4 R8, [R168] ;  /* 0x00000000a808783b */ /* 0x000fe80000004200 */
        /* <DEDUP_REMOVED lines=240> */
.L_x_765:
        /* <DEDUP_REMOVED lines=15> */
.L_x_766:
[----:B------:R-:W2:Y:S01]  /*85f0*/  LDL R6, [R1+0x10] ;  /* 0x0000100001067983 */ /* 0x000ea20000100800 */
[----:B------:R-:W-:Y:S01]  /*8600*/  SHF.R.S32.HI R24, RZ, 0x1f, R244 ;  /* 0x0000001fff187819 */ /* 0x000fe200000114f4 */
[----:B------:R-:W-:Y:S01]  /*8610*/  BSSY B0, `(.L_x_767) ;  /* 0x000002c000007945 */ /* 0x000fe20003800000 */
[----:B------:R-:W-:Y:S01]  /*8620*/  MOV R22, R196 ;  /* 0x000000c400167202 */ /* 0x000fe20000000f00 */
[----:B------:R-:W-:Y:S01]  /*8630*/  BAR.SYNC.DEFER_BLOCKING 0x0 ;  /* 0x0000000000007b1d */ /* 0x000fe20000010000 */
[----:B------:R-:W-:Y:S01]  /*8640*/  MOV R23, R197 ;  /* 0x000000c500177202 */ /* 0x000fe20000000f00 */
[----:B------:R-:W-:Y:S01]  /*8650*/  IMAD R0, R24, c[0x0][0x3a0], RZ ;  /* 0x0000e80018007a24 */ /* 0x000fe200078e02ff */
[----:B------:R-:W-:Y:S02]  /*8660*/  SHF.R.S32.HI R26, RZ, 0x1f, R248 ;  /* 0x0000001fff1a7819 */ /* 0x000fe400000114f8 */
[----:B------:R-:W-:Y:S01]  /*8670*/  SHF.R.S32.HI R64, RZ, 0x1f, R247 ;  /* 0x0000001fff407819 */ /* 0x000fe200000114f7 */
[----:B------:R-:W-:-:S04]  /*8680*/  IMAD.WIDE.U32 R2, R244, c[0x0][0x3a0], R22 ;  /* 0x0000e800f4027a25 */ /* 0x000fc800078e0016 */
[----:B------:R-:W-:Y:S01]  /*8690*/  IMAD R0, R244, c[0x0][0x3a4], R0 ;  /* 0x0000e900f4007a24 */ /* 0x000fe200078e0200 */
[----:B------:R-:W-:-:S04]  /*86a0*/  IADD3 R2, P0, R4, R2, RZ ;  /* 0x0000000204027210 */ /* 0x000fc80007f1e0ff */
[----:B------:R-:W-:Y:S01]  /*86b0*/  IADD3.X R3, R5, R3, R0, P0, !PT ;  /* 0x0000000305037210 */ /* 0x000fe200007fe400 */
[----:B------:R-:W-:-:S04]  /*86c0*/  IMAD R0, R26, c[0x0][0x3b8], RZ ;  /* 0x0000ee001a007a24 */ /* 0x000fc800078e02ff */
[C---:B------:R-:W-:Y:S02]  /*86d0*/  IMAD R0, R248.reuse, c[0x0][0x3bc], R0 ;  /* 0x0000ef00f8007a24 */ /* 0x040fe400078e0200 */
[----:B------:R-:W-:Y:S01]  /*86e0*/  IMAD.WIDE.U32 R4, R248, c[0x0][0x3b8], R2 ;  /* 0x0000ee00f8047a25 */ /* 0x000fe200078e0002 */
[----:B------:R1:W3:Y:S04]  /*86f0*/  LDS.128 R36, [R187+0x13000] ;  /* 0x01300000bb247984 */ /* 0x0002e80000000c00 */
[----:B------:R-:W-:Y:S01]  /*8700*/  IADD3 R20, R0, R5, RZ ;  /* 0x0000000500147210 */ /* 0x000fe20007ffe0ff */
        /* <DEDUP_REMOVED lines=8> */
[----:B--2---:R-:W-:-:S05]  /*8790*/  IMAD R21, R6, -0x40, R195 ;  /* 0xffffffc006157824 */ /* 0x004fca00078e02c3 */
[----:B------:R-:W-:-:S13]  /*87a0*/  ISETP.GE.AND P4, PT, R247, R21, PT ;  /* 0x00000015f700720c */ /* 0x000fda0003f86270 */
        /* <DEDUP_REMOVED lines=18> */
.L_x_768:
[----:B-1-34-:R-:W-:Y:S05]  /*88d0*/  BSYNC B0 ;  /* 0x0000000000007941 */ /* 0x01afea0003800000 */
.L_x_767:
        /* <DEDUP_REMOVED lines=20> */
.L_x_770:
[----:B------:R-:W-:Y:S05]  /*8a20*/  BSYNC B0 ;  /* 0x0000000000007941 */ /* 0x000fea0003800000 */
.L_x_769:
        /* <DEDUP_REMOVED lines=25> */
.L_x_772:
[----:B------:R-:W-:Y:S05]  /*8bc0*/  BSYNC B0 ;  /* 0x0000000000007941 */ /* 0x000fea0003800000 */
.L_x_771:
        /* <DEDUP_REMOVED lines=17> */
.L_x_743:
[----:B------:R-:W-:Y:S05]  /*8ce0*/  BSYNC B1 ;  /* 0x0000000000017941 */ /* 0x000fea0003800000 */
.L_x_729:
[----:B------:R-:W4:Y:S02]  /*8cf0*/  LDL.LU R0, [R1+0x10] ;  /* 0x0000100001007983 */ /* 0x000f240000300800 */
[----:B----4-:R-:W-:-:S04]  /*8d00*/  IADD3 R0, R0, c[0x0][0xc], RZ ;  /* 0x0000030000007a10 */ /* 0x010fc80007ffe0ff */
[----:B------:R-:W-:Y:S01]  /*8d10*/  ISETP.GE.AND P0, PT, R0, UR4, PT ;  /* 0x0000000400007c0c */ /* 0x000fe2000bf06270 */
[----:B------:R4:W-:-:S12]  /*8d20*/  STL [R1+0x10], R0 ;  /* 0x0000100001007387 */ /* 0x0009d80000100800 */
[----:B------:R-:W-:Y:S01]  /*8d30*/  @P0 CALL.REL.NOINC `(.L_x_773) ;  /* 0x0000001000000944 */ /* 0x000fe20003c00000 */
[----:B------:R-:W-:Y:S05]  /*8d40*/  BRA `(.L_x_774) ;  /* 0xffff7bc000007947 */ /* 0x000fea000383ffff */
.L_x_773:
[----:B------:R-:W-:Y:S05]  /*8d50*/  EXIT ;  /* 0x000000000000794d */ /* 0x000fea0003800000 */
.L_x_775:
        /* <DEDUP_REMOVED lines=10> */
.L_x_819:


//--------------------- .text._ZN5flash25flash_bwd_dot_do_o_kernelILb0E23Flash_bwd_kernel_traitsILi192ELi64ELi64ELi8ELi4ELi2ELi2ELb0ELb0EN7cutlass6half_tE19Flash_kernel_traitsILi192ELi64ELi64ELi8ES3_EEEEvNS_16Flash_bwd_paramsE --------------------------
	.section	.text._ZN5flash25flash_bwd_dot_do_o_kernelILb0E23Flash_bwd_kernel_traitsILi192ELi64ELi64ELi8ELi4ELi2ELi2ELb0ELb0EN7cutlass6half_tE19Flash_kernel_traitsILi192ELi64ELi64ELi8ES3_EEEEvNS_16Flash_bwd_paramsE,"ax",@progbits
	.sectioninfo	@"SHI_REGISTERS=62"
	.align	128
        .global         _ZN5flash25flash_bwd_dot_do_o_kernelILb0E23Flash_bwd_kernel_traitsILi192ELi64ELi64ELi8ELi4ELi2ELi2ELb0ELb0EN7cutlass6half_tE19Flash_kernel_traitsILi192ELi64ELi64ELi8ES3_EEEEvNS_16Flash_bwd_paramsE
        .type           _ZN5flash25flash_bwd_dot_do_o_kernelILb0E23Flash_bwd_kernel_traitsILi192ELi64ELi64ELi8ELi4ELi2ELi2ELb0ELb0EN7cutlass6half_tE19Flash_kernel_traitsILi192ELi64ELi64ELi8ES3_EEEEvNS_16Flash_bwd_paramsE,@function
        .size           _ZN5flash25flash_bwd_dot_do_o_kernelILb0E23Flash_bwd_kernel_traitsILi192ELi64ELi64ELi8ELi4ELi2ELi2ELb0ELb0EN7cutlass6half_tE19Flash_kernel_traitsILi192ELi64ELi64ELi8ES3_EEEEvNS_16Flash_bwd_paramsE,(.L_x_820 - _ZN5flash25flash_bwd_dot_do_o_kernelILb0E23Flash_bwd_kernel_traitsILi192ELi64ELi64ELi8ELi4ELi2ELi2ELb0ELb0EN7cutlass6half_tE19Flash_kernel_traitsILi192ELi64ELi64ELi8ES3_EEEEvNS_16Flash_bwd_paramsE)
        .other          _ZN5flash25flash_bwd_dot_do_o_kernelILb0E23Flash_bwd_kernel_traitsILi192ELi64ELi64ELi8ELi4ELi2ELi2ELb0ELb0EN7cutlass6half_tE19Flash_kernel_traitsILi192ELi64ELi64ELi8ES3_EEEEvNS_16Flash_bwd_paramsE,@"STO_CUDA_ENTRY STV_DEFAULT"
_ZN5flash25flash_bwd_dot_do_o_kernelILb0E23Flash_bwd_kernel_traitsILi192ELi64ELi64ELi8ELi4ELi2ELi2ELb0ELb0EN7cutlass6half_tE19Flash_kernel_traitsILi192ELi64ELi64ELi8ES3_EEEEvNS_16Flash_bwd_paramsE:
.text._ZN5flash25flash_bwd_dot_do_o_kernelILb0E23Flash_bwd_kernel_traitsILi192ELi64ELi64ELi8ELi4ELi2ELi2ELb0ELb0EN7cutlass6half_tE19Flash_kernel_traitsILi192ELi64ELi64ELi8ES3_EEEEvNS_16Flash_bwd_paramsE:
        /* <DEDUP_REMOVED lines=47> */
.L_x_776:
[----:B01----:R-:W-:-:S04]  /*02f0*/  IMAD R2, R8, c[0x0][0x1c0], R13 ;  /* 0x0000700008027a24 */ /* 0x003fc800078e020d */
[----:B------:R-:W-:-:S03]  /*0300*/  IMAD R2, R2, c[0x0][0x224], RZ ;  /* 0x0000890002027a24 */ /* 0x000fc600078e02ff */
.L_x_777:
        /* <DEDUP_REMOVED lines=57> */
.L_x_779:
[----:B------:R-:W-:Y:S05]  /*06a0*/  BSYNC B0 ;  /* 0x0000000000007941 */ /* 0x000fea0003800000 */
.L_x_778:
        /* <DEDUP_REMOVED lines=32> */
.L_x_781:
[----:B------:R-:W-:Y:S05]  /*08b0*/  BSYNC B0 ;  /* 0x0000000000007941 */ /* 0x000fea0003800000 */
.L_x_780:
        /* <DEDUP_REMOVED lines=33> */
.L_x_783:
[----:B------:R-:W-:Y:S05]  /*0ad0*/  BSYNC B0 ;  /* 0x0000000000007941 */ /* 0x000fea0003800000 */
.L_x_782:
        /* <DEDUP_REMOVED lines=27> */
.L_x_785:
[----:B------:R-:W-:Y:S05]  /*0c90*/  BSYNC B0 ;  /* 0x0000000000007941 */ /* 0x000fea0003800000 */
.L_x_784:
        /* <DEDUP_REMOVED lines=168> */
.L_x_786:
        /* <DEDUP_REMOVED lines=14> */
.L_x_820:


//--------------------- .text._ZN5flash25flash_bwd_dot_do_o_kernelILb1E23Flash_bwd_kernel_traitsILi192ELi64ELi64ELi8ELi4ELi2ELi2ELb0ELb0EN7cutlass6half_tE19Flash_kernel_traitsILi192ELi64ELi64ELi8ES3_EEEEvNS_16Flash_bwd_paramsE --------------------------
	.section	.text._ZN5flash25flash_bwd_dot_do_o_kernelILb1E23Flash_bwd_kernel_traitsILi192ELi64ELi64ELi8ELi4ELi2ELi2ELb0ELb0EN7cutlass6half_tE19Flash_kernel_traitsILi192ELi64ELi64ELi8ES3_EEEEvNS_16Flash_bwd_paramsE,"ax",@progbits
	.sectioninfo	@"SHI_REGISTERS=65"
	.align	128
        .global         _ZN5flash25flash_bwd_dot_do_o_kernelILb1E23Flash_bwd_kernel_traitsILi192ELi64ELi64ELi8ELi4ELi2ELi2ELb0ELb0EN7cutlass6half_tE19Flash_kernel_traitsILi192ELi64ELi64ELi8ES3_EEEEvNS_16Flash_bwd_paramsE
        .type           _ZN5flash25flash_bwd_dot_do_o_kernelILb1E23Flash_bwd_kernel_traitsILi192ELi64ELi64ELi8ELi4ELi2ELi2ELb0ELb0EN7cutlass6half_tE19Flash_kernel_traitsILi192ELi64ELi64ELi8ES3_EEEEvNS_16Flash_bwd_paramsE,@function
        .size           _ZN5flash25flash_bwd_dot_do_o_kernelILb1E23Flash_bwd_kernel_traitsILi192ELi64ELi64ELi8ELi4ELi2ELi2ELb0ELb0EN7cutlass6half_tE19Flash_kernel_traitsILi192ELi64ELi64ELi8ES3_EEEEvNS_16Flash_bwd_paramsE,(.L_x_821 - _ZN5flash25flash_bwd_dot_do_o_kernelILb1E23Flash_bwd_kernel_traitsILi192ELi64ELi64ELi8ELi4ELi2ELi2ELb0ELb0EN7cutlass6half_tE19Flash_kernel_traitsILi192ELi64ELi64ELi8ES3_EEEEvNS_16Flash_bwd_paramsE)
        .other          _ZN5flash25flash_bwd_dot_do_o_kernelILb1E23Flash_bwd_kernel_traitsILi192ELi64ELi64ELi8ELi4ELi2ELi2ELb0ELb0EN7cutlass6half_tE19Flash_kernel_traitsILi192ELi64ELi64ELi8ES3_EEEEvNS_16Flash_bwd_paramsE,@"STO_CUDA_ENTRY STV_DEFAULT"
_ZN5flash25flash_bwd_dot_do_o_kernelILb1E23Flash_bwd_kernel_traitsILi192ELi64ELi64ELi8ELi4ELi2ELi2ELb0ELb0EN7cutlass6half_tE19Flash_kernel_traitsILi192ELi64ELi64ELi8ES3_EEEEvNS_16Flash_bwd_paramsE:
.text._ZN5flash25flash_bwd_dot_do_o_kernelILb1E23Flash_bwd_kernel_traitsILi192ELi64ELi64ELi8ELi4ELi2ELi2ELb0ELb0EN7cutlass6half_tE19Flash_kernel_traitsILi192ELi64ELi64ELi8ES3_EEEEvNS_16Flash_bwd_paramsE:
        /* <DEDUP_REMOVED lines=82> */
.L_x_787:
[----:B0-----:R-:W-:-:S04]  /*0520*/  IMAD R12, R12, c[0x0][0x1c0], R3 ;  /* 0x000070000c0c7a24 */ /* 0x001fc800078e0203 */
[----:B------:R-:W-:Y:S02]  /*0530*/  IMAD R12, R12, c[0x0][0x224], RZ ;  /* 0x000089000c0c7a24 */ /* 0x000fe400078e02ff */
.L_x_788:
        /* <DEDUP_REMOVED lines=68> */
.L_x_790:
[----:B------:R-:W-:Y:S05]  /*0980*/  BSYNC B0 ;  /* 0x0000000000007941 */ /* 0x000fea0003800000 */
.L_x_789:
        /* <DEDUP_REMOVED lines=32> */
.L_x_792:
[----:B------:R-:W-:Y:S05]  /*0b90*/  BSYNC B0 ;  /* 0x0000000000007941 */ /* 0x000fea0003800000 */
.L_x_791:
        /* <DEDUP_REMOVED lines=32> */
.L_x_794:
[----:B------:R-:W-:Y:S05]  /*0da0*/  BSYNC B0 ;  /* 0x0000000000007941 */ /* 0x000fea0003800000 */
.L_x_793:
        /* <DEDUP_REMOVED lines=32> */
.L_x_796:
[----:B------:R-:W-:Y:S05]  /*0fb0*/  BSYNC B0 ;  /* 0x0000000000007941 */ /* 0x000fea0003800000 */
.L_x_795:
        /* <DEDUP_REMOVED lines=187> */
.L_x_797:
        /* <DEDUP_REMOVED lines=9> */
.L_x_821:


//--------------------- .nv.shared._ZN5flash44flash_bwd_dq_dk_dv_loop_seqk_parallel_kernelI23Flash_bwd_kernel_traitsILi192ELi64ELi64ELi8ELi4ELi2ELi2ELb1ELb1EN7cutlass6half_tE19Flash_kernel_traitsILi192ELi64ELi64ELi8ES3_EELb0ELb1ELb0ELb0ELb0ELb0ELb0EEEvNS_16Flash_bwd_paramsE --------------------------
	.section	.nv.shared._ZN5flash44flash_bwd_dq_dk_dv_loop_seqk_parallel_kernelI23Flash_bwd_kernel_traitsILi192ELi64ELi64ELi8ELi4ELi2ELi2ELb1ELb1EN7cutlass6half_tE19Flash_kernel_traitsILi192ELi64ELi64ELi8ES3_EELb0ELb1ELb0ELb0ELb0ELb0ELb0EEEvNS_16Flash_bwd_paramsE,"aw",@nobits
	.sectionflags	@""
	.align	16


//--------------------- .nv.global                --------------------------
	.section	.nv.global,"aw",@nobits
.nv.global:
	.type		_ZN73_INTERNAL_31cad011_37_flash_bwd_hdim192_fp16_causal_sm80_cu_ea41c527_28324cute1_E,@object
	.size		_ZN73_INTERNAL_31cad011_37_flash_bwd_hdim192_fp16_causal_sm80_cu_ea41c527_28324cute1_E,(_ZN73_INTERNAL_31cad011_37_flash_bwd_hdim192_fp16_causal_sm80_cu_ea41c527_28324cuda3std3__45__cpo6cbeginE - _ZN73_INTERNAL_31cad011_37_flash_bwd_hdim192_fp16_causal_sm80_cu_ea41c527_28324cute1_E)
_ZN73_INTERNAL_31cad011_37_flash_bwd_hdim192_fp16_causal_sm80_cu_ea41c527_28324cute1_E:
	.zero		1
	.type		_ZN73_INTERNAL_31cad011_37_flash_bwd_hdim192_fp16_causal_sm80_cu_ea41c527_28324cuda3std3__45__cpo6cbeginE,@object
	.size		_ZN73_INTERNAL_31cad011_37_flash_bwd_hdim192_fp16_causal_sm80_cu_ea41c527_28324cuda3std3__45__cpo6cbeginE,(_ZN73_INTERNAL_31cad011_37_flash_bwd_hdim192_fp16_causal_sm80_cu_ea41c527_28324cuda3std3__48in_placeE - _ZN73_INTERNAL_31cad011_37_flash_bwd_hdim192_fp16_causal_sm80_cu_ea41c527_28324cuda3std3__45__cpo6cbeginE)
_ZN73_INTERNAL_31cad011_37_flash_bwd_hdim192_fp16_causal_sm80_cu_ea41c527_28324cuda3std3__45__cpo6cbeginE:
	.zero		1
	.type		_ZN73_INTERNAL_31cad011_37_flash_bwd_hdim192_fp16_causal_sm80_cu_ea41c527_28324cuda3std3__48in_placeE,@object
	.size		_ZN73_INTERNAL_31cad011_37_flash_bwd_hdim192_fp16_causal_sm80_cu_ea41c527_28324cuda3std3__48in_placeE,(_ZN73_INTERNAL_31cad011_37_flash_bwd_hdim192_fp16_causal_sm80_cu_ea41c527_28324cuda3std6ranges3__45__cpo9iter_moveE - _ZN73_INTERNAL_31cad011_37_flash_bwd_hdim192_fp16_causal_sm80_cu_ea41c527_28324cuda3std3__48in_placeE)
_ZN73_INTERNAL_31cad011_37_flash_bwd_hdim192_fp16_causal_sm80_cu_ea41c527_28324cuda3std3__48in_placeE:
	.zero		1
	.type		_ZN73_INTERNAL_31cad011_37_flash_bwd_hdim192_fp16_causal_sm80_cu_ea41c527_28324cuda3std6ranges3__45__cpo9iter_moveE,@object
	.size		_ZN73_INTERNAL_31cad011_37_flash_bwd_hdim192_fp16_causal_sm80_cu_ea41c527_28324cuda3std6ranges3__45__cpo9iter_moveE,(_ZN73_INTERNAL_31cad011_37_flash_bwd_hdim192_fp16_causal_sm80_cu_ea41c527_28324cuda3std3__45__cpo5beginE - _ZN73_INTERNAL_31cad011_37_flash_bwd_hdim192_fp16_causal_sm80_cu_ea41c527_28324cuda3std6ranges3__45__cpo9iter_moveE)
_ZN73_INTERNAL_31cad011_37_flash_bwd_hdim192_fp16_causal_sm80_cu_ea41c527_28324cuda3std6ranges3__45__cpo9iter_moveE:
	.zero		1
	.type		_ZN73_INTERNAL_31cad011_37_flash_bwd_hdim192_fp16_causal_sm80_cu_ea41c527_28324cuda3std3__45__cpo5beginE,@object
	.size		_ZN73_INTERNAL_31cad011_37_flash_bwd_hdim192_fp16_causal_sm80_cu_ea41c527_28324cuda3std3__45__cpo5beginE,(_ZN73_INTERNAL_31cad011_37_flash_bwd_hdim192_fp16_causal_sm80_cu_ea41c527_28324cuda3std3__475_GLOBAL__N__31cad011_37_flash_bwd_hdim192_fp16_causal_sm80_cu_ea41c527_28326ignoreE - _ZN73_INTERNAL_31cad011_37_flash_bwd_hdim192_fp16_causal_sm80_cu_ea41c527_28324cuda3std3__45__cpo5beginE)
_ZN73_INTERNAL_31cad011_37_flash_bwd_hdim192_fp16_causal_sm80_cu_ea41c527_28324cuda3std3__45__cpo5beginE:
	.zero		1
	.type		_ZN73_INTERNAL_31cad011_37_flash_bwd_hdim192_fp16_causal_sm80_cu_ea41c527_28324cuda3std3__475_GLOBAL__N__31cad011_37_flash_bwd_hdim192_fp16_causal_sm80_cu_ea41c527_28326ignoreE,@object
	.size		_ZN73_INTERNAL_31cad011_37_flash_bwd_hdim192_fp16_causal_sm80_cu_ea41c527_28324cuda3std3__475_GLOBAL__N__31cad011_37_flash_bwd_hdim192_fp16_causal_sm80_cu_ea41c527_28326ignoreE,(_ZN73_INTERNAL_31cad011_37_flash_bwd_hdim192_fp16_causal_sm80_cu_ea41c527_28324cute7productE - _ZN73_INTERNAL_31cad011_37_flash_bwd_hdim192_fp16_causal_sm80_cu_ea41c527_28324cuda3std3__475_GLOBAL__N__31cad011_37_flash_bwd_hdim192_fp16_causal_sm80_cu_ea41c527_28326ignoreE)
_ZN73_INTERNAL_31cad011_37_flash_bwd_hdim192_fp16_causal_sm80_cu_ea41c527_28324cuda3std3__475_GLOBAL__N__31cad011_37_flash_bwd_hdim192_fp16_causal_sm80_cu_ea41c527_28326ignoreE:
	.zero		1
	.type		_ZN73_INTERNAL_31cad011_37_flash_bwd_hdim192_fp16_causal_sm80_cu_ea41c527_28324cute7productE,@object
	.size		_ZN73_INTERNAL_31cad011_37_flash_bwd_hdim192_fp16_causal_sm80_cu_ea41c527_28324cute7productE,(_ZN73_INTERNAL_31cad011_37_flash_bwd_hdim192_fp16_causal_sm80_cu_ea41c527_28324cuda3std3__45__cpo3endE - _ZN73_INTERNAL_31cad011_37_flash_bwd_hdim192_fp16_causal_sm80_cu_ea41c527_28324cute7productE)
_ZN73_INTERNAL_31cad011_37_flash_bwd_hdim192_fp16_causal_sm80_cu_ea41c527_28324cute7productE:
	.zero		1
	.type		_ZN73_INTERNAL_31cad011_37_flash_bwd_hdim192_fp16_causal_sm80_cu_ea41c527_28324cuda3std3__45__cpo3endE,@object
	.size		_ZN73_INTERNAL_31cad011_37_flash_bwd_hdim192_fp16_causal_sm80_cu_ea41c527_28324cuda3std3__45__cpo3endE,(_ZN73_INTERNAL_31cad011_37_flash_bwd_hdim192_fp16_causal_sm80_cu_ea41c527_28324cuda3std3__419piecewise_constructE - _ZN73_INTERNAL_31cad011_37_flash_bwd_hdim192_fp16_causal_sm80_cu_ea41c527_28324cuda3std3__45__cpo3endE)
_ZN73_INTERNAL_31cad011_37_flash_bwd_hdim192_fp16_causal_sm80_cu_ea41c527_28324cuda3std3__45__cpo3endE:
	.zero		1
	.type		_ZN73_INTERNAL_31cad011_37_flash_bwd_hdim192_fp16_causal_sm80_cu_ea41c527_28324cuda3std3__419piecewise_constructE,@object
	.size		_ZN73_INTERNAL_31cad011_37_flash_bwd_hdim192_fp16_causal_sm80_cu_ea41c527_28324cuda3std3__419piecewise_constructE,(_ZN73_INTERNAL_31cad011_37_flash_bwd_hdim192_fp16_causal_sm80_cu_ea41c527_28324cuda3std3__45__cpo4cendE - _ZN73_INTERNAL_31cad011_37_flash_bwd_hdim192_fp16_causal_sm80_cu_ea41c527_28324cuda3std3__419piecewise_constructE)
_ZN73_INTERNAL_31cad011_37_flash_bwd_hdim192_fp16_causal_sm80_cu_ea41c527_28324cuda3std3__419piecewise_constructE:
	.zero		1
	.type		_ZN73_INTERNAL_31cad011_37_flash_bwd_hdim192_fp16_causal_sm80_cu_ea41c527_28324cuda3std3__45__cpo4cendE,@object
	.size		_ZN73_INTERNAL_31cad011_37_flash_bwd_hdim192_fp16_causal_sm80_cu_ea41c527_28324cuda3std3__45__cpo4cendE,(_ZN73_INTERNAL_31cad011_37_flash_bwd_hdim192_fp16_causal_sm80_cu_ea41c527_28324cuda3std6ranges3__45__cpo4swapE - _ZN73_INTERNAL_31cad011_37_flash_bwd_hdim192_fp16_causal_sm80_cu_ea41c527_28324cuda3std3__45__cpo4cendE)
_ZN73_INTERNAL_31cad011_37_flash_bwd_hdim192_fp16_causal_sm80_cu_ea41c527_28324cuda3std3__45__cpo4cendE:
	.zero		1
	.type		_ZN73_INTERNAL_31cad011_37_flash_bwd_hdim192_fp16_causal_sm80_cu_ea41c527_28324cuda3std6ranges3__45__cpo4swapE,@object
	.size		_ZN73_INTERNAL_31cad011_37_flash_bwd_hdim192_fp16_causal_sm80_cu_ea41c527_28324cuda3std6ranges3__45__cpo4swapE,(.L_7 - _ZN73_INTERNAL_31cad011_37_flash_bwd_hdim192_fp16_causal_sm80_cu_ea41c527_28324cuda3std6ranges3__45__cpo4swapE)
_ZN73_INTERNAL_31cad011_37_flash_bwd_hdim192_fp16_causal_sm80_cu_ea41c527_28324cuda3std6ranges3__45__cpo4swapE:
	.zero		1
.L_7:


//--------------------- .nv.shared._ZN5flash44flash_bwd_dq_dk_dv_loop_seqk_parallel_kernelI23Flash_bwd_kernel_traitsILi192ELi64ELi64ELi8ELi4ELi2ELi2ELb1ELb1EN7cutlass6half_tE19Flash_kernel_traitsILi192ELi64ELi64ELi8ES3_EELb0ELb1ELb0ELb0ELb0ELb1ELb0EEEvNS_16Flash_bwd_paramsE --------------------------
	.section	.nv.shared._ZN5flash44flash_bwd_dq_dk_dv_loop_seqk_parallel_kernelI23Flash_bwd_kernel_traitsILi192ELi64ELi64ELi8ELi4ELi2ELi2ELb1ELb1EN7cutlass6half_tE19Flash_kernel_traitsILi192ELi64ELi64ELi8ES3_EELb0ELb1ELb0ELb0ELb0ELb1ELb0EEEvNS_16Flash_bwd_paramsE,"aw",@nobits
	.sectionflags	@""
	.align	16


//--------------------- .nv.shared._ZN5flash44flash_bwd_dq_dk_dv_loop_seqk_parallel_kernelI23Flash_bwd_kernel_traitsILi192ELi64ELi64ELi8ELi4ELi2ELi2ELb1ELb1EN7cutlass6half_tE19Flash_kernel_traitsILi192ELi64ELi64ELi8ES3_EELb0ELb1ELb0ELb1ELb0ELb0ELb0EEEvNS_16Flash_bwd_paramsE --------------------------
	.section	.nv.shared._ZN5flash44flash_bwd_dq_dk_dv_loop_seqk_parallel_kernelI23Flash_bwd_kernel_traitsILi192ELi64ELi64ELi8ELi4ELi2ELi2ELb1ELb1EN7cutlass6half_tE19Flash_kernel_traitsILi192ELi64ELi64ELi8ES3_EELb0ELb1ELb0ELb1ELb0ELb0ELb0EEEvNS_16Flash_bwd_paramsE,"aw",@nobits
	.sectionflags	@""
	.align	16


//--------------------- .nv.shared._ZN5flash44flash_bwd_dq_dk_dv_loop_seqk_parallel_kernelI23Flash_bwd_kernel_traitsILi192ELi64ELi64ELi8ELi4ELi2ELi2ELb0ELb0EN7cutlass6half_tE19Flash_kernel_traitsILi192ELi64ELi64ELi8ES3_EELb0ELb1ELb0ELb0ELb0ELb0ELb0EEEvNS_16Flash_bwd_paramsE --------------------------
	.section	.nv.shared._ZN5flash44flash_bwd_dq_dk_dv_loop_seqk_parallel_kernelI23Flash_bwd_kernel_traitsILi192ELi64ELi64ELi8ELi4ELi2ELi2ELb0ELb0EN7cutlass6half_tE19Flash_kernel_traitsILi192ELi64ELi64ELi8ES3_EELb0ELb1ELb0ELb0ELb0ELb0ELb0EEEvNS_16Flash_bwd_paramsE,"aw",@nobits
	.sectionflags	@""
	.align	16


//--------------------- .nv.shared._ZN5flash44flash_bwd_dq_dk_dv_loop_seqk_parallel_kernelI23Flash_bwd_kernel_traitsILi192ELi64ELi64ELi8ELi4ELi2ELi2ELb0ELb0EN7cutlass6half_tE19Flash_kernel_traitsILi192ELi64ELi64ELi8ES3_EELb0ELb1ELb0ELb0ELb0ELb1ELb0EEEvNS_16Flash_bwd_paramsE --------------------------
	.section	.nv.shared._ZN5flash44flash_bwd_dq_dk_dv_loop_seqk_parallel_kernelI23Flash_bwd_kernel_traitsILi192ELi64ELi64ELi8ELi4ELi2ELi2ELb0ELb0EN7cutlass6half_tE19Flash_kernel_traitsILi192ELi64ELi64ELi8ES3_EELb0ELb1ELb0ELb0ELb0ELb1ELb0EEEvNS_16Flash_bwd_paramsE,"aw",@nobits
	.sectionflags	@""
	.align	16


//--------------------- .nv.shared._ZN5flash44flash_bwd_dq_dk_dv_loop_seqk_parallel_kernelI23Flash_bwd_kernel_traitsILi192ELi64ELi64ELi8ELi4ELi2ELi2ELb0ELb0EN7cutlass6half_tE19Flash_kernel_traitsILi192ELi64ELi64ELi8ES3_EELb0ELb1ELb0ELb1ELb0ELb0ELb0EEEvNS_16Flash_bwd_paramsE --------------------------
	.section	.nv.shared._ZN5flash44flash_bwd_dq_dk_dv_loop_seqk_parallel_kernelI23Flash_bwd_kernel_traitsILi192ELi64ELi64ELi8ELi4ELi2ELi2ELb0ELb0EN7cutlass6half_tE19Flash_kernel_traitsILi192ELi64ELi64ELi8ES3_EELb0ELb1ELb0ELb1ELb0ELb0ELb0EEEvNS_16Flash_bwd_paramsE,"aw",@nobits
	.sectionflags	@""
	.align	16


//--------------------- .nv.shared._ZN5flash27flash_bwd_convert_dq_kernelI23Flash_bwd_kernel_traitsILi192ELi64ELi64ELi8ELi4ELi2ELi2ELb1ELb1EN7cutlass6half_tE19Flash_kernel_traitsILi192ELi64ELi64ELi8ES3_EEEEvNS_16Flash_bwd_paramsEi --------------------------
	.section	.nv.shared._ZN5flash27flash_bwd_convert_dq_kernelI23Flash_bwd_kernel_traitsILi192ELi64ELi64ELi8ELi4ELi2ELi2ELb1ELb1EN7cutlass6half_tE19Flash_kernel_traitsILi192ELi64ELi64ELi8ES3_EEEEvNS_16Flash_bwd_paramsEi,"aw",@nobits
	.sectionflags	@""
	.align	16


//--------------------- .nv.shared._ZN5flash44flash_bwd_dq_dk_dv_loop_seqk_parallel_kernelI23Flash_bwd_kernel_traitsILi192ELi64ELi64ELi8ELi4ELi2ELi2ELb1ELb1EN7cutlass6half_tE19Flash_kernel_traitsILi192ELi64ELi64ELi8ES3_EELb1ELb1ELb0ELb0ELb0ELb0ELb0EEEvNS_16Flash_bwd_paramsE --------------------------
	.section	.nv.shared._ZN5flash44flash_bwd_dq_dk_dv_loop_seqk_parallel_kernelI23Flash_bwd_kernel_traitsILi192ELi64ELi64ELi8ELi4ELi2ELi2ELb1ELb1EN7cutlass6half_tE19Flash_kernel_traitsILi192ELi64ELi64ELi8ES3_EELb1ELb1ELb0ELb0ELb0ELb0ELb0EEEvNS_16Flash_bwd_paramsE,"aw",@nobits
	.sectionflags	@""
	.align	16


//--------------------- .nv.shared._ZN5flash44flash_bwd_dq_dk_dv_loop_seqk_parallel_kernelI23Flash_bwd_kernel_traitsILi192ELi64ELi64ELi8ELi4ELi2ELi2ELb1ELb1EN7cutlass6half_tE19Flash_kernel_traitsILi192ELi64ELi64ELi8ES3_EELb0ELb1ELb0ELb0ELb0ELb0ELb1EEEvNS_16Flash_bwd_paramsE --------------------------
	.section	.nv.shared._ZN5flash44flash_bwd_dq_dk_dv_loop_seqk_parallel_kernelI23Flash_bwd_kernel_traitsILi192ELi64ELi64ELi8ELi4ELi2ELi2ELb1ELb1EN7cutlass6half_tE19Flash_kernel_traitsILi192ELi64ELi64ELi8ES3_EELb0ELb1ELb0ELb0ELb0ELb0ELb1EEEvNS_16Flash_bwd_paramsE,"aw",@nobits
	.sectionflags	@""
	.align	16


//--------------------- .nv.shared._ZN5flash44flash_bwd_dq_dk_dv_loop_seqk_parallel_kernelI23Flash_bwd_kernel_traitsILi192ELi64ELi64ELi8ELi4ELi2ELi2ELb1ELb1EN7cutlass6half_tE19Flash_kernel_traitsILi192ELi64ELi64ELi8ES3_EELb1ELb1ELb0ELb0ELb0ELb1ELb0EEEvNS_16Flash_bwd_paramsE --------------------------
	.section	.nv.shared._ZN5flash44flash_bwd_dq_dk_dv_loop_seqk_parallel_kernelI23Flash_bwd_kernel_traitsILi192ELi64ELi64ELi8ELi4ELi2ELi2ELb1ELb1EN7cutlass6half_tE19Flash_kernel_traitsILi192ELi64ELi64ELi8ES3_EELb1ELb1ELb0ELb0ELb0ELb1ELb0EEEvNS_16Flash_bwd_paramsE,"aw",@nobits
	.sectionflags	@""
	.align	16


//--------------------- .nv.shared._ZN5flash44flash_bwd_dq_dk_dv_loop_seqk_parallel_kernelI23Flash_bwd_kernel_traitsILi192ELi64ELi64ELi8ELi4ELi2ELi2ELb1ELb1EN7cutlass6half_tE19Flash_kernel_traitsILi192ELi64ELi64ELi8ES3_EELb0ELb1ELb0ELb0ELb0ELb1ELb1EEEvNS_16Flash_bwd_paramsE --------------------------
	.section	.nv.shared._ZN5flash44flash_bwd_dq_dk_dv_loop_seqk_parallel_kernelI23Flash_bwd_kernel_traitsILi192ELi64ELi64ELi8ELi4ELi2ELi2ELb1ELb1EN7cutlass6half_tE19Flash_kernel_traitsILi192ELi64ELi64ELi8ES3_EELb0ELb1ELb0ELb0ELb0ELb1ELb1EEEvNS_16Flash_bwd_paramsE,"aw",@nobits
	.sectionflags	@""
	.align	16


//--------------------- .nv.shared._ZN5flash44flash_bwd_dq_dk_dv_loop_seqk_parallel_kernelI23Flash_bwd_kernel_traitsILi192ELi64ELi64ELi8ELi4ELi2ELi2ELb1ELb1EN7cutlass6half_tE19Flash_kernel_traitsILi192ELi64ELi64ELi8ES3_EELb1ELb1ELb0ELb1ELb0ELb0ELb0EEEvNS_16Flash_bwd_paramsE --------------------------
	.section	.nv.shared._ZN5flash44flash_bwd_dq_dk_dv_loop_seqk_parallel_kernelI23Flash_bwd_kernel_traitsILi192ELi64ELi64ELi8ELi4ELi2ELi2ELb1ELb1EN7cutlass6half_tE19Flash_kernel_traitsILi192ELi64ELi64ELi8ES3_EELb1ELb1ELb0ELb1ELb0ELb0ELb0EEEvNS_16Flash_bwd_paramsE,"aw",@nobits
	.sectionflags	@""
	.align	16


//--------------------- .nv.shared._ZN5flash44flash_bwd_dq_dk_dv_loop_seqk_parallel_kernelI23Flash_bwd_kernel_traitsILi192ELi64ELi64ELi8ELi4ELi2ELi2ELb1ELb1EN7cutlass6half_tE19Flash_kernel_traitsILi192ELi64ELi64ELi8ES3_EELb0ELb1ELb0ELb1ELb0ELb0ELb1EEEvNS_16Flash_bwd_paramsE --------------------------
	.section	.nv.shared._ZN5flash44flash_bwd_dq_dk_dv_loop_seqk_parallel_kernelI23Flash_bwd_kernel_traitsILi192ELi64ELi64ELi8ELi4ELi2ELi2ELb1ELb1EN7cutlass6half_tE19Flash_kernel_traitsILi192ELi64ELi64ELi8ES3_EELb0ELb1ELb0ELb1ELb0ELb0ELb1EEEvNS_16Flash_bwd_paramsE,"aw",@nobits
	.sectionflags	@""
	.align	16


//--------------------- .nv.shared._ZN5flash25flash_bwd_dot_do_o_kernelILb0E23Flash_bwd_kernel_traitsILi192ELi64ELi64ELi8ELi4ELi2ELi2ELb1ELb1EN7cutlass6half_tE19Flash_kernel_traitsILi192ELi64ELi64ELi8ES3_EEEEvNS_16Flash_bwd_paramsE --------------------------
	.section	.nv.shared._ZN5flash25flash_bwd_dot_do_o_kernelILb0E23Flash_bwd_kernel_traitsILi192ELi64ELi64ELi8ELi4ELi2ELi2ELb1ELb1EN7cutlass6half_tE19Flash_kernel_traitsILi192ELi64ELi64ELi8ES3_EEEEvNS_16Flash_bwd_paramsE,"aw",@nobits
	.sectionflags	@""
	.align	16


//--------------------- .nv.shared._ZN5flash25flash_bwd_dot_do_o_kernelILb1E23Flash_bwd_kernel_traitsILi192ELi64ELi64ELi8ELi4ELi2ELi2ELb1ELb1EN7cutlass6half_tE19Flash_kernel_traitsILi192ELi64ELi64ELi8ES3_EEEEvNS_16Flash_bwd_paramsE --------------------------
	.section	.nv.shared._ZN5flash25flash_bwd_dot_do_o_kernelILb1E23Flash_bwd_kernel_traitsILi192ELi64ELi64ELi8ELi4ELi2ELi2ELb1ELb1EN7cutlass6half_tE19Flash_kernel_traitsILi192ELi64ELi64ELi8ES3_EEEEvNS_16Flash_bwd_paramsE,"aw",@nobits
	.sectionflags	@""
	.align	16


//--------------------- .nv.shared._ZN5flash27flash_bwd_convert_dq_kernelI23Flash_bwd_kernel_traitsILi192ELi64ELi64ELi8ELi4ELi2ELi2ELb0ELb0EN7cutlass6half_tE19Flash_kernel_traitsILi192ELi64ELi64ELi8ES3_EEEEvNS_16Flash_bwd_paramsEi --------------------------
	.section	.nv.shared._ZN5flash27flash_bwd_convert_dq_kernelI23Flash_bwd_kernel_traitsILi192ELi64ELi64ELi8ELi4ELi2ELi2ELb0ELb0EN7cutlass6half_tE19Flash_kernel_traitsILi192ELi64ELi64ELi8ES3_EEEEvNS_16Flash_bwd_paramsEi,"aw",@nobits
	.sectionflags	@""
	.align	16


//--------------------- .nv.shared._ZN5flash44flash_bwd_dq_dk_dv_loop_seqk_parallel_kernelI23Flash_bwd_kernel_traitsILi192ELi64ELi64ELi8ELi4ELi2ELi2ELb0ELb0EN7cutlass6half_tE19Flash_kernel_traitsILi192ELi64ELi64ELi8ES3_EELb1ELb1ELb0ELb0ELb0ELb0ELb0EEEvNS_16Flash_bwd_paramsE --------------------------
	.section	.nv.shared._ZN5flash44flash_bwd_dq_dk_dv_loop_seqk_parallel_kernelI23Flash_bwd_kernel_traitsILi192ELi64ELi64ELi8ELi4ELi2ELi2ELb0ELb0EN7cutlass6half_tE19Flash_kernel_traitsILi192ELi64ELi64ELi8ES3_EELb1ELb1ELb0ELb0ELb0ELb0ELb0EEEvNS_16Flash_bwd_paramsE,"aw",@nobits
	.sectionflags	@""
	.align	16


//--------------------- .nv.shared._ZN5flash44flash_bwd_dq_dk_dv_loop_seqk_parallel_kernelI23Flash_bwd_kernel_traitsILi192ELi64ELi64ELi8ELi4ELi2ELi2ELb0ELb0EN7cutlass6half_tE19Flash_kernel_traitsILi192ELi64ELi64ELi8ES3_EELb0ELb1ELb0ELb0ELb0ELb0ELb1EEEvNS_16Flash_bwd_paramsE --------------------------
	.section	.nv.shared._ZN5flash44flash_bwd_dq_dk_dv_loop_seqk_parallel_kernelI23Flash_bwd_kernel_traitsILi192ELi64ELi64ELi8ELi4ELi2ELi2ELb0ELb0EN7cutlass6half_tE19Flash_kernel_traitsILi192ELi64ELi64ELi8ES3_EELb0ELb1ELb0ELb0ELb0ELb0ELb1EEEvNS_16Flash_bwd_paramsE,"aw",@nobits
	.sectionflags	@""
	.align	16


//--------------------- .nv.shared._ZN5flash44flash_bwd_dq_dk_dv_loop_seqk_parallel_kernelI23Flash_bwd_kernel_traitsILi192ELi64ELi64ELi8ELi4ELi2ELi2ELb0ELb0EN7cutlass6half_tE19Flash_kernel_traitsILi192ELi64ELi64ELi8ES3_EELb1ELb1ELb0ELb0ELb0ELb1ELb0EEEvNS_16Flash_bwd_paramsE --------------------------
	.section	.nv.shared._ZN5flash44flash_bwd_dq_dk_dv_loop_seqk_parallel_kernelI23Flash_bwd_kernel_traitsILi192ELi64ELi64ELi8ELi4ELi2ELi2ELb0ELb0EN7cutlass6half_tE19Flash_kernel_traitsILi192ELi64ELi64ELi8ES3_EELb1ELb1ELb0ELb0ELb0ELb1ELb0EEEvNS_16Flash_bwd_paramsE,"aw",@nobits
	.sectionflags	@""
	.align	16


//--------------------- .nv.shared._ZN5flash44flash_bwd_dq_dk_dv_loop_seqk_parallel_kernelI23Flash_bwd_kernel_traitsILi192ELi64ELi64ELi8ELi4ELi2ELi2ELb0ELb0EN7cutlass6half_tE19Flash_kernel_traitsILi192ELi64ELi64ELi8ES3_EELb0ELb1ELb0ELb0ELb0ELb1ELb1EEEvNS_16Flash_bwd_paramsE --------------------------
	.section	.nv.shared._ZN5flash44flash_bwd_dq_dk_dv_loop_seqk_parallel_kernelI23Flash_bwd_kernel_traitsILi192ELi64ELi64ELi8ELi4ELi2ELi2ELb0ELb0EN7cutlass6half_tE19Flash_kernel_traitsILi192ELi64ELi64ELi8ES3_EELb0ELb1ELb0ELb0ELb0ELb1ELb1EEEvNS_16Flash_bwd_paramsE,"aw",@nobits
	.sectionflags	@""
	.align	16


//--------------------- .nv.shared._ZN5flash44flash_bwd_dq_dk_dv_loop_seqk_parallel_kernelI23Flash_bwd_kernel_traitsILi192ELi64ELi64ELi8ELi4ELi2ELi2ELb0ELb0EN7cutlass6half_tE19Flash_kernel_traitsILi192ELi64ELi64ELi8ES3_EELb1ELb1ELb0ELb1ELb0ELb0ELb0EEEvNS_16Flash_bwd_paramsE --------------------------
	.section	.nv.shared._ZN5flash44flash_bwd_dq_dk_dv_loop_seqk_parallel_kernelI23Flash_bwd_kernel_traitsILi192ELi64ELi64ELi8ELi4ELi2ELi2ELb0ELb0EN7cutlass6half_tE19Flash_kernel_traitsILi192ELi64ELi64ELi8ES3_EELb1ELb1ELb0ELb1ELb0ELb0ELb0EEEvNS_16Flash_bwd_paramsE,"aw",@nobits
	.sectionflags	@""
	.align	16


//--------------------- .nv.shared._ZN5flash44flash_bwd_dq_dk_dv_loop_seqk_parallel_kernelI23Flash_bwd_kernel_traitsILi192ELi64ELi64ELi8ELi4ELi2ELi2ELb0ELb0EN7cutlass6half_tE19Flash_kernel_traitsILi192ELi64ELi64ELi8ES3_EELb0ELb1ELb0ELb1ELb0ELb0ELb1EEEvNS_16Flash_bwd_paramsE --------------------------
	.section	.nv.shared._ZN5flash44flash_bwd_dq_dk_dv_loop_seqk_parallel_kernelI23Flash_bwd_kernel_traitsILi192ELi64ELi64ELi8ELi4ELi2ELi2ELb0ELb0EN7cutlass6half_tE19Flash_kernel_traitsILi192ELi64ELi64ELi8ES3_EELb0ELb1ELb0ELb1ELb0ELb0ELb1EEEvNS_16Flash_bwd_paramsE,"aw",@nobits
	.sectionflags	@""
	.align	16


//--------------------- .nv.shared._ZN5flash25flash_bwd_dot_do_o_kernelILb0E23Flash_bwd_kernel_traitsILi192ELi64ELi64ELi8ELi4ELi2ELi2ELb0ELb0EN7cutlass6half_tE19Flash_kernel_traitsILi192ELi64ELi64ELi8ES3_EEEEvNS_16Flash_bwd_paramsE --------------------------
	.section	.nv.shared._ZN5flash25flash_bwd_dot_do_o_kernelILb0E23Flash_bwd_kernel_traitsILi192ELi64ELi64ELi8ELi4ELi2ELi2ELb0ELb0EN7cutlass6half_tE19Flash_kernel_traitsILi192ELi64ELi64ELi8ES3_EEEEvNS_16Flash_bwd_paramsE,"aw",@nobits
	.sectionflags	@""
	.align	16


//--------------------- .nv.shared._ZN5flash25flash_bwd_dot_do_o_kernelILb1E23Flash_bwd_kernel_traitsILi192ELi64ELi64ELi8ELi4ELi2ELi2ELb0ELb0EN7cutlass6half_tE19Flash_kernel_traitsILi192ELi64ELi64ELi8ES3_EEEEvNS_16Flash_bwd_paramsE --------------------------
	.section	.nv.shared._ZN5flash25flash_bwd_dot_do_o_kernelILb1E23Flash_bwd_kernel_traitsILi192ELi64ELi64ELi8ELi4ELi2ELi2ELb0ELb0EN7cutlass6half_tE19Flash_kernel_traitsILi192ELi64ELi64ELi8ES3_EEEEvNS_16Flash_bwd_paramsE,"aw",@nobits
	.sectionflags	@""
	.align	16
